// auto-generated by cutlass_sweep.gemm — config: {"arch": "sm_90", "cluster_m": 1, "cluster_n": 1, "dtype": "e4m3", "dtype_b": "e4m3", "layout": "tn", "stages": 0, "tile_k": 128, "tile_m": 256, "tile_n": 256}
#include "cutlass/cutlass.h"
#include "cutlass/gemm/collective/collective_builder.hpp"
#include "cutlass/gemm/device/gemm_universal_adapter.h"
#include "cutlass/gemm/kernel/gemm_universal.hpp"
#include "cutlass/epilogue/collective/collective_builder.hpp"

using ElemA = cutlass::float_e4m3_t;
using ElemB = cutlass::float_e4m3_t;
using ElemCD = cutlass::float_e4m3_t;
using Acc  = float;
using TileShape    = cute::Shape<cute::_256, cute::_256, cute::_128>;
using ClusterShape = cute::Shape<cute::_1, cute::_1, cute::_1>;

using CollectiveEpilogue = typename cutlass::epilogue::collective::CollectiveBuilder<
    cutlass::arch::Sm90, cutlass::arch::OpClassTensorOp,
    TileShape, ClusterShape,
    cutlass::epilogue::collective::EpilogueTileAuto,
    Acc, Acc,
    ElemCD, cutlass::layout::RowMajor, 128 / cutlass::sizeof_bits<ElemCD>::value,
    ElemCD, cutlass::layout::RowMajor, 128 / cutlass::sizeof_bits<ElemCD>::value,
    cutlass::epilogue::collective::EpilogueScheduleAuto
  >::CollectiveOp;

using CollectiveMainloop = typename cutlass::gemm::collective::CollectiveBuilder<
    cutlass::arch::Sm90, cutlass::arch::OpClassTensorOp,
    ElemA, cutlass::layout::ColumnMajor, 128 / cutlass::sizeof_bits<ElemA>::value,
    ElemB, cutlass::layout::RowMajor, 128 / cutlass::sizeof_bits<ElemB>::value,
    Acc,
    TileShape, ClusterShape,
    cutlass::gemm::collective::StageCountAutoCarveout<static_cast<int>(sizeof(typename CollectiveEpilogue::SharedStorage))>,
    cutlass::gemm::collective::KernelScheduleAuto
  >::CollectiveOp;

using GemmKernel = cutlass::gemm::kernel::GemmUniversal<
    cute::Shape<int,int,int,int>,
    CollectiveMainloop,
    CollectiveEpilogue
>;
using Gemm = cutlass::gemm::device::GemmUniversalAdapter<GemmKernel>;

// Force the device kernel symbol into the cubin without needing a host main.
auto* _anchor = &cutlass::device_kernel<GemmKernel>;


// ===== COMPILED SASS (sm_90a) =====

	.target	sm_90a

	.elftype	@"ET_EXEC"


//--------------------- .note.nv.tkinfo           --------------------------
	.section	.note.nv.tkinfo,"",@"SHT_NOTE"
	.sectionflags	@"SHF_NOTE_NV_TKINFO"
	.tkinfo
        /*0018*/ 	.word	0x00000002
        /*0030*/ 	.string	""
        /*0030*/ 	.string	"ptxas"
        /*0030*/ 	.string	"Cuda compilation tools, release 13.0, V13.0.88"
        /*0030*/ 	.string	"Build cuda_13.0.r13.0/compiler.36424714_0"
        /*0030*/ 	.string	"-arch sm_90a -m 64 "



//--------------------- .note.nv.cuinfo           --------------------------
	.section	.note.nv.cuinfo,"",@"SHT_NOTE"
	.sectionflags	@"SHF_NOTE_NV_CUINFO"
        /*0018*/ 	.short	0x0002
        /*001a*/ 	.short	0x005a
        /*001c*/ 	.short	0x0082
	.zero		2


//--------------------- .nv.info                  --------------------------
	.section	.nv.info,"",@"SHT_CUDA_INFO"
	.align	4


	//----- nvinfo : EIATTR_REGCOUNT
	.align		4
        /*0000*/ 	.byte	0x04, 0x2f
        /*0002*/ 	.short	(.L_16 - .L_15)
	.align		4
.L_15:
        /*0004*/ 	.word	index@(_ZN7cutlass13device_kernelINS_4gemm6kernel13GemmUniversalIN4cute5tupleIJiiiiEEENS1_10collective13CollectiveMmaINS1_39MainloopSm90TmaGmmaRmemAWarpSpecializedILi3ENS5_IJNS4_1CILi1EEESB_SB_EEENS1_35KernelTmaWarpSpecializedCooperativeEEENS5_IJNSA_ILi256EEESF_NSA_ILi128EEEEEENS_12float_e4m3_tENS5_IJSB_llEEESI_SJ_NS4_8TiledMMAINS4_8MMA_AtomIJNS4_4SM904GMMA31MMA_64x256x32_F32E4M3E4M3_RS_TNILNSN_7ScaleInE1ELSP_1EEEEEENS4_6LayoutINS5_IJNSA_ILi2EEESB_SB_EEENS5_IJSB_NSA_ILi0EEESV_EEEEENS5_IJNS4_10UnderscoreESY_SY_EEEEENS4_13SM90_TMA_LOADENS4_14ComposedLayoutINS4_7SwizzleILi3ELi4ELi3EEENS4_18smem_ptr_flag_bitsILi8EEENSS_INS5_IJSG_NSA_ILi8EEEEEENS5_IJSB_SG_EEEEEEENS4_9Copy_AtomIJNS4_39AutoVectorizingCopyWithAssumedAlignmentILi128EEESI_EEENS4_8identityES11_S1B_vS1G_EENS_8epilogue10collective6detail29Sm90TmaWarpSpecializedAdapterINS1J_15DefaultEpilogueISI_NS5_IJlSB_lEEES1N_NS1I_6thread17LinearCombinationISI_Li1EffLNS1O_9ScaleType4KindE0ELNS_15FloatRoundStyleE2ESI_EENS1_15EpilogueDefaultEEEEEvvEEEEvNT_6ParamsE)
        /*0008*/ 	.word	0x000000a8


	//----- nvinfo : EIATTR_FRAME_SIZE
	.align		4
.L_16:
        /*000c*/ 	.byte	0x04, 0x11
        /*000e*/ 	.short	(.L_18 - .L_17)
	.align		4
.L_17:
        /*0010*/ 	.word	index@(_ZN7cutlass13device_kernelINS_4gemm6kernel13GemmUniversalIN4cute5tupleIJiiiiEEENS1_10collective13CollectiveMmaINS1_39MainloopSm90TmaGmmaRmemAWarpSpecializedILi3ENS5_IJNS4_1CILi1EEESB_SB_EEENS1_35KernelTmaWarpSpecializedCooperativeEEENS5_IJNSA_ILi256EEESF_NSA_ILi128EEEEEENS_12float_e4m3_tENS5_IJSB_llEEESI_SJ_NS4_8TiledMMAINS4_8MMA_AtomIJNS4_4SM904GMMA31MMA_64x256x32_F32E4M3E4M3_RS_TNILNSN_7ScaleInE1ELSP_1EEEEEENS4_6LayoutINS5_IJNSA_ILi2EEESB_SB_EEENS5_IJSB_NSA_ILi0EEESV_EEEEENS5_IJNS4_10UnderscoreESY_SY_EEEEENS4_13SM90_TMA_LOADENS4_14ComposedLayoutINS4_7SwizzleILi3ELi4ELi3EEENS4_18smem_ptr_flag_bitsILi8EEENSS_INS5_IJSG_NSA_ILi8EEEEEENS5_IJSB_SG_EEEEEEENS4_9Copy_AtomIJNS4_39AutoVectorizingCopyWithAssumedAlignmentILi128EEESI_EEENS4_8identityES11_S1B_vS1G_EENS_8epilogue10collective6detail29Sm90TmaWarpSpecializedAdapterINS1J_15DefaultEpilogueISI_NS5_IJlSB_lEEES1N_NS1I_6thread17LinearCombinationISI_Li1EffLNS1O_9ScaleType4KindE0ELNS_15FloatRoundStyleE2ESI_EENS1_15EpilogueDefaultEEEEEvvEEEEvNT_6ParamsE)
        /*0014*/ 	.word	0x00000828


	//----- nvinfo : EIATTR_MIN_STACK_SIZE
	.align		4
.L_18:
        /*0018*/ 	.byte	0x04, 0x12
        /*001a*/ 	.short	(.L_20 - .L_19)
	.align		4
.L_19:
        /*001c*/ 	.word	index@(_ZN7cutlass13device_kernelINS_4gemm6kernel13GemmUniversalIN4cute5tupleIJiiiiEEENS1_10collective13CollectiveMmaINS1_39MainloopSm90TmaGmmaRmemAWarpSpecializedILi3ENS5_IJNS4_1CILi1EEESB_SB_EEENS1_35KernelTmaWarpSpecializedCooperativeEEENS5_IJNSA_ILi256EEESF_NSA_ILi128EEEEEENS_12float_e4m3_tENS5_IJSB_llEEESI_SJ_NS4_8TiledMMAINS4_8MMA_AtomIJNS4_4SM904GMMA31MMA_64x256x32_F32E4M3E4M3_RS_TNILNSN_7ScaleInE1ELSP_1EEEEEENS4_6LayoutINS5_IJNSA_ILi2EEESB_SB_EEENS5_IJSB_NSA_ILi0EEESV_EEEEENS5_IJNS4_10UnderscoreESY_SY_EEEEENS4_13SM90_TMA_LOADENS4_14ComposedLayoutINS4_7SwizzleILi3ELi4ELi3EEENS4_18smem_ptr_flag_bitsILi8EEENSS_INS5_IJSG_NSA_ILi8EEEEEENS5_IJSB_SG_EEEEEEENS4_9Copy_AtomIJNS4_39AutoVectorizingCopyWithAssumedAlignmentILi128EEESI_EEENS4_8identityES11_S1B_vS1G_EENS_8epilogue10collective6detail29Sm90TmaWarpSpecializedAdapterINS1J_15DefaultEpilogueISI_NS5_IJlSB_lEEES1N_NS1I_6thread17LinearCombinationISI_Li1EffLNS1O_9ScaleType4KindE0ELNS_15FloatRoundStyleE2ESI_EENS1_15EpilogueDefaultEEEEEvvEEEEvNT_6ParamsE)
        /*0020*/ 	.word	0x00000828
.L_20:


//--------------------- .nv.compat                --------------------------
	.section	.nv.compat,"",@"SHT_CUDA_COMPAT_INFO"
	.align	4
        /*0000*/ 	.byte	0x02, 0x09, 0x01, 0x00, 0x02, 0x02, 0x04, 0x00, 0x02, 0x05, 0x05, 0x00, 0x03, 0x07, 0x01, 0x01
        /*0010*/ 	.byte	0x02, 0x03, 0x01, 0x00, 0x02, 0x06, 0x01, 0x00, 0x04, 0x0b, 0x08, 0x00, 0x00, 0x00, 0x00, 0x00
        /*0020*/ 	.byte	0x00, 0x00, 0x00, 0x00


//--------------------- .nv.info._ZN7cutlass13device_kernelINS_4gemm6kernel13GemmUniversalIN4cute5tupleIJiiiiEEENS1_10collective13CollectiveMmaINS1_39MainloopSm90TmaGmmaRmemAWarpSpecializedILi3ENS5_IJNS4_1CILi1EEESB_SB_EEENS1_35KernelTmaWarpSpecializedCooperativeEEENS5_IJNSA_ILi256EEESF_NSA_ILi128EEEEEENS_12float_e4m3_tENS5_IJSB_llEEESI_SJ_NS4_8TiledMMAINS4_8MMA_AtomIJNS4_4SM904GMMA31MMA_64x256x32_F32E4M3E4M3_RS_TNILNSN_7ScaleInE1ELSP_1EEEEEENS4_6LayoutINS5_IJNSA_ILi2EEESB_SB_EEENS5_IJSB_NSA_ILi0EEESV_EEEEENS5_IJNS4_10UnderscoreESY_SY_EEEEENS4_13SM90_TMA_LOADENS4_14ComposedLayoutINS4_7SwizzleILi3ELi4ELi3EEENS4_18smem_ptr_flag_bitsILi8EEENSS_INS5_IJSG_NSA_ILi8EEEEEENS5_IJSB_SG_EEEEEEENS4_9Copy_AtomIJNS4_39AutoVectorizingCopyWithAssumedAlignmentILi128EEESI_EEENS4_8identityES11_S1B_vS1G_EENS_8epilogue10collective6detail29Sm90TmaWarpSpecializedAdapterINS1J_15DefaultEpilogueISI_NS5_IJlSB_lEEES1N_NS1I_6thread17LinearCombinationISI_Li1EffLNS1O_9ScaleType4KindE0ELNS_15FloatRoundStyleE2ESI_EENS1_15EpilogueDefaultEEEEEvvEEEEvNT_6ParamsE --------------------------
	.section	.nv.info._ZN7cutlass13device_kernelINS_4gemm6kernel13GemmUniversalIN4cute5tupleIJiiiiEEENS1_10collective13CollectiveMmaINS1_39MainloopSm90TmaGmmaRmemAWarpSpecializedILi3ENS5_IJNS4_1CILi1EEESB_SB_EEENS1_35KernelTmaWarpSpecializedCooperativeEEENS5_IJNSA_ILi256EEESF_NSA_ILi128EEEEEENS_12float_e4m3_tENS5_IJSB_llEEESI_SJ_NS4_8TiledMMAINS4_8MMA_AtomIJNS4_4SM904GMMA31MMA_64x256x32_F32E4M3E4M3_RS_TNILNSN_7ScaleInE1ELSP_1EEEEEENS4_6LayoutINS5_IJNSA_ILi2EEESB_SB_EEENS5_IJSB_NSA_ILi0EEESV_EEEEENS5_IJNS4_10UnderscoreESY_SY_EEEEENS4_13SM90_TMA_LOADENS4_14ComposedLayoutINS4_7SwizzleILi3ELi4ELi3EEENS4_18smem_ptr_flag_bitsILi8EEENSS_INS5_IJSG_NSA_ILi8EEEEEENS5_IJSB_SG_EEEEEEENS4_9Copy_AtomIJNS4_39AutoVectorizingCopyWithAssumedAlignmentILi128EEESI_EEENS4_8identityES11_S1B_vS1G_EENS_8epilogue10collective6detail29Sm90TmaWarpSpecializedAdapterINS1J_15DefaultEpilogueISI_NS5_IJlSB_lEEES1N_NS1I_6thread17LinearCombinationISI_Li1EffLNS1O_9ScaleType4KindE0ELNS_15FloatRoundStyleE2ESI_EENS1_15EpilogueDefaultEEEEEvvEEEEvNT_6ParamsE,"",@"SHT_CUDA_INFO"
	.sectionflags	@""
	.align	4


	//----- nvinfo : EIATTR_CUDA_API_VERSION
	.align		4
        /*0000*/ 	.byte	0x04, 0x37
        /*0002*/ 	.short	(.L_22 - .L_21)
.L_21:
        /*0004*/ 	.word	0x00000082


	//----- nvinfo : EIATTR_KPARAM_INFO
	.align		4
.L_22:
        /*0008*/ 	.byte	0x04, 0x17
        /*000a*/ 	.short	(.L_24 - .L_23)
.L_23:
        /*000c*/ 	.word	0x00000000
        /*0010*/ 	.short	0x0000
        /*0012*/ 	.short	0x0070
        /*0014*/ 	.byte	0x00, 0xf0, 0x01, 0x10


	//----- nvinfo : EIATTR_SPARSE_MMA_MASK
	.align		4
.L_24:
        /*0018*/ 	.byte	0x03, 0x50
        /*001a*/ 	.short	0x0000


	//----- nvinfo : EIATTR_MAXREG_COUNT
	.align		4
        /*001c*/ 	.byte	0x03, 0x1b
        /*001e*/ 	.short	0x00a8


	//----- nvinfo : EIATTR_NUM_BARRIERS
	.align		4
        /*0020*/ 	.byte	0x02, 0x4c
        /*0022*/ 	.byte	0x03
	.zero		1


	//----- nvinfo : EIATTR_EXTERNS
	.align		4
        /*0024*/ 	.byte	0x04, 0x0f
        /*0026*/ 	.short	(.L_26 - .L_25)


	//   ....[0]....
	.align		4
.L_25:
        /*0028*/ 	.word	index@(__assertfail)


	//----- nvinfo : EIATTR_ANNOTATIONS
	.align		4
.L_26:
        /*002c*/ 	.byte	0x04, 0x55
        /*002e*/ 	.short	(.L_28 - .L_27)


	//   ....[0]....
.L_27:
        /*0030*/ 	.word	0x00000001
        /*0034*/ 	.byte	0x70, 0x06, 0x00, 0x00, 0x01, 0x00, 0x00, 0x00, 0x90, 0x06, 0x00, 0x00, 0x01, 0x00, 0x00, 0x00
        /* <DEDUP_REMOVED lines=1471> */
        /*5c34*/ 	.byte	0x40, 0x8e, 0x02, 0x00, 0x01, 0x00, 0x00, 0x00, 0xd0, 0x8e, 0x02, 0x00


	//----- nvinfo : EIATTR_MERCURY_ISA_VERSION
	.align		4
.L_28:
        /*5c40*/ 	.byte	0x03, 0x5f
        /*5c42*/ 	.short	0x0101


	//----- nvinfo : EIATTR_INT_WARP_WIDE_INSTR_OFFSETS
	.align		4
        /*5c44*/ 	.byte	0x04, 0x31
        /*5c46*/ 	.short	(.L_30 - .L_29)


	//   ....[0]....
.L_29:
        /*5c48*/ 	.word	0x000004e0


	//   ....[1]....
        /*5c4c*/ 	.word	0x000004f0


	//   ....[2]....
        /*5c50*/ 	.word	0x00000580


	//----- nvinfo : EIATTR_COOP_GROUP_MASK_REGIDS
	.align		4
.L_30:
        /*5c54*/ 	.byte	0x04, 0x29
        /*5c56*/ 	.short	(.L_32 - .L_31)


	//   ....[0]....
.L_31:
        /*5c58*/ 	.word	0xffffffff


	//   ....[1]....
        /*5c5c*/ 	.word	0xffffffff


	//   ....[2]....
        /*5c60*/ 	.word	0xffffffff


	//   ....[3]....
        /*5c64*/ 	.word	0xffffffff


	//   ....[4]....
        /*5c68*/ 	.word	0xffffffff


	//   ....[5]....
        /*5c6c*/ 	.word	0xffffffff


	//   ....[6]....
        /*5c70*/ 	.word	0xffffffff


	//   ....[7]....
        /*5c74*/ 	.word	0xffffffff


	//   ....[8]....
        /*5c78*/ 	.word	0x0500000f


	//   ....[9]....
        /*5c7c*/ 	.word	0x0500000f


	//   ....[10]....
        /*5c80*/ 	.word	0x0500000f


	//----- nvinfo : EIATTR_COOP_GROUP_INSTR_OFFSETS
	.align		4
.L_32:
        /*5c84*/ 	.byte	0x04, 0x28
        /*5c86*/ 	.short	(.L_34 - .L_33)


	//   ....[0]....
.L_33:
        /*5c88*/ 	.word	0x00000070


	//   ....[1]....
        /*5c8c*/ 	.word	0x00000080


	//   ....[2]....
        /*5c90*/ 	.word	0x000001a0


	//   ....[3]....
        /*5c94*/ 	.word	0x00000390


	//   ....[4]....
        /*5c98*/ 	.word	0x000011b0


	//   ....[5]....
        /*5c9c*/ 	.word	0x000022a0


	//   ....[6]....
        /*5ca0*/ 	.word	0x00008160


	//   ....[7]....
        /*5ca4*/ 	.word	0x0000d6b0


	//   ....[8]....
        /*5ca8*/ 	.word	0x00029080


	//   ....[9]....
        /*5cac*/ 	.word	0x00029130


	//   ....[10]....
        /*5cb0*/ 	.word	0x00029250


	//----- nvinfo : EIATTR_REG_RECONFIG
	.align		4
.L_34:
        /*5cb4*/ 	.byte	0x01, 0x54
	.zero		2


	//----- nvinfo : EIATTR_SYSCALL_OFFSETS
	.align		4
        /*5cb8*/ 	.byte	0x04, 0x46
        /*5cba*/ 	.short	(.L_36 - .L_35)


	//   ....[0]....
.L_35:
        /*5cbc*/ 	.word	0x000012c0


	//   ....[1]....
        /*5cc0*/ 	.word	0x00001400


	//   ....[2]....
        /*5cc4*/ 	.word	0x000014f0


	//   ....[3]....
        /*5cc8*/ 	.word	0x00027fd0


	//   ....[4]....
        /*5ccc*/ 	.word	0x00028100


	//----- nvinfo : EIATTR_MBARRIER_INSTR_OFFSETS
	.align		4
.L_36:
        /*5cd0*/ 	.byte	0x04, 0x39
        /*5cd2*/ 	.short	(.L_38 - .L_37)


	//   ....[0]....
.L_37:
        /*5cd4*/ 	.word	0x00000320
        /*5cd8*/ 	.word	0x000000ff
        /*5cdc*/ 	.word	0x00000000
        /*5ce0*/ 	.short	0x0100
        /*5ce2*/ 	.byte	0x08
	.zero		1


	//   ....[1]....
        /*5ce4*/ 	.word	0x00000330
        /*5ce8*/ 	.word	0x000000ff
        /*5cec*/ 	.word	0x00000018
        /*5cf0*/ 	.short	0x0100
        /*5cf2*/ 	.byte	0x08
	.zero		1


	//   ....[2]....
        /*5cf4*/ 	.word	0x00000340
        /*5cf8*/ 	.word	0x000000ff
        /*5cfc*/ 	.word	0x00000008
        /*5d00*/ 	.short	0x0100
        /*5d02*/ 	.byte	0x08
	.zero		1


	//   ....[3]....
        /*5d04*/ 	.word	0x00000350
        /*5d08*/ 	.word	0x000000ff
        /*5d0c*/ 	.word	0x00000020
        /*5d10*/ 	.short	0x0100
        /*5d12*/ 	.byte	0x08
	.zero		1


	//   ....[4]....
        /*5d14*/ 	.word	0x00000360
        /*5d18*/ 	.word	0x000000ff
        /*5d1c*/ 	.word	0x00000010
        /*5d20*/ 	.short	0x0100
        /*5d22*/ 	.byte	0x08
	.zero		1


	//   ....[5]....
        /*5d24*/ 	.word	0x00000370
        /*5d28*/ 	.word	0x000000ff
        /*5d2c*/ 	.word	0x00000028
        /*5d30*/ 	.short	0x0100
        /*5d32*/ 	.byte	0x08
	.zero		1


	//   ....[6]....
        /*5d34*/ 	.word	0x00000600
        /*5d38*/ 	.word	0x000000ff
        /*5d3c*/ 	.word	0x00000040
        /*5d40*/ 	.short	0x0100
        /*5d42*/ 	.byte	0x10
	.zero		1


	//   ....[7]....
        /*5d44*/ 	.word	0x000006a0
        /*5d48*/ 	.word	0x000000ff
        /*5d4c*/ 	.word	0x00000048
        /*5d50*/ 	.short	0x0100
        /*5d52*/ 	.byte	0x10
	.zero		1


	//   ....[8]....
        /*5d54*/ 	.word	0x000015d0
        /*5d58*/ 	.word	0x00000003
        /*5d5c*/ 	.word	0x00000000
        /*5d60*/ 	.short	0x010a
        /*5d62*/ 	.byte	0x3f
	.zero		1


	//   ....[9]....
        /*5d64*/ 	.word	0x00001610
        /*5d68*/ 	.word	0x00000003
        /*5d6c*/ 	.word	0x00000000
        /*5d70*/ 	.short	0x010a
        /*5d72*/ 	.byte	0x3f
	.zero		1


	//   ....[10]....
        /*5d74*/ 	.word	0x00001740
        /*5d78*/ 	.word	0x00000006
        /*5d7c*/ 	.word	0x00000000
        /*5d80*/ 	.short	0x010a
        /*5d82*/ 	.byte	0x3f
	.zero		1


	//   ....[11]....
        /*5d84*/ 	.word	0x00007730
        /*5d88*/ 	.word	0x000000ff
        /*5d8c*/ 	.word	0x00000000
        /*5d90*/ 	.short	0x010a
        /*5d92*/ 	.byte	0x04
	.zero		1


	//   ....[12]....
        /*5d94*/ 	.word	0x000085a0
        /*5d98*/ 	.word	0x00000012
        /*5d9c*/ 	.word	0x00000000
        /*5da0*/ 	.short	0x010a
        /*5da2*/ 	.byte	0x3f
	.zero		1


	//   ....[13]....
        /*5da4*/ 	.word	0x0000b480
        /*5da8*/ 	.word	0x000000ff
        /*5dac*/ 	.word	0x00000000
        /*5db0*/ 	.short	0x0101
        /*5db2*/ 	.byte	0x07
	.zero		1


	//   ....[14]....
        /*5db4*/ 	.word	0x0000cd30
        /*5db8*/ 	.word	0x00000012
        /*5dbc*/ 	.word	0x00000000
        /*5dc0*/ 	.short	0x010a
        /*5dc2*/ 	.byte	0x3f
	.zero		1


	//   ....[15]....
        /*5dc4*/ 	.word	0x00011a70
        /*5dc8*/ 	.word	0x000000ff
        /*5dcc*/ 	.word	0x00000000
        /*5dd0*/ 	.short	0x0101
        /*5dd2*/ 	.byte	0x04
	.zero		1


	//   ....[16]....
        /*5dd4*/ 	.word	0x00014580
        /*5dd8*/ 	.word	0x000000ff
        /*5ddc*/ 	.word	0x00000000
        /*5de0*/ 	.short	0x0101
        /*5de2*/ 	.byte	0x06
	.zero		1


	//   ....[17]....
        /*5de4*/ 	.word	0x00028200
        /*5de8*/ 	.word	0x00000005
        /*5dec*/ 	.word	0x00000018
        /*5df0*/ 	.short	0x010a
        /*5df2*/ 	.byte	0x3f
	.zero		1


	//   ....[18]....
        /*5df4*/ 	.word	0x00028640
        /*5df8*/ 	.word	0x00000003
        /*5dfc*/ 	.word	0x00000048
        /*5e00*/ 	.short	0x0101
        /*5e02*/ 	.byte	0x3f
	.zero		1


	//   ....[19]....
        /*5e04*/ 	.word	0x00028eb0
        /*5e08*/ 	.word	0x00000003
        /*5e0c*/ 	.word	0x00000000
        /*5e10*/ 	.short	0x010a
        /*5e12*/ 	.byte	0x3f
	.zero		1


	//   ....[20]....
        /*5e14*/ 	.word	0x00028f50
        /*5e18*/ 	.word	0x00000003
        /*5e1c*/ 	.word	0x00000000
        /*5e20*/ 	.short	0x010a
        /*5e22*/ 	.byte	0x3f
	.zero		1


	//   ....[21]....
        /*5e24*/ 	.word	0x00028fe0
        /*5e28*/ 	.word	0x00000003
        /*5e2c*/ 	.word	0x00000000
        /*5e30*/ 	.short	0x010a
        /*5e32*/ 	.byte	0x3f
	.zero		1


	//   ....[22]....
        /*5e34*/ 	.word	0x000290b0
        /*5e38*/ 	.word	0x00000003
        /*5e3c*/ 	.word	0x00000000
        /*5e40*/ 	.short	0x010a
        /*5e42*/ 	.byte	0x3f
	.zero		1


	//   ....[23]....
        /*5e44*/ 	.word	0x00029180
        /*5e48*/ 	.word	0x00000006
        /*5e4c*/ 	.word	0x00000000
        /*5e50*/ 	.short	0x010a
        /*5e52*/ 	.byte	0x3f
	.zero		1


	//   ....[24]....
        /*5e54*/ 	.word	0x000291d0
        /*5e58*/ 	.word	0x00000012
        /*5e5c*/ 	.word	0x00000000
        /*5e60*/ 	.short	0x010a
        /*5e62*/ 	.byte	0x3f
	.zero		1


	//   ....[25]....
        /*5e64*/ 	.word	0x00029310
        /*5e68*/ 	.word	0x00000005
        /*5e6c*/ 	.word	0x00000018
        /*5e70*/ 	.short	0x010a
        /*5e72*/ 	.byte	0x3f
	.zero		1


	//   ....[26]....
        /*5e74*/ 	.word	0x000293e0
        /*5e78*/ 	.word	0x00000003
        /*5e7c*/ 	.word	0x00000000
        /*5e80*/ 	.short	0x010a
        /*5e82*/ 	.byte	0x3f
	.zero		1


	//   ....[27]....
        /*5e84*/ 	.word	0x00029430
        /*5e88*/ 	.word	0x00000003
        /*5e8c*/ 	.word	0x00000000
        /*5e90*/ 	.short	0x010a
        /*5e92*/ 	.byte	0x3f
	.zero		1


	//----- nvinfo : EIATTR_NUM_MBARRIERS
	.align		4
.L_38:
        /*5e94*/ 	.byte	0x03, 0x38
        /*5e96*/ 	.short	0x0008


	//----- nvinfo : EIATTR_EXIT_INSTR_OFFSETS
	.align		4
        /*5e98*/ 	.byte	0x04, 0x1c
        /*5e9a*/ 	.short	(.L_40 - .L_39)


	//   ....[0]....
.L_39:
        /*5e9c*/ 	.word	0x00000700


	//   ....[1]....
        /*5ea0*/ 	.word	0x00001070


	//   ....[2]....
        /*5ea4*/ 	.word	0x00027460


	//   ....[3]....
        /*5ea8*/ 	.word	0x00027bb0


	//   ....[4]....
        /*5eac*/ 	.word	0x00029030


	//----- nvinfo : EIATTR_MAX_THREADS
	.align		4
.L_40:
        /*5eb0*/ 	.byte	0x04, 0x05
        /*5eb2*/ 	.short	(.L_42 - .L_41)
.L_41:
        /*5eb4*/ 	.word	0x00000180
        /*5eb8*/ 	.word	0x00000001
        /*5ebc*/ 	.word	0x00000001


	//----- nvinfo : EIATTR_CRS_STACK_SIZE
	.align		4
.L_42:
        /*5ec0*/ 	.byte	0x04, 0x1e
        /*5ec2*/ 	.short	(.L_44 - .L_43)
.L_43:
        /*5ec4*/ 	.word	0x00000000


	//----- nvinfo : EIATTR_CBANK_PARAM_SIZE
	.align		4
.L_44:
        /*5ec8*/ 	.byte	0x03, 0x19
        /*5eca*/ 	.short	0x0470


	//----- nvinfo : EIATTR_PARAM_CBANK
	.align		4
        /*5ecc*/ 	.byte	0x04, 0x0a
        /*5ece*/ 	.short	(.L_46 - .L_45)
	.align		4
.L_45:
        /*5ed0*/ 	.word	index@(.nv.constant0._ZN7cutlass13device_kernelINS_4gemm6kernel13GemmUniversalIN4cute5tupleIJiiiiEEENS1_10collective13CollectiveMmaINS1_39MainloopSm90TmaGmmaRmemAWarpSpecializedILi3ENS5_IJNS4_1CILi1EEESB_SB_EEENS1_35KernelTmaWarpSpecializedCooperativeEEENS5_IJNSA_ILi256EEESF_NSA_ILi128EEEEEENS_12float_e4m3_tENS5_IJSB_llEEESI_SJ_NS4_8TiledMMAINS4_8MMA_AtomIJNS4_4SM904GMMA31MMA_64x256x32_F32E4M3E4M3_RS_TNILNSN_7ScaleInE1ELSP_1EEEEEENS4_6LayoutINS5_IJNSA_ILi2EEESB_SB_EEENS5_IJSB_NSA_ILi0EEESV_EEEEENS5_IJNS4_10UnderscoreESY_SY_EEEEENS4_13SM90_TMA_LOADENS4_14ComposedLayoutINS4_7SwizzleILi3ELi4ELi3EEENS4_18smem_ptr_flag_bitsILi8EEENSS_INS5_IJSG_NSA_ILi8EEEEEENS5_IJSB_SG_EEEEEEENS4_9Copy_AtomIJNS4_39AutoVectorizingCopyWithAssumedAlignmentILi128EEESI_EEENS4_8identityES11_S1B_vS1G_EENS_8epilogue10collective6detail29Sm90TmaWarpSpecializedAdapterINS1J_15DefaultEpilogueISI_NS5_IJlSB_lEEES1N_NS1I_6thread17LinearCombinationISI_Li1EffLNS1O_9ScaleType4KindE0ELNS_15FloatRoundStyleE2ESI_EENS1_15EpilogueDefaultEEEEEvvEEEEvNT_6ParamsE)
        /*5ed4*/ 	.short	0x0210
        /*5ed6*/ 	.short	0x0470


	//----- nvinfo : EIATTR_SW_WAR
	.align		4
.L_46:
        /*5ed8*/ 	.byte	0x04, 0x36
        /*5eda*/ 	.short	(.L_48 - .L_47)
.L_47:
        /*5edc*/ 	.word	0x00000008
.L_48:


//--------------------- .nv.callgraph             --------------------------
	.section	.nv.callgraph,"",@"SHT_CUDA_CALLGRAPH"
	.align	4
	.sectionentsize	8
	.align		4
        /*0000*/ 	.word	0x00000000
	.align		4
        /*0004*/ 	.word	0xffffffff
	.align		4
        /*0008*/ 	.word	index@(_ZN7cutlass13device_kernelINS_4gemm6kernel13GemmUniversalIN4cute5tupleIJiiiiEEENS1_10collective13CollectiveMmaINS1_39MainloopSm90TmaGmmaRmemAWarpSpecializedILi3ENS5_IJNS4_1CILi1EEESB_SB_EEENS1_35KernelTmaWarpSpecializedCooperativeEEENS5_IJNSA_ILi256EEESF_NSA_ILi128EEEEEENS_12float_e4m3_tENS5_IJSB_llEEESI_SJ_NS4_8TiledMMAINS4_8MMA_AtomIJNS4_4SM904GMMA31MMA_64x256x32_F32E4M3E4M3_RS_TNILNSN_7ScaleInE1ELSP_1EEEEEENS4_6LayoutINS5_IJNSA_ILi2EEESB_SB_EEENS5_IJSB_NSA_ILi0EEESV_EEEEENS5_IJNS4_10UnderscoreESY_SY_EEEEENS4_13SM90_TMA_LOADENS4_14ComposedLayoutINS4_7SwizzleILi3ELi4ELi3EEENS4_18smem_ptr_flag_bitsILi8EEENSS_INS5_IJSG_NSA_ILi8EEEEEENS5_IJSB_SG_EEEEEEENS4_9Copy_AtomIJNS4_39AutoVectorizingCopyWithAssumedAlignmentILi128EEESI_EEENS4_8identityES11_S1B_vS1G_EENS_8epilogue10collective6detail29Sm90TmaWarpSpecializedAdapterINS1J_15DefaultEpilogueISI_NS5_IJlSB_lEEES1N_NS1I_6thread17LinearCombinationISI_Li1EffLNS1O_9ScaleType4KindE0ELNS_15FloatRoundStyleE2ESI_EENS1_15EpilogueDefaultEEEEEvvEEEEvNT_6ParamsE)
	.align		4
        /*000c*/ 	.word	index@(__assertfail)
	.align		4
        /*0010*/ 	.word	0x00000000
	.align		4
        /*0014*/ 	.word	0xfffffffe
	.align		4
        /*0018*/ 	.word	0x00000000
	.align		4
        /*001c*/ 	.word	0xfffffffd
	.align		4
        /*0020*/ 	.word	0x00000000
	.align		4
        /*0024*/ 	.word	0xfffffffc


//--------------------- .nv.constant4             --------------------------
	.section	.nv.constant4,"a",@progbits
	.align	8
	.align		8
.nv.constant4:
        /*0000*/ 	.dword	__assertfail
	.align		8
        /*0008*/ 	.dword	__unnamed_1
	.align		8
        /*0010*/ 	.dword	__unnamed_2
	.align		8
        /*0018*/ 	.dword	_ZN40_INTERNAL_c038ff63_4_k_cu_a1018ce2_212804cuda3std3__45__cpo5beginE
	.align		8
        /*0020*/ 	.dword	_ZN40_INTERNAL_c038ff63_4_k_cu_a1018ce2_212804cuda3std3__45__cpo3endE
	.align		8
        /*0028*/ 	.dword	_ZN40_INTERNAL_c038ff63_4_k_cu_a1018ce2_212804cuda3std3__45__cpo6cbeginE
	.align		8
        /*0030*/ 	.dword	_ZN40_INTERNAL_c038ff63_4_k_cu_a1018ce2_212804cuda3std3__45__cpo4cendE
	.align		8
        /*0038*/ 	.dword	_ZN40_INTERNAL_c038ff63_4_k_cu_a1018ce2_212804cuda3std3__442_GLOBAL__N__c038ff63_4_k_cu_a1018ce2_212806ignoreE
	.align		8
        /*0040*/ 	.dword	_ZN40_INTERNAL_c038ff63_4_k_cu_a1018ce2_212804cuda3std3__419piecewise_constructE
	.align		8
        /*0048*/ 	.dword	_ZN40_INTERNAL_c038ff63_4_k_cu_a1018ce2_212804cuda3std3__48in_placeE
	.align		8
        /*0050*/ 	.dword	_ZN40_INTERNAL_c038ff63_4_k_cu_a1018ce2_212804cuda3std6ranges3__45__cpo4swapE
	.align		8
        /*0058*/ 	.dword	_ZN40_INTERNAL_c038ff63_4_k_cu_a1018ce2_212804cuda3std6ranges3__45__cpo9iter_moveE
	.align		8
        /*0060*/ 	.dword	_ZN40_INTERNAL_c038ff63_4_k_cu_a1018ce2_212804cute7productE
	.align		8
        /*0068*/ 	.dword	_ZN40_INTERNAL_c038ff63_4_k_cu_a1018ce2_212804cute1_E
	.align		8
        /*0070*/ 	.dword	$str$24
	.align		8
        /*0078*/ 	.dword	$str$25


//--------------------- .text._ZN7cutlass13device_kernelINS_4gemm6kernel13GemmUniversalIN4cute5tupleIJiiiiEEENS1_10collective13CollectiveMmaINS1_39MainloopSm90TmaGmmaRmemAWarpSpecializedILi3ENS5_IJNS4_1CILi1EEESB_SB_EEENS1_35KernelTmaWarpSpecializedCooperativeEEENS5_IJNSA_ILi256EEESF_NSA_ILi128EEEEEENS_12float_e4m3_tENS5_IJSB_llEEESI_SJ_NS4_8TiledMMAINS4_8MMA_AtomIJNS4_4SM904GMMA31MMA_64x256x32_F32E4M3E4M3_RS_TNILNSN_7ScaleInE1ELSP_1EEEEEENS4_6LayoutINS5_IJNSA_ILi2EEESB_SB_EEENS5_IJSB_NSA_ILi0EEESV_EEEEENS5_IJNS4_10UnderscoreESY_SY_EEEEENS4_13SM90_TMA_LOADENS4_14ComposedLayoutINS4_7SwizzleILi3ELi4ELi3EEENS4_18smem_ptr_flag_bitsILi8EEENSS_INS5_IJSG_NSA_ILi8EEEEEENS5_IJSB_SG_EEEEEEENS4_9Copy_AtomIJNS4_39AutoVectorizingCopyWithAssumedAlignmentILi128EEESI_EEENS4_8identityES11_S1B_vS1G_EENS_8epilogue10collective6detail29Sm90TmaWarpSpecializedAdapterINS1J_15DefaultEpilogueISI_NS5_IJlSB_lEEES1N_NS1I_6thread17LinearCombinationISI_Li1EffLNS1O_9ScaleType4KindE0ELNS_15FloatRoundStyleE2ESI_EENS1_15EpilogueDefaultEEEEEvvEEEEvNT_6ParamsE --------------------------
	.section	.text._ZN7cutlass13device_kernelINS_4gemm6kernel13GemmUniversalIN4cute5tupleIJiiiiEEENS1_10collective13CollectiveMmaINS1_39MainloopSm90TmaGmmaRmemAWarpSpecializedILi3ENS5_IJNS4_1CILi1EEESB_SB_EEENS1_35KernelTmaWarpSpecializedCooperativeEEENS5_IJNSA_ILi256EEESF_NSA_ILi128EEEEEENS_12float_e4m3_tENS5_IJSB_llEEESI_SJ_NS4_8TiledMMAINS4_8MMA_AtomIJNS4_4SM904GMMA31MMA_64x256x32_F32E4M3E4M3_RS_TNILNSN_7ScaleInE1ELSP_1EEEEEENS4_6LayoutINS5_IJNSA_ILi2EEESB_SB_EEENS5_IJSB_NSA_ILi0EEESV_EEEEENS5_IJNS4_10UnderscoreESY_SY_EEEEENS4_13SM90_TMA_LOADENS4_14ComposedLayoutINS4_7SwizzleILi3ELi4ELi3EEENS4_18smem_ptr_flag_bitsILi8EEENSS_INS5_IJSG_NSA_ILi8EEEEEENS5_IJSB_SG_EEEEEEENS4_9Copy_AtomIJNS4_39AutoVectorizingCopyWithAssumedAlignmentILi128EEESI_EEENS4_8identityES11_S1B_vS1G_EENS_8epilogue10collective6detail29Sm90TmaWarpSpecializedAdapterINS1J_15DefaultEpilogueISI_NS5_IJlSB_lEEES1N_NS1I_6thread17LinearCombinationISI_Li1EffLNS1O_9ScaleType4KindE0ELNS_15FloatRoundStyleE2ESI_EENS1_15EpilogueDefaultEEEEEvvEEEEvNT_6ParamsE,"ax",@progbits
	.align	128
.text._ZN7cutlass13device_kernelINS_4gemm6kernel13GemmUniversalIN4cute5tupleIJiiiiEEENS1_10collective13CollectiveMmaINS1_39MainloopSm90TmaGmmaRmemAWarpSpecializedILi3ENS5_IJNS4_1CILi1EEESB_SB_EEENS1_35KernelTmaWarpSpecializedCooperativeEEENS5_IJNSA_ILi256EEESF_NSA_ILi128EEEEEENS_12float_e4m3_tENS5_IJSB_llEEESI_SJ_NS4_8TiledMMAINS4_8MMA_AtomIJNS4_4SM904GMMA31MMA_64x256x32_F32E4M3E4M3_RS_TNILNSN_7ScaleInE1ELSP_1EEEEEENS4_6LayoutINS5_IJNSA_ILi2EEESB_SB_EEENS5_IJSB_NSA_ILi0EEESV_EEEEENS5_IJNS4_10UnderscoreESY_SY_EEEEENS4_13SM90_TMA_LOADENS4_14ComposedLayoutINS4_7SwizzleILi3ELi4ELi3EEENS4_18smem_ptr_flag_bitsILi8EEENSS_INS5_IJSG_NSA_ILi8EEEEEENS5_IJSB_SG_EEEEEEENS4_9Copy_AtomIJNS4_39AutoVectorizingCopyWithAssumedAlignmentILi128EEESI_EEENS4_8identityES11_S1B_vS1G_EENS_8epilogue10collective6detail29Sm90TmaWarpSpecializedAdapterINS1J_15DefaultEpilogueISI_NS5_IJlSB_lEEES1N_NS1I_6thread17LinearCombinationISI_Li1EffLNS1O_9ScaleType4KindE0ELNS_15FloatRoundStyleE2ESI_EENS1_15EpilogueDefaultEEEEEvvEEEEvNT_6ParamsE:
        .type           _ZN7cutlass13device_kernelINS_4gemm6kernel13GemmUniversalIN4cute5tupleIJiiiiEEENS1_10collective13CollectiveMmaINS1_39MainloopSm90TmaGmmaRmemAWarpSpecializedILi3ENS5_IJNS4_1CILi1EEESB_SB_EEENS1_35KernelTmaWarpSpecializedCooperativeEEENS5_IJNSA_ILi256EEESF_NSA_ILi128EEEEEENS_12float_e4m3_tENS5_IJSB_llEEESI_SJ_NS4_8TiledMMAINS4_8MMA_AtomIJNS4_4SM904GMMA31MMA_64x256x32_F32E4M3E4M3_RS_TNILNSN_7ScaleInE1ELSP_1EEEEEENS4_6LayoutINS5_IJNSA_ILi2EEESB_SB_EEENS5_IJSB_NSA_ILi0EEESV_EEEEENS5_IJNS4_10UnderscoreESY_SY_EEEEENS4_13SM90_TMA_LOADENS4_14ComposedLayoutINS4_7SwizzleILi3ELi4ELi3EEENS4_18smem_ptr_flag_bitsILi8EEENSS_INS5_IJSG_NSA_ILi8EEEEEENS5_IJSB_SG_EEEEEEENS4_9Copy_AtomIJNS4_39AutoVectorizingCopyWithAssumedAlignmentILi128EEESI_EEENS4_8identityES11_S1B_vS1G_EENS_8epilogue10collective6detail29Sm90TmaWarpSpecializedAdapterINS1J_15DefaultEpilogueISI_NS5_IJlSB_lEEES1N_NS1I_6thread17LinearCombinationISI_Li1EffLNS1O_9ScaleType4KindE0ELNS_15FloatRoundStyleE2ESI_EENS1_15EpilogueDefaultEEEEEvvEEEEvNT_6ParamsE,@function
        .size           _ZN7cutlass13device_kernelINS_4gemm6kernel13GemmUniversalIN4cute5tupleIJiiiiEEENS1_10collective13CollectiveMmaINS1_39MainloopSm90TmaGmmaRmemAWarpSpecializedILi3ENS5_IJNS4_1CILi1EEESB_SB_EEENS1_35KernelTmaWarpSpecializedCooperativeEEENS5_IJNSA_ILi256EEESF_NSA_ILi128EEEEEENS_12float_e4m3_tENS5_IJSB_llEEESI_SJ_NS4_8TiledMMAINS4_8MMA_AtomIJNS4_4SM904GMMA31MMA_64x256x32_F32E4M3E4M3_RS_TNILNSN_7ScaleInE1ELSP_1EEEEEENS4_6LayoutINS5_IJNSA_ILi2EEESB_SB_EEENS5_IJSB_NSA_ILi0EEESV_EEEEENS5_IJNS4_10UnderscoreESY_SY_EEEEENS4_13SM90_TMA_LOADENS4_14ComposedLayoutINS4_7SwizzleILi3ELi4ELi3EEENS4_18smem_ptr_flag_bitsILi8EEENSS_INS5_IJSG_NSA_ILi8EEEEEENS5_IJSB_SG_EEEEEEENS4_9Copy_AtomIJNS4_39AutoVectorizingCopyWithAssumedAlignmentILi128EEESI_EEENS4_8identityES11_S1B_vS1G_EENS_8epilogue10collective6detail29Sm90TmaWarpSpecializedAdapterINS1J_15DefaultEpilogueISI_NS5_IJlSB_lEEES1N_NS1I_6thread17LinearCombinationISI_Li1EffLNS1O_9ScaleType4KindE0ELNS_15FloatRoundStyleE2ESI_EENS1_15EpilogueDefaultEEEEEvvEEEEvNT_6ParamsE,(.L_x_612 - _ZN7cutlass13device_kernelINS_4gemm6kernel13GemmUniversalIN4cute5tupleIJiiiiEEENS1_10collective13CollectiveMmaINS1_39MainloopSm90TmaGmmaRmemAWarpSpecializedILi3ENS5_IJNS4_1CILi1EEESB_SB_EEENS1_35KernelTmaWarpSpecializedCooperativeEEENS5_IJNSA_ILi256EEESF_NSA_ILi128EEEEEENS_12float_e4m3_tENS5_IJSB_llEEESI_SJ_NS4_8TiledMMAINS4_8MMA_AtomIJNS4_4SM904GMMA31MMA_64x256x32_F32E4M3E4M3_RS_TNILNSN_7ScaleInE1ELSP_1EEEEEENS4_6LayoutINS5_IJNSA_ILi2EEESB_SB_EEENS5_IJSB_NSA_ILi0EEESV_EEEEENS5_IJNS4_10UnderscoreESY_SY_EEEEENS4_13SM90_TMA_LOADENS4_14ComposedLayoutINS4_7SwizzleILi3ELi4ELi3EEENS4_18smem_ptr_flag_bitsILi8EEENSS_INS5_IJSG_NSA_ILi8EEEEEENS5_IJSB_SG_EEEEEEENS4_9Copy_AtomIJNS4_39AutoVectorizingCopyWithAssumedAlignmentILi128EEESI_EEENS4_8identityES11_S1B_vS1G_EENS_8epilogue10collective6detail29Sm90TmaWarpSpecializedAdapterINS1J_15DefaultEpilogueISI_NS5_IJlSB_lEEES1N_NS1I_6thread17LinearCombinationISI_Li1EffLNS1O_9ScaleType4KindE0ELNS_15FloatRoundStyleE2ESI_EENS1_15EpilogueDefaultEEEEEvvEEEEvNT_6ParamsE)
        .other          _ZN7cutlass13device_kernelINS_4gemm6kernel13GemmUniversalIN4cute5tupleIJiiiiEEENS1_10collective13CollectiveMmaINS1_39MainloopSm90TmaGmmaRmemAWarpSpecializedILi3ENS5_IJNS4_1CILi1EEESB_SB_EEENS1_35KernelTmaWarpSpecializedCooperativeEEENS5_IJNSA_ILi256EEESF_NSA_ILi128EEEEEENS_12float_e4m3_tENS5_IJSB_llEEESI_SJ_NS4_8TiledMMAINS4_8MMA_AtomIJNS4_4SM904GMMA31MMA_64x256x32_F32E4M3E4M3_RS_TNILNSN_7ScaleInE1ELSP_1EEEEEENS4_6LayoutINS5_IJNSA_ILi2EEESB_SB_EEENS5_IJSB_NSA_ILi0EEESV_EEEEENS5_IJNS4_10UnderscoreESY_SY_EEEEENS4_13SM90_TMA_LOADENS4_14ComposedLayoutINS4_7SwizzleILi3ELi4ELi3EEENS4_18smem_ptr_flag_bitsILi8EEENSS_INS5_IJSG_NSA_ILi8EEEEEENS5_IJSB_SG_EEEEEEENS4_9Copy_AtomIJNS4_39AutoVectorizingCopyWithAssumedAlignmentILi128EEESI_EEENS4_8identityES11_S1B_vS1G_EENS_8epilogue10collective6detail29Sm90TmaWarpSpecializedAdapterINS1J_15DefaultEpilogueISI_NS5_IJlSB_lEEES1N_NS1I_6thread17LinearCombinationISI_Li1EffLNS1O_9ScaleType4KindE0ELNS_15FloatRoundStyleE2ESI_EENS1_15EpilogueDefaultEEEEEvvEEEEvNT_6ParamsE,@"STO_CUDA_ENTRY STV_DEFAULT"
_ZN7cutlass13device_kernelINS_4gemm6kernel13GemmUniversalIN4cute5tupleIJiiiiEEENS1_10collective13CollectiveMmaINS1_39MainloopSm90TmaGmmaRmemAWarpSpecializedILi3ENS5_IJNS4_1CILi1EEESB_SB_EEENS1_35KernelTmaWarpSpecializedCooperativeEEENS5_IJNSA_ILi256EEESF_NSA_ILi128EEEEEENS_12float_e4m3_tENS5_IJSB_llEEESI_SJ_NS4_8TiledMMAINS4_8MMA_AtomIJNS4_4SM904GMMA31MMA_64x256x32_F32E4M3E4M3_RS_TNILNSN_7ScaleInE1ELSP_1EEEEEENS4_6LayoutINS5_IJNSA_ILi2EEESB_SB_EEENS5_IJSB_NSA_ILi0EEESV_EEEEENS5_IJNS4_10UnderscoreESY_SY_EEEEENS4_13SM90_TMA_LOADENS4_14ComposedLayoutINS4_7SwizzleILi3ELi4ELi3EEENS4_18smem_ptr_flag_bitsILi8EEENSS_INS5_IJSG_NSA_ILi8EEEEEENS5_IJSB_SG_EEEEEEENS4_9Copy_AtomIJNS4_39AutoVectorizingCopyWithAssumedAlignmentILi128EEESI_EEENS4_8identityES11_S1B_vS1G_EENS_8epilogue10collective6detail29Sm90TmaWarpSpecializedAdapterINS1J_15DefaultEpilogueISI_NS5_IJlSB_lEEES1N_NS1I_6thread17LinearCombinationISI_Li1EffLNS1O_9ScaleType4KindE0ELNS_15FloatRoundStyleE2ESI_EENS1_15EpilogueDefaultEEEEEvvEEEEvNT_6ParamsE:
[----:B------:R-:W0:Y:S02]  /*0000*/  LDC R1, c[0x0][0x28] ;  /* 0x00000a00ff017b82 */ /* 0x000e240000000800 */
[----:B0-----:R-:W-:Y:S01]  /*0010*/  VIADD R1, R1, 0xfffff7d8 ;  /* 0xfffff7d801017836 */ /* 0x001fe20000000000 */
[----:B------:R-:W0:Y:S01]  /*0020*/  S2R R2, SR_TID.X ;  /* 0x0000000000027919 */ /* 0x000e220000002100 */
[----:B------:R-:W-:Y:S01]  /*0030*/  ELECT P0, URZ, PT ;  /* 0x00000000003f782f */ /* 0x000fe20003800000 */
[----:B------:R-:W-:Y:S01]  /*0040*/  BSSY B0, `(.L_x_0) ;  /* 0x0000015000007945 */ /* 0x000fe20003800000 */
[--C-:B0-----:R-:W-:Y:S02]  /*0050*/  SHF.R.U32.HI R0, RZ, 0x5, R2.reuse ;  /* 0x00000005ff007819 */ /* 0x101fe40000011602 */
[----:B------:R-:W-:-:S03]  /*0060*/  SHF.R.U32.HI R2, RZ, 0x7, R2 ;  /* 0x00000007ff027819 */ /* 0x000fc60000011602 */
[----:B------:R-:W0:Y:S04]  /*0070*/  SHFL.IDX PT, R3, R0, RZ, 0x1f ;  /* 0x00001fff00037589 */ /* 0x000e2800000e0000 */
[----:B------:R-:W1:Y:S01]  /*0080*/  SHFL.IDX PT, R2, R2, RZ, 0x1f ;  /* 0x00001fff02027589 */ /* 0x000e6200000e0000 */
[----:B0-----:R-:W-:Y:S02]  /*0090*/  R2UR UR10, R3 ;  /* 0x00000000030a72ca */ /* 0x001fe400000e0000 */
[----:B-1----:R-:W-:-:S11]  /*00a0*/  R2UR UR5, R2 ;  /* 0x00000000020572ca */ /* 0x002fd600000e0000 */
[----:B------:R-:W-:Y:S02]  /*00b0*/  USHF.R.S32.HI UR4, URZ, 0x1f, UR10 ;  /* 0x0000001f3f047899 */ /* 0x000fe4000801140a */
[----:B------:R-:W-:Y:S02]  /*00c0*/  ISETP.NE.OR P0, PT, RZ, UR10, !P0 ;  /* 0x0000000aff007c0c */ /* 0x000fe4000c705670 */
[----:B------:R-:W-:-:S04]  /*00d0*/  ULEA.HI UR4, UR4, UR10, URZ, 0x2 ;  /* 0x0000000a04047291 */ /* 0x000fc8000f8f103f */
[----:B------:R-:W-:-:S04]  /*00e0*/  ULOP3.LUT UR4, UR4, 0xfffffffc, URZ, 0xc0, !UPT ;  /* 0xfffffffc04047892 */ /* 0x000fc8000f8ec03f */
[----:B------:R-:W-:-:S03]  /*00f0*/  UIADD3 UR10, UR10, -UR4, URZ ;  /* 0x800000040a0a7290 */ /* 0x000fc6000fffe03f */
[----:B------:R-:W-:Y:S09]  /*0100*/  @P0 BRA `(.L_x_1) ;  /* 0x0000000000200947 */ /* 0x000ff20003800000 */
[----:B------:R-:W-:Y:S02]  /*0110*/  ULDC.64 UR6, c[0x0][0x198] ;  /* 0x0000660000067ab9 */ /* 0x000fe40000000a00 */
[----:B------:R-:W-:Y:S02]  /*0120*/  UIADD3 UR8, UP0, UR6, 0xf0, URZ ;  /* 0x000000f006087890 */ /* 0x000fe4000ff1e03f */
[----:B------:R-:W-:Y:S02]  /*0130*/  UIADD3 UR6, UP1, UR6, 0x1f0, URZ ;  /* 0x000001f006067890 */ /* 0x000fe4000ff3e03f */
[----:B------:R-:W-:Y:S02]  /*0140*/  UIADD3.X UR9, URZ, UR7, URZ, UP0, !UPT ;  /* 0x000000073f097290 */ /* 0x000fe400087fe43f */
[----:B------:R-:W-:-:S07]  /*0150*/  UIADD3.X UR7, URZ, UR7, URZ, UP1, !UPT ;  /* 0x000000073f077290 */ /* 0x000fce0008ffe43f */
[----:B------:R0:W-:Y:S02]  /*0160*/  UTMACCTL.PF [UR8] ;  /* 0x00000000080079b9 */ /* 0x0001e40008040000 */
[----:B------:R0:W-:Y:S02]  /*0170*/  UTMACCTL.PF [UR6] ;  /* 0x00000000060079b9 */ /* 0x0001e40008040000 */
[----:B0-----:R-:W-:Y:S01]  /*0180*/  NOP ;  /* 0x0000000000007918 */ /* 0x001fe20000000000 */
.L_x_1:
[----:B------:R-:W-:Y:S05]  /*0190*/  BSYNC B0 ;  /* 0x0000000000007941 */ /* 0x000fea0003800000 */
.L_x_0:
[----:B------:R-:W0:Y:S01]  /*01a0*/  SHFL.IDX PT, R2, R0, RZ, 0x1f ;  /* 0x00001fff00027589 */ /* 0x000e2200000e0000 */
[----:B------:R-:W-:Y:S01]  /*01b0*/  UISETP.NE.AND UP0, UPT, UR10, 0x3, UPT ;  /* 0x000000030a00788c */ /* 0x000fe2000bf05270 */
[----:B------:R-:W-:Y:S01]  /*01c0*/  ISETP.NE.AND P1, PT, RZ, UR5, PT ;  /* 0x00000005ff007c0c */ /* 0x000fe2000bf25270 */
[----:B------:R-:W-:Y:S02]  /*01d0*/  UIADD3 UR18, UR5, -0x1, URZ ;  /* 0xffffffff05127890 */ /* 0x000fe4000fffe03f */
[----:B------:R-:W-:Y:S02]  /*01e0*/  UISETP.EQ.OR UP0, UPT, UR10, URZ, !UP0 ;  /* 0x0000003f0a00728c */ /* 0x000fe4000c702670 */
[----:B------:R-:W-:Y:S02]  /*01f0*/  UISETP.GE.U32.AND UP1, UPT, UR18, 0x2, UPT ;  /* 0x000000021200788c */ /* 0x000fe4000bf26070 */
[----:B------:R-:W-:-:S04]  /*0200*/  UISETP.EQ.AND UP0, UPT, UR5, URZ, UP0 ;  /* 0x0000003f0500728c */ /* 0x000fc80008702270 */
[----:B------:R-:W-:-:S04]  /*0210*/  USEL UR40, URZ, 0x1, !UP0 ;  /* 0x000000013f287887 */ /* 0x000fc8000c000000 */
[----:B------:R-:W-:Y:S01]  /*0220*/  USEL UR40, UR40, 0x2, UP1 ;  /* 0x0000000228287887 */ /* 0x000fe20008800000 */
[----:B0-----:R-:W-:-:S13]  /*0230*/  ISETP.NE.AND P0, PT, R2, RZ, PT ;  /* 0x000000ff0200720c */ /* 0x001fda0003f05270 */
[----:B------:R-:W-:Y:S05]  /*0240*/  @P0 BRA `(.L_x_2) ;  /* 0x0000000000500947 */ /* 0x000fea0003800000 */
[----:B------:R-:W0:Y:S01]  /*0250*/  S2UR UR8, SR_CgaCtaId ;  /* 0x00000000000879c3 */ /* 0x000e220000008800 */
[----:B------:R-:W-:Y:S01]  /*0260*/  UMOV UR4, 0x400 ;  /* 0x0000040000047882 */ /* 0x000fe20000000000 */
[----:B------:R-:W-:Y:S01]  /*0270*/  UMOV UR5, 0x1 ;  /* 0x0000000100057882 */ /* 0x000fe20000000000 */
[----:B------:R-:W-:Y:S01]  /*0280*/  UMOV UR6, 0x100 ;  /* 0x0000010000067882 */ /* 0x000fe20000000000 */
[----:B------:R-:W-:Y:S01]  /*0290*/  ELECT P0, URZ, PT ;  /* 0x00000000003f782f */ /* 0x000fe20003800000 */
[----:B------:R-:W-:-:S04]  /*02a0*/  UIADD3 UR6, -UR6, 0x100000, URZ ;  /* 0x0010000006067890 */ /* 0x000fc8000fffe13f */
[----:B------:R-:W-:Y:S02]  /*02b0*/  USHF.L.U32 UR7, UR6, 0xb, URZ ;  /* 0x0000000b06077899 */ /* 0x000fe4000800063f */
[----:B------:R-:W-:Y:S02]  /*02c0*/  USHF.L.U32 UR6, UR6, 0x1, URZ ;  /* 0x0000000106067899 */ /* 0x000fe4000800063f */
[----:B0-----:R-:W-:Y:S02]  /*02d0*/  ULEA UR8, UR8, UR4, 0x18 ;  /* 0x0000000408087291 */ /* 0x001fe4000f8ec03f */
[----:B------:R-:W-:-:S04]  /*02e0*/  UIADD3 UR4, -UR5, 0x100000, URZ ;  /* 0x0010000005047890 */ /* 0x000fc8000fffe13f */
[----:B------:R-:W-:Y:S02]  /*02f0*/  USHF.L.U32 UR5, UR4, 0xb, URZ ;  /* 0x0000000b04057899 */ /* 0x000fe4000800063f */
[----:B------:R-:W-:Y:S01]  /*0300*/  USHF.L.U32 UR4, UR4, 0x1, URZ ;  /* 0x0000000104047899 */ /* 0x000fe2000800063f */
[----:B------:R-:W0:Y:S11]  /*0310*/  FENCE.VIEW.ASYNC.S ;  /* 0x00000000000073c6 */ /* 0x000e360000000000 */
[----:B0-----:R0:W1:Y:S01]  /*0320*/  SYNCS.EXCH.64 URZ, [UR8], UR4 ;  /* 0x00000004083f75b2 */ /* 0x0010620008000100 */
[----:B------:R0:W2:Y:S01]  /*0330*/  SYNCS.EXCH.64 URZ, [UR8+0x18], UR6 ;  /* 0x00001806083f75b2 */ /* 0x0000a20008000100 */
[----:B------:R0:W3:Y:S01]  /*0340*/  SYNCS.EXCH.64 URZ, [UR8+0x8], UR4 ;  /* 0x00000804083f75b2 */ /* 0x0000e20008000100 */
[----:B------:R0:W4:Y:S01]  /*0350*/  SYNCS.EXCH.64 URZ, [UR8+0x20], UR6 ;  /* 0x00002006083f75b2 */ /* 0x0001220008000100 */
[----:B------:R0:W0:Y:S01]  /*0360*/  SYNCS.EXCH.64 URZ, [UR8+0x10], UR4 ;  /* 0x00001004083f75b2 */ /* 0x0000220008000100 */
[----:B------:R0:W0:Y:S01]  /*0370*/  SYNCS.EXCH.64 URZ, [UR8+0x28], UR6 ;  /* 0x00002806083f75b2 */ /* 0x0000220008000100 */
[----:B------:R-:W-:Y:S01]  /*0380*/  NOP ;  /* 0x0000000000007918 */ /* 0x000fe20000000000 */
.L_x_2:
[----:B------:R-:W5:Y:S01]  /*0390*/  SHFL.IDX PT, R0, R0, RZ, 0x1f ;  /* 0x00001fff00007589 */ /* 0x000f6200000e0000 */
[----:B------:R-:W-:Y:S01]  /*03a0*/  ELECT P0, URZ, PT ;  /* 0x00000000003f782f */ /* 0x000fe20003800000 */
[----:B------:R-:W1:Y:S01]  /*03b0*/  S2UR UR17, SR_CTAID.Y ;  /* 0x00000000001179c3 */ /* 0x000e620000002600 */
[----:B0-----:R-:W-:Y:S01]  /*03c0*/  ULDC UR5, c[0x0][0x65c] ;  /* 0x0001970000057ab9 */ /* 0x001fe20000000800 */
[----:B------:R-:W-:Y:S01]  /*03d0*/  UMOV UR12, 0x20 ;  /* 0x00000020000c7882 */ /* 0x000fe20000000000 */
[----:B------:R-:W-:Y:S01]  /*03e0*/  UISETP.NE.AND UP2, UPT, UR5, 0x1, UPT ;  /* 0x000000010500788c */ /* 0x000fe2000bf45270 */
[----:B------:R-:W-:Y:S01]  /*03f0*/  NOP ;  /* 0x0000000000007918 */ /* 0x000fe20000000000 */
[----:B------:R-:W-:Y:S02]  /*0400*/  NOP ;  /* 0x0000000000007918 */ /* 0x000fe40000000000 */
[----:B------:R-:W-:Y:S01]  /*0410*/  UP2UR UR44, UPR, URZ, 0x4 ;  /* 0x000000043f2c7883 */ /* 0x000fe20008000000 */
[----:B------:R-:W0:Y:S01]  /*0420*/  S2UR UR4, SR_CTAID.X ;  /* 0x00000000000479c3 */ /* 0x000e220000002500 */
[----:B------:R-:W-:-:S02]  /*0430*/  PLOP3.LUT P2, PT, PT, PT, UP2, 0x80, 0x0 ;  /* 0x000000000000781c */ /* 0x000fc40003f4f028 */
[----:B------:R-:W-:Y:S02]  /*0440*/  PLOP3.LUT P4, PT, PT, PT, UP2, 0x80, 0x0 ;  /* 0x000000000000781c */ /* 0x000fe40003f8f028 */
[----:B------:R-:W-:Y:S01]  /*0450*/  PLOP3.LUT P3, PT, PT, PT, UP2, 0x80, 0x0 ;  /* 0x000000000000781c */ /* 0x000fe20003f6f028 */
[----:B------:R-:W-:Y:S01]  /*0460*/  @UP2 ULDC UR14, c[0x0][0x10] ;  /* 0x00000400000e2ab9 */ /* 0x000fe20000000800 */
[----:B------:R-:W-:Y:S01]  /*0470*/  @UP2 UMOV UR9, URZ ;  /* 0x0000003f00092c82 */ /* 0x000fe20008000000 */
[----:B------:R-:W-:Y:S01]  /*0480*/  @!UP2 ULDC UR11, c[0x0][0xc] ;  /* 0x00000300000baab9 */ /* 0x000fe20000000800 */
[----:B-----5:R-:W-:Y:S01]  /*0490*/  ISETP.NE.OR P0, PT, R0, RZ, !P0 ;  /* 0x000000ff0000720c */ /* 0x020fe20004705670 */
[----:B-1----:R-:W-:Y:S02]  /*04a0*/  @UP2 UMOV UR7, UR17 ;  /* 0x0000001100072c82 */ /* 0x002fe40008000000 */
[----:B------:R-:W-:Y:S01]  /*04b0*/  @UP2 UMOV UR8, UR7 ;  /* 0x0000000700082c82 */ /* 0x000fe20008000000 */
[----:B------:R-:W-:Y:S01]  /*04c0*/  @!UP2 UMOV UR7, UR17 ;  /* 0x000000110007ac82 */ /* 0x000fe20008000000 */
[----:B0-----:R-:W-:-:S08]  /*04d0*/  @UP2 UIMAD.WIDE.U32 UR14, UR4, UR14, UR8 ;  /* 0x0000000e040e22a5 */ /* 0x001fd0000f8e0008 */
[----:B------:R-:W-:Y:S01]  /*04e0*/  VOTEU.ALL UP0, P0 ;  /* 0x00000000003f7886 */ /* 0x000fe20000000000 */
[----:B------:R-:W-:Y:S01]  /*04f0*/  VOTEU.ALL UP1, P0 ;  /* 0x00000000003f7886 */ /* 0x000fe20000020000 */
[----:B------:R-:W-:-:S03]  /*0500*/  IMAD.U32 R2, RZ, RZ, UR14 ;  /* 0x0000000eff027e24 */ /* 0x000fc6000f8e00ff */
[----:B------:R-:W0:Y:S01]  /*0510*/  @!UP0 S2UR UR6, SR_CgaCtaId ;  /* 0x00000000000689c3 */ /* 0x000e220000008800 */
[----:B------:R-:W-:Y:S01]  /*0520*/  @!UP0 UMOV UR5, 0x400 ;  /* 0x0000040000058882 */ /* 0x000fe20000000000 */
[----:B------:R-:W-:-:S04]  /*0530*/  @!UP0 UIADD3 UR12, -UR12, 0x100000, URZ ;  /* 0x001000000c0c8890 */ /* 0x000fc8000fffe13f */
[----:B------:R-:W-:Y:S02]  /*0540*/  @!UP0 USHF.L.U32 UR13, UR12, 0xb, URZ ;  /* 0x0000000b0c0d8899 */ /* 0x000fe4000800063f */
[----:B------:R-:W-:Y:S01]  /*0550*/  @!UP0 USHF.L.U32 UR12, UR12, 0x1, URZ ;  /* 0x000000010c0c8899 */ /* 0x000fe2000800063f */
[----:B------:R-:W-:Y:S01]  /*0560*/  IMAD.U32 R3, RZ, RZ, UR15 ;  /* 0x0000000fff037e24 */ /* 0x000fe2000f8e00ff */
[----:B0-----:R-:W-:Y:S01]  /*0570*/  @!UP0 ULEA UR16, UR6, UR5, 0x18 ;  /* 0x0000000506108291 */ /* 0x001fe2000f8ec03f */
[----:B------:R-:W-:Y:S01]  /*0580*/  VOTEU.ALL UP0, P0 ;  /* 0x00000000003f7886 */ /* 0x000fe20000000000 */
[----:B------:R-:W-:Y:S01]  /*0590*/  PLOP3.LUT P0, PT, PT, PT, UP2, 0x80, 0x0 ;  /* 0x000000000000781c */ /* 0x000fe20003f0f028 */
[----:B------:R-:W-:Y:S01]  /*05a0*/  UMOV UR5, URZ ;  /* 0x0000003f00057c82 */ /* 0x000fe20008000000 */
[----:B------:R-:W-:Y:S01]  /*05b0*/  @UP2 UMOV UR6, URZ ;  /* 0x0000003f00062c82 */ /* 0x000fe20008000000 */
[----:B------:R-:W-:Y:S02]  /*05c0*/  @!UP2 UIMAD.WIDE.U32 UR8, UR11, UR7, UR4 ;  /* 0x000000070b08a2a5 */ /* 0x000fe4000f8e0004 */
[----:B------:R-:W-:-:S04]  /*05d0*/  @UP2 UIADD3 UR6, UR15, UR6, URZ ;  /* 0x000000060f062290 */ /* 0x000fc8000fffe03f */
[----:B------:R-:W-:Y:S01]  /*05e0*/  IMAD.U32 R5, RZ, RZ, UR9 ;  /* 0x00000009ff057e24 */ /* 0x000fe2000f8e00ff */
[----:B------:R-:W0:Y:S02]  /*05f0*/  FENCE.VIEW.ASYNC.S ;  /* 0x00000000000073c6 */ /* 0x000e240000000000 */
[----:B0-----:R0:W2:Y:S01]  /*0600*/  @!UP0 SYNCS.EXCH.64 URZ, [UR16+0x40], UR12 ;  /* 0x0000400c103f85b2 */ /* 0x0010a20008000100 */
[----:B------:R-:W-:Y:S02]  /*0610*/  @P2 IMAD.U32 R6, RZ, RZ, UR6 ;  /* 0x00000006ff062e24 */ /* 0x000fe4000f8e00ff */
[----:B------:R-:W-:Y:S02]  /*0620*/  @P0 IMAD.MOV.U32 R7, RZ, RZ, R2 ;  /* 0x000000ffff070224 */ /* 0x000fe400078e0002 */
[----:B------:R-:W-:Y:S02]  /*0630*/  IMAD.U32 R2, RZ, RZ, UR8 ;  /* 0x00000008ff027e24 */ /* 0x000fe4000f8e00ff */
[----:B------:R-:W-:-:S02]  /*0640*/  @!P4 IMAD.MOV.U32 R6, RZ, RZ, R5 ;  /* 0x000000ffff06c224 */ /* 0x000fc400078e0005 */
[----:B------:R-:W-:Y:S02]  /*0650*/  @!P3 IMAD.MOV.U32 R7, RZ, RZ, R2 ;  /* 0x000000ffff07b224 */ /* 0x000fe400078e0002 */
[----:B------:R-:W-:Y:S01]  /*0660*/  IMAD.U32 R3, RZ, RZ, UR9 ;  /* 0x00000009ff037e24 */ /* 0x000fe2000f8e00ff */
[----:B------:R0:W-:Y:S01]  /*0670*/  STL [R1+0x200], R6 ;  /* 0x0002000601007387 */ /* 0x0001e20000100800 */
[----:B------:R-:W-:-:S03]  /*0680*/  IMAD.U32 R4, RZ, RZ, UR8 ;  /* 0x00000008ff047e24 */ /* 0x000fc6000f8e00ff */
[----:B------:R0:W-:Y:S01]  /*0690*/  STL [R1+0x204], R7 ;  /* 0x0002040701007387 */ /* 0x0001e20000100800 */
[----:B------:R0:W2:Y:S01]  /*06a0*/  @!UP1 SYNCS.EXCH.64 URZ, [UR16+0x48], UR12 ;  /* 0x0000480c103f95b2 */ /* 0x0000a20008000100 */
[----:B------:R-:W-:Y:S01]  /*06b0*/  NOP ;  /* 0x0000000000007918 */ /* 0x000fe20000000000 */
[----:B--234-:R-:W-:Y:S06]  /*06c0*/  BAR.SYNC.DEFER_BLOCKING 0x0 ;  /* 0x0000000000007b1d */ /* 0x01cfec0000010000 */
[----:B------:R-:W-:Y:S05]  /*06d0*/  @!P1 BRA `(.L_x_3) ;  /* 0x0000026c00649947 */ /* 0x000fea0003800000 */
[----:B------:R-:W-:-:S06]  /*06e0*/  UISETP.GT.U32.AND UP0, UPT, UR18, 0x1, UPT ;  /* 0x000000011200788c */ /* 0x000fcc000bf04070 */
[----:B------:R-:W-:-:S13]  /*06f0*/  PLOP3.LUT P0, PT, PT, PT, UP0, 0x80, 0x0 ;  /* 0x000000000000781c */ /* 0x000fda0003f0f008 */
[----:B0-----:R-:W-:Y:S05]  /*0700*/  @P0 EXIT ;  /* 0x000000000000094d */ /* 0x001fea0003800000 */
[----:B------:R-:W-:Y:S01]  /*0710*/  ULDC.64 UR8, c[0x0][0x650] ;  /* 0x0001940000087ab9 */ /* 0x000fe20000000a00 */
[----:B------:R-:W-:Y:S01]  /*0720*/  UMOV UR45, 0xffffffff ;  /* 0xffffffff002d7882 */ /* 0x000fe20000000000 */
[----:B------:R-:W-:Y:S01]  /*0730*/  ISETP.GE.U32.AND P0, PT, R7, UR8, PT ;  /* 0x0000000807007c0c */ /* 0x000fe2000bf06070 */
[----:B------:R-:W-:Y:S01]  /*0740*/  UMOV UR42, 0xffffffff ;  /* 0xffffffff002a7882 */ /* 0x000fe20000000000 */
[----:B------:R-:W-:Y:S01]  /*0750*/  UMOV UR43, 0xffffffff ;  /* 0xffffffff002b7882 */ /* 0x000fe20000000000 */
[----:B------:R-:W-:Y:S02]  /*0760*/  PRMT R0, RZ, 0x7610, R0 ;  /* 0x00007610ff007816 */ /* 0x000fe40000000000 */
[----:B------:R-:W-:-:S13]  /*0770*/  ISETP.GE.U32.AND.EX P0, PT, R6, UR9, PT, P0 ;  /* 0x0000000906007c0c */ /* 0x000fda000bf06100 */
[----:B------:R-:W-:Y:S05]  /*0780*/  @P0 BRA `(.L_x_4) ;  /* 0x0000000400800947 */ /* 0x000fea0003800000 */
[----:B------:R-:W-:Y:S01]  /*0790*/  I2FP.F32.U32 R0, UR4 ;  /* 0x0000000400007c45 */ /* 0x000fe20008201000 */
[----:B------:R-:W-:Y:S01]  /*07a0*/  ULDC.64 UR16, c[0x0][0x628] ;  /* 0x00018a0000107ab9 */ /* 0x000fe20000000a00 */
[----:B------:R-:W-:Y:S01]  /*07b0*/  ULDC UR6, c[0x0][0x150] ;  /* 0x0000540000067ab9 */ /* 0x000fe20000000800 */
[----:B------:R-:W-:Y:S01]  /*07c0*/  ISETP.NE.U32.AND P0, PT, RZ, UR16, PT ;  /* 0x00000010ff007c0c */ /* 0x000fe2000bf05070 */
[----:B------:R-:W-:Y:S01]  /*07d0*/  ULDC UR15, c[0x0][0x630] ;  /* 0x00018c00000f7ab9 */ /* 0x000fe20000000800 */
[----:B------:R-:W-:Y:S01]  /*07e0*/  FMUL R0, R0, UR6 ;  /* 0x0000000600007c20 */ /* 0x000fe20008400000 */
[----:B------:R-:W-:Y:S01]  /*07f0*/  R2UR UR18, R7 ;  /* 0x00000000071272ca */ /* 0x000fe200000e0000 */
[----:B------:R-:W-:Y:S01]  /*0800*/  ULDC UR20, c[0x0][0x154] ;  /* 0x0000550000147ab9 */ /* 0x000fe20000000800 */
[----:B------:R-:W-:Y:S01]  /*0810*/  ISETP.NE.AND.EX P0, PT, RZ, UR17, PT, P0 ;  /* 0x00000011ff007c0c */ /* 0x000fe2000bf05300 */
[----:B------:R0:W1:Y:S01]  /*0820*/  F2I.U32.TRUNC.NTZ R2, R0 ;  /* 0x0000000000027305 */ /* 0x000062000020f000 */
[----:B------:R-:W-:-:S02]  /*0830*/  R2UR UR19, R6 ;  /* 0x00000000061372ca */ /* 0x000fc400000e0000 */
[----:B------:R-:W-:Y:S02]  /*0840*/  R2UR UR8, R7 ;  /* 0x00000000070872ca */ /* 0x000fe400000e0000 */
[----:B------:R-:W-:-:S07]  /*0850*/  R2UR UR9, R6 ;  /* 0x00000000060972ca */ /* 0x000fce00000e0000 */
[----:B0-----:R-:W-:Y:S08]  /*0860*/  @!P0 BRA `(.L_x_5) ;  /* 0x0000000000308947 */ /* 0x001ff00003800000 */
[----:B------:R-:W-:Y:S01]  /*0870*/  R2UR UR8, R7 ;  /* 0x00000000070872ca */ /* 0x000fe200000e0000 */
[----:B------:R-:W-:Y:S01]  /*0880*/  ULDC UR6, c[0x0][0x634] ;  /* 0x00018d0000067ab9 */ /* 0x000fe20000000800 */
[----:B------:R-:W-:-:S11]  /*0890*/  R2UR UR14, R6 ;  /* 0x00000000060e72ca */ /* 0x000fd600000e0000 */
[----:B------:R-:W-:-:S04]  /*08a0*/  UIADD3 UR6, UP0, UR8, UR6, URZ ;  /* 0x0000000608067290 */ /* 0x000fc8000ff1e03f */
[----:B------:R-:W-:-:S04]  /*08b0*/  UIADD3.X UR14, URZ, UR14, URZ, UP0, !UPT ;  /* 0x0000000e3f0e7290 */ /* 0x000fc800087fe43f */
[----:B------:R-:W-:-:S04]  /*08c0*/  UIMAD.WIDE.U32 UR8, UR14, UR16, URZ ;  /* 0x000000100e0872a5 */ /* 0x000fc8000f8e003f */
[----:B------:R-:W-:Y:S02]  /*08d0*/  UIMAD.WIDE.U32 UR10, UP0, UR6, UR17, UR8 ;  /* 0x00000011060a72a5 */ /* 0x000fe4000f800008 */
[----:B------:R-:W-:Y:S02]  /*08e0*/  UIMAD.WIDE.U32 UR8, UR6, UR16, URZ ;  /* 0x00000010060872a5 */ /* 0x000fe4000f8e003f */
[----:B------:R-:W-:Y:S02]  /*08f0*/  UIADD3.X UR13, URZ, URZ, URZ, UP0, !UPT ;  /* 0x0000003f3f0d7290 */ /* 0x000fe400087fe43f */
[----:B------:R-:W-:Y:S01]  /*0900*/  UIADD3 URZ, UP0, UR9, UR10, URZ ;  /* 0x0000000a093f7290 */ /* 0x000fe2000ff1e03f */
[----:B------:R-:W-:-:S03]  /*0910*/  UMOV UR12, UR11 ;  /* 0x0000000b000c7c82 */ /* 0x000fc60008000000 */
[----:B------:R-:W-:-:S12]  /*0920*/  UIMAD.WIDE.U32.X UR8, UR14, UR17, UR12, UP0 ;  /* 0x000000110e0872a5 */ /* 0x000fd800080e040c */
.L_x_5:
[----:B------:R-:W-:Y:S01]  /*0930*/  USHF.R.U64 UR43, UR8, UR15, UR9 ;  /* 0x0000000f082b7299 */ /* 0x000fe20008001209 */
[----:B------:R-:W-:Y:S01]  /*0940*/  I2FP.F32.U32 R0, UR7 ;  /* 0x0000000700007c45 */ /* 0x000fe20008201000 */
[----:B------:R-:W-:Y:S01]  /*0950*/  USHF.R.U32.HI UR5, URZ, UR15, UR9 ;  /* 0x0000000f3f057299 */ /* 0x000fe20008011609 */
[----:B-1----:R-:W-:Y:S01]  /*0960*/  R2UR UR12, R2 ;  /* 0x00000000020c72ca */ /* 0x002fe200000e0000 */
[----:B------:R-:W-:Y:S02]  /*0970*/  UIADD3 UR6, UP0, URZ, -UR43, URZ ;  /* 0x8000002b3f067290 */ /* 0x000fe4000ff1e03f */
[----:B------:R-:W-:Y:S01]  /*0980*/  FMUL R0, R0, UR20 ;  /* 0x0000001400007c20 */ /* 0x000fe20008400000 */
[----:B------:R-:W-:Y:S01]  /*0990*/  ULDC.64 UR8, c[0x0][0x620] ;  /* 0x0001880000087ab9 */ /* 0x000fe20000000a00 */
[----:B------:R-:W-:Y:S01]  /*09a0*/  UIADD3.X UR5, URZ, ~UR5, URZ, UP0, !UPT ;  /* 0x800000053f057290 */ /* 0x000fe200087fe43f */
[----:B------:R-:W-:Y:S01]  /*09b0*/  UMOV UR10, UR18 ;  /* 0x00000012000a7c82 */ /* 0x000fe20008000000 */
[----:B------:R-:W-:-:S02]  /*09c0*/  UMOV UR11, UR19 ;  /* 0x00000013000b7c82 */ /* 0x000fc40008000000 */
[----:B------:R-:W-:Y:S01]  /*09d0*/  UIMAD UR5, UR5, UR8, URZ ;  /* 0x00000008050572a4 */ /* 0x000fe2000f8e023f */
[----:B------:R-:W0:Y:S01]  /*09e0*/  F2I.U32.TRUNC.NTZ R0, R0 ;  /* 0x0000000000007305 */ /* 0x000e22000020f000 */
[----:B------:R-:W-:Y:S02]  /*09f0*/  UIMAD.WIDE.U32 UR10, UR6, UR8, UR10 ;  /* 0x00000008060a72a5 */ /* 0x000fe4000f8e000a */
[----:B------:R-:W-:Y:S01]  /*0a00*/  UIMAD UR6, UR6, UR9, UR5 ;  /* 0x00000009060672a4 */ /* 0x000fe2000f8e0205 */
[----:B------:R-:W-:Y:S01]  /*0a10*/  ULDC UR21, c[0x0][0x658] ;  /* 0x0001960000157ab9 */ /* 0x000fe20000000800 */
[----:B------:R-:W-:Y:S02]  /*0a20*/  UMOV UR19, 0xffffffff ;  /* 0xffffffff00137882 */ /* 0x000fe40000000000 */
[----:B------:R-:W-:Y:S01]  /*0a30*/  UIADD3 UR6, UR11, UR6, URZ ;  /* 0x000000060b067290 */ /* 0x000fe2000fffe03f */
[----:B------:R-:W-:Y:S01]  /*0a40*/  ULDC UR15, c[0x0][0x618] ;  /* 0x00018600000f7ab9 */ /* 0x000fe20000000800 */
[----:B------:R-:W-:Y:S01]  /*0a50*/  ULDC.64 UR8, c[0x0][0x640] ;  /* 0x0001900000087ab9 */ /* 0x000fe20000000a00 */
[----:B------:R-:W-:Y:S01]  /*0a60*/  USHF.L.U32 UR11, UR19, UR21, URZ ;  /* 0x00000015130b7299 */ /* 0x000fe2000800063f */
[----:B------:R-:W-:Y:S01]  /*0a70*/  ISETP.NE.U32.AND P0, PT, RZ, UR8, PT ;  /* 0x00000008ff007c0c */ /* 0x000fe2000bf05070 */
[----:B------:R-:W-:-:S02]  /*0a80*/  USHF.R.U64 UR19, UR10, UR15, UR6 ;  /* 0x0000000f0a137299 */ /* 0x000fc40008001206 */
[----:B------:R-:W-:Y:S01]  /*0a90*/  USHF.R.U32.HI UR10, URZ, UR15, UR6 ;  /* 0x0000000f3f0a7299 */ /* 0x000fe20008011606 */
[----:B0-----:R-:W-:Y:S01]  /*0aa0*/  R2UR UR14, R0 ;  /* 0x00000000000e72ca */ /* 0x001fe200000e0000 */
[----:B------:R-:W-:Y:S01]  /*0ab0*/  ULDC UR17, c[0x0][0x608] ;  /* 0x0001820000117ab9 */ /* 0x000fe20000000800 */
[----:B------:R-:W-:Y:S01]  /*0ac0*/  ISETP.NE.AND.EX P0, PT, RZ, UR9, PT, P0 ;  /* 0x00000009ff007c0c */ /* 0x000fe2000bf05300 */
[----:B------:R-:W-:Y:S02]  /*0ad0*/  USHF.R.U64 UR23, UR19, UR17, UR10 ;  /* 0x0000001113177299 */ /* 0x000fe4000800120a */
[----:B------:R-:W-:Y:S01]  /*0ae0*/  USHF.R.U32.HI UR10, URZ, UR17, UR10 ;  /* 0x000000113f0a7299 */ /* 0x000fe2000801160a */
[----:B------:R-:W-:Y:S01]  /*0af0*/  UMOV UR16, 0x1 ;  /* 0x0000000100107882 */ /* 0x000fe20000000000 */
[----:B------:R-:W-:Y:S02]  /*0b00*/  UIADD3 UR12, -UR12, URZ, URZ ;  /* 0x0000003f0c0c7290 */ /* 0x000fe4000fffe13f */
[----:B------:R-:W-:-:S02]  /*0b10*/  USHF.R.U64 UR24, UR23, UR21, UR10 ;  /* 0x0000001517187299 */ /* 0x000fc4000800120a */
[----:B------:R-:W-:Y:S01]  /*0b20*/  USHF.L.U32 UR6, UR16, UR21, URZ ;  /* 0x0000001510067299 */ /* 0x000fe2000800063f */
[----:B------:R-:W-:Y:S01]  /*0b30*/  ULDC UR13, c[0x0][0x144] ;  /* 0x00005100000d7ab9 */ /* 0x000fe20000000800 */
[----:B------:R-:W-:Y:S01]  /*0b40*/  ULDC UR5, c[0x0][0x600] ;  /* 0x0001800000057ab9 */ /* 0x000fe20000000800 */
[----:B------:R-:W-:Y:S02]  /*0b50*/  ULOP3.LUT UR16, URZ, UR11, URZ, 0x33, !UPT ;  /* 0x0000000b3f107292 */ /* 0x000fe4000f8e333f */
[----:B------:R-:W-:Y:S02]  /*0b60*/  USHF.R.U32.HI UR11, URZ, UR21, UR10 ;  /* 0x000000153f0b7299 */ /* 0x000fe4000801160a */
[----:B------:R-:W-:Y:S02]  /*0b70*/  UIADD3 UR18, UR5, -0x1, URZ ;  /* 0xffffffff05127890 */ /* 0x000fe4000fffe03f */
[----:B------:R-:W-:Y:S02]  /*0b80*/  UIADD3 UR20, -UR14, URZ, URZ ;  /* 0x0000003f0e147290 */ /* 0x000fe4000fffe13f */
[----:B------:R-:W-:Y:S01]  /*0b90*/  UIMAD UR4, UR13, UR12, UR4 ;  /* 0x0000000c0d0472a4 */ /* 0x000fe2000f8e0204 */
[----:B------:R-:W-:Y:S01]  /*0ba0*/  ULDC UR25, c[0x0][0x148] ;  /* 0x0000520000197ab9 */ /* 0x000fe20000000800 */
[----:B------:R-:W-:Y:S01]  /*0bb0*/  ULDC UR21, c[0x0][0x648] ;  /* 0x0001920000157ab9 */ /* 0x000fe20000000800 */
[----:B------:R-:W-:Y:S01]  /*0bc0*/  ULDC UR22, c[0x0][0x638] ;  /* 0x00018e0000167ab9 */ /* 0x000fe20000000800 */
[----:B------:R-:W-:Y:S01]  /*0bd0*/  UMOV UR10, UR24 ;  /* 0x00000018000a7c82 */ /* 0x000fe20008000000 */
[----:B------:R-:W-:Y:S07]  /*0be0*/  @!P0 BRA `(.L_x_6) ;  /* 0x0000000000308947 */ /* 0x000fee0003800000 */
[----:B------:R-:W-:Y:S02]  /*0bf0*/  ULDC UR14, c[0x0][0x64c] ;  /* 0x00019300000e7ab9 */ /* 0x000fe40000000800 */
        /* <DEDUP_REMOVED lines=8> */
[----:B------:R-:W-:-:S07]  /*0c80*/  UIMAD.WIDE.U32.X UR8, UR17, UR9, UR14, UP0 ;  /* 0x00000009110872a5 */ /* 0x000fce00080e040e */
[----:B------:R-:W-:Y:S01]  /*0c90*/  UMOV UR10, UR8 ;  /* 0x00000008000a7c82 */ /* 0x000fe20008000000 */
[----:B------:R-:W-:-:S05]  /*0ca0*/  UMOV UR11, UR9 ;  /* 0x00000009000b7c82 */ /* 0x000fca0008000000 */
.L_x_6:
[----:B------:R-:W-:Y:S01]  /*0cb0*/  UISETP.NE.AND UP0, UPT, UR44, URZ, UPT ;  /* 0x0000003f2c00728c */ /* 0x000fe2000bf05270 */
[----:B------:R-:W-:Y:S01]  /*0cc0*/  IMAD.MOV.U32 R0, RZ, RZ, 0x1 ;  /* 0x00000001ff007424 */ /* 0x000fe200078e00ff */
[----:B------:R-:W-:Y:S02]  /*0cd0*/  USHF.R.U64 UR8, UR10, UR21, UR11 ;  /* 0x000000150a087299 */ /* 0x000fe4000800120b */
[----:B------:R-:W-:Y:S02]  /*0ce0*/  ULOP3.LUT UR16, UR23, UR16, URZ, 0xc0, !UPT ;  /* 0x0000001017107292 */ /* 0x000fe4000f8ec03f */
[----:B------:R-:W-:Y:S02]  /*0cf0*/  ULOP3.LUT UR18, UR19, UR18, URZ, 0xc0, !UPT ;  /* 0x0000001213127292 */ /* 0x000fe4000f8ec03f */
[----:B------:R-:W-:-:S03]  /*0d00*/  UIMAD UR16, UR6, UR8, UR16 ;  /* 0x00000008061072a4 */ /* 0x000fc6000f8e0210 */
[----:B------:R-:W-:Y:S02]  /*0d10*/  @UP0 UIMAD UR4, UR25, UR20, UR7 ;  /* 0x00000014190402a4 */ /* 0x000fe4000f8e0207 */
[----:B------:R-:W-:-:S04]  /*0d20*/  UIADD3 UR7, -UR8, URZ, URZ ;  /* 0x0000003f08077290 */ /* 0x000fc8000fffe13f */
[----:B------:R-:W-:-:S03]  /*0d30*/  UIMAD UR6, UR7, UR22, UR24 ;  /* 0x00000016070672a4 */ /* 0x000fc6000f8e0218 */
[----:B------:R-:W-:Y:S01]  /*0d40*/  ULDC UR7, c[0x0][0x610] ;  /* 0x0001840000077ab9 */ /* 0x000fe20000000800 */
[----:B------:R-:W-:Y:S02]  /*0d50*/  UIMAD UR6, UR6, UR5, UR18 ;  /* 0x00000005060672a4 */ /* 0x000fe4000f8e0212 */
[----:B------:R-:W-:-:S04]  /*0d60*/  UIMAD UR4, UR16, UR7, UR4 ;  /* 0x00000007100472a4 */ /* 0x000fc8000f8e0204 */
[----:B------:R-:W-:Y:S02]  /*0d70*/  USEL UR42, UR6, UR4, !UP0 ;  /* 0x00000004062a7287 */ /* 0x000fe4000c000000 */
[----:B------:R-:W-:-:S12]  /*0d80*/  USEL UR45, UR4, UR6, !UP0 ;  /* 0x00000006042d7287 */ /* 0x000fd8000c000000 */
.L_x_4:
[----:B------:R-:W-:-:S08]  /*0d90*/  NOP ;  /* 0x0000000000007918 */ /* 0x000fd00000000000 */
[----:B------:R-:W0:Y:S02]  /*0da0*/  USETMAXREG.TRY_ALLOC.CTAPOOL UP0, 0xf0 ;  /* 0x000000f0000079c8 */ /* 0x000e240008000600 */
[----:B0-----:R-:W-:-:S13]  /*0db0*/  PLOP3.LUT P0, PT, PT, PT, UP0, 0x80, 0x0 ;  /* 0x000000000000781c */ /* 0x001fda0003f0f008 */
[----:B------:R-:W-:Y:S05]  /*0dc0*/  @!P0 BRA `(.L_x_4) ;  /* 0xfffffffc00f08947 */ /* 0x000fea000383ffff */
[----:B------:R-:W-:Y:S01]  /*0dd0*/  ULDC.64 UR4, c[0x0][0x598] ;  /* 0x0001660000047ab9 */ /* 0x000fe20000000a00 */
[----:B------:R-:W-:Y:S01]  /*0de0*/  ULDC.64 UR36, c[0x0][0x208] ;  /* 0x0000820000247ab9 */ /* 0x000fe20000000a00 */
[----:B------:R-:W-:-:S04]  /*0df0*/  ISETP.NE.U32.AND P0, PT, RZ, UR4, PT ;  /* 0x00000004ff007c0c */ /* 0x000fc8000bf05070 */
[----:B------:R-:W-:-:S13]  /*0e00*/  ISETP.NE.AND.EX P0, PT, RZ, UR5, PT, P0 ;  /* 0x00000005ff007c0c */ /* 0x000fda000bf05300 */
[----:B------:R-:W-:Y:S05]  /*0e10*/  @!P0 BRA `(.L_x_7) ;  /* 0x00000000001c8947 */ /* 0x000fea0003800000 */
[----:B------:R-:W0:Y:S02]  /*0e20*/  LDC.64 R2, c[0x0][0x598] ;  /* 0x00016600ff027b82 */ /* 0x000e240000000a00 */
[----:B0-----:R-:W2:Y:S02]  /*0e30*/  LDG.E.64 R2, desc[UR36][R2.64] ;  /* 0x0000002402027981 */ /* 0x001ea4000c1e1b00 */
[----:B--2---:R-:W-:-:S04]  /*0e40*/  ISETP.NE.U32.AND P0, PT, R2, RZ, PT ;  /* 0x000000ff0200720c */ /* 0x004fc80003f05070 */
[----:B------:R-:W-:-:S13]  /*0e50*/  ISETP.NE.AND.EX P0, PT, R3, RZ, PT, P0 ;  /* 0x000000ff0300720c */ /* 0x000fda0003f05300 */
[----:B------:R-:W-:Y:S05]  /*0e60*/  @!P0 BRA `(.L_x_7) ;  /* 0x0000000000088947 */ /* 0x000fea0003800000 */
[----:B------:R0:W5:Y:S01]  /*0e70*/  LD.E R163, desc[UR36][R2.64] ;  /* 0x0000002402a37980 */ /* 0x000162000c101900 */
[----:B------:R-:W-:Y:S05]  /*0e80*/  BRA `(.L_x_8) ;  /* 0x0000000000247947 */ /* 0x000fea0003800000 */
.L_x_7:
[----:B------:R-:W-:Y:S02]  /*0e90*/  ULDC.64 UR4, c[0x0][0x588] ;  /* 0x0001620000047ab9 */ /* 0x000fe40000000a00 */
[----:B------:R-:W-:-:S04]  /*0ea0*/  ISETP.NE.U32.AND P0, PT, RZ, UR4, PT ;  /* 0x00000004ff007c0c */ /* 0x000fc8000bf05070 */
[----:B------:R-:W-:-:S13]  /*0eb0*/  ISETP.NE.AND.EX P0, PT, RZ, UR5, PT, P0 ;  /* 0x00000005ff007c0c */ /* 0x000fda000bf05300 */
[----:B------:R-:W-:Y:S05]  /*0ec0*/  @!P0 BRA `(.L_x_9) ;  /* 0x00000000000c8947 */ /* 0x000fea0003800000 */
[----:B------:R-:W0:Y:S02]  /*0ed0*/  LDC.64 R2, c[0x0][0x588] ;  /* 0x00016200ff027b82 */ /* 0x000e240000000a00 */
[----:B0-----:R1:W5:Y:S01]  /*0ee0*/  LDG.E R163, desc[UR36][R2.64] ;  /* 0x0000002402a37981 */ /* 0x001362000c1e1900 */
[----:B------:R-:W-:Y:S05]  /*0ef0*/  BRA `(.L_x_8) ;  /* 0x0000000000087947 */ /* 0x000fea0003800000 */
.L_x_9:
[----:B------:R-:W-:Y:S02]  /*0f00*/  ULDC UR4, c[0x0][0x580] ;  /* 0x0001600000047ab9 */ /* 0x000fe40000000800 */
[----:B------:R-:W-:-:S07]  /*0f10*/  IMAD.U32 R163, RZ, RZ, UR4 ;  /* 0x00000004ffa37e24 */ /* 0x000fce000f8e00ff */
.L_x_8:
[----:B------:R-:W-:Y:S02]  /*0f20*/  ULDC.64 UR4, c[0x0][0x5a0] ;  /* 0x0001680000047ab9 */ /* 0x000fe40000000a00 */
[----:B------:R-:W-:-:S04]  /*0f30*/  ISETP.NE.U32.AND P0, PT, RZ, UR4, PT ;  /* 0x00000004ff007c0c */ /* 0x000fc8000bf05070 */
[----:B------:R-:W-:-:S13]  /*0f40*/  ISETP.NE.AND.EX P0, PT, RZ, UR5, PT, P0 ;  /* 0x00000005ff007c0c */ /* 0x000fda000bf05300 */
[----:B------:R-:W-:Y:S05]  /*0f50*/  @!P0 BRA `(.L_x_10) ;  /* 0x00000000001c8947 */ /* 0x000fea0003800000 */
[----:B01----:R-:W0:Y:S02]  /*0f60*/  LDC.64 R2, c[0x0][0x5a0] ;  /* 0x00016800ff027b82 */ /* 0x003e240000000a00 */
[----:B0-----:R-:W2:Y:S02]  /*0f70*/  LDG.E.64 R2, desc[UR36][R2.64] ;  /* 0x0000002402027981 */ /* 0x001ea4000c1e1b00 */
[----:B--2---:R-:W-:-:S04]  /*0f80*/  ISETP.NE.U32.AND P0, PT, R2, RZ, PT ;  /* 0x000000ff0200720c */ /* 0x004fc80003f05070 */
[----:B------:R-:W-:-:S13]  /*0f90*/  ISETP.NE.AND.EX P0, PT, R3, RZ, PT, P0 ;  /* 0x000000ff0300720c */ /* 0x000fda0003f05300 */
[----:B------:R-:W-:Y:S05]  /*0fa0*/  @!P0 BRA `(.L_x_10) ;  /* 0x0000000000088947 */ /* 0x000fea0003800000 */
[----:B------:R0:W5:Y:S01]  /*0fb0*/  LD.E R178, desc[UR36][R2.64] ;  /* 0x0000002402b27980 */ /* 0x000162000c101900 */
[----:B------:R-:W-:Y:S05]  /*0fc0*/  BRA `(.L_x_11) ;  /* 0x0000000000247947 */ /* 0x000fea0003800000 */
.L_x_10:
[----:B------:R-:W-:Y:S02]  /*0fd0*/  ULDC.64 UR4, c[0x0][0x590] ;  /* 0x0001640000047ab9 */ /* 0x000fe40000000a00 */
[----:B------:R-:W-:-:S04]  /*0fe0*/  ISETP.NE.U32.AND P0, PT, RZ, UR4, PT ;  /* 0x00000004ff007c0c */ /* 0x000fc8000bf05070 */
[----:B------:R-:W-:-:S13]  /*0ff0*/  ISETP.NE.AND.EX P0, PT, RZ, UR5, PT, P0 ;  /* 0x00000005ff007c0c */ /* 0x000fda000bf05300 */
[----:B------:R-:W-:Y:S05]  /*1000*/  @!P0 BRA `(.L_x_12) ;  /* 0x00000000000c8947 */ /* 0x000fea0003800000 */
[----:B------:R-:W2:Y:S02]  /*1010*/  LDC.64 R178, c[0x0][0x590] ;  /* 0x00016400ffb27b82 */ /* 0x000ea40000000a00 */
[----:B--2---:R2:W5:Y:S01]  /*1020*/  LDG.E R178, desc[UR36][R178.64] ;  /* 0x00000024b2b27981 */ /* 0x004562000c1e1900 */
[----:B------:R-:W-:Y:S05]  /*1030*/  BRA `(.L_x_11) ;  /* 0x0000000000087947 */ /* 0x000fea0003800000 */
.L_x_12:
[----:B------:R-:W-:Y:S02]  /*1040*/  ULDC UR4, c[0x0][0x584] ;  /* 0x0001610000047ab9 */ /* 0x000fe40000000800 */
[----:B------:R-:W-:-:S07]  /*1050*/  IMAD.U32 R178, RZ, RZ, UR4 ;  /* 0x00000004ffb27e24 */ /* 0x000fce000f8e00ff */
.L_x_11:
[----:B------:R-:W-:-:S13]  /*1060*/  LOP3.LUT P0, RZ, R0, 0xff, RZ, 0xc0, !PT ;  /* 0x000000ff00ff7812 */ /* 0x000fda000780c0ff */
[----:B------:R-:W-:Y:S05]  /*1070*/  @!P0 EXIT ;  /* 0x000000000000894d */ /* 0x000fea0003800000 */
[----:B01----:R-:W0:Y:S01]  /*1080*/  S2R R2, SR_TID.X ;  /* 0x0000000000027919 */ /* 0x003e220000002100 */
[----:B------:R-:W-:Y:S01]  /*1090*/  ULDC UR4, c[0x0][0x28c] ;  /* 0x0000a30000047ab9 */ /* 0x000fe20000000800 */
[----:B------:R-:W-:Y:S01]  /*10a0*/  UMOV UR38, URZ ;  /* 0x0000003f00267c82 */ /* 0x000fe20008000000 */
[----:B------:R-:W-:Y:S01]  /*10b0*/  UIADD3 UR4, UR4, 0x7f, URZ ;  /* 0x0000007f04047890 */ /* 0x000fe2000fffe03f */
[----:B------:R-:W-:-:S03]  /*10c0*/  UMOV UR39, URZ ;  /* 0x0000003f00277c82 */ /* 0x000fc60008000000 */
[----:B------:R-:W-:-:S04]  /*10d0*/  USHF.R.S32.HI UR5, URZ, 0x1f, UR4 ;  /* 0x0000001f3f057899 */ /* 0x000fc80008011404 */
[----:B------:R-:W-:-:S04]  /*10e0*/  ULEA.HI UR5, UR5, UR4, URZ, 0x7 ;  /* 0x0000000405057291 */ /* 0x000fc8000f8f383f */
[----:B------:R-:W-:Y:S01]  /*10f0*/  USHF.R.S32.HI UR41, URZ, 0x7, UR5 ;  /* 0x000000073f297899 */ /* 0x000fe20008011405 */
[C---:B0-----:R-:W-:Y:S02]  /*1100*/  LOP3.LUT R159, R2.reuse, 0x1f, RZ, 0xc0, !PT ;  /* 0x0000001f029f7812 */ /* 0x041fe400078ec0ff */
[----:B------:R-:W-:Y:S02]  /*1110*/  LOP3.LUT R160, R2, 0xf, RZ, 0xc0, !PT ;  /* 0x0000000f02a07812 */ /* 0x000fe400078ec0ff */
[----:B------:R-:W-:-:S07]  /*1120*/  SHF.R.U32.HI R159, RZ, 0x4, R159 ;  /* 0x00000004ff9f7819 */ /* 0x000fce000001169f */
.L_x_568:
[----:B------:R-:W0:Y:S01]  /*1130*/  S2UR UR4, SR_CgaCtaId ;  /* 0x00000000000479c3 */ /* 0x000e220000008800 */
[----:B-1-34-:R-:W1:Y:S01]  /*1140*/  S2R R17, SR_TID.X ;  /* 0x0000000000117919 */ /* 0x01ae620000002100 */
[----:B------:R-:W-:Y:S02]  /*1150*/  UMOV UR46, 0x400 ;  /* 0x00000400002e7882 */ /* 0x000fe40000000000 */
[----:B0-----:R-:W-:-:S04]  /*1160*/  ULEA UR46, UR4, UR46, 0x18 ;  /* 0x0000002e042e7291 */ /* 0x001fc8000f8ec03f */
[----:B------:R-:W-:-:S04]  /*1170*/  UIADD3 UR4, UR46, 0x800, URZ ;  /* 0x000008002e047890 */ /* 0x000fc8000fffe03f */
[----:B------:R-:W-:Y:S01]  /*1180*/  ULOP3.LUT UP0, URZ, UR4, 0x3ff, URZ, 0xc0, !UPT ;  /* 0x000003ff043f7892 */ /* 0x000fe2000f80c03f */
[----:B-1----:R-:W-:-:S05]  /*1190*/  SHF.R.U32.HI R16, RZ, 0x5, R17 ;  /* 0x00000005ff107819 */ /* 0x002fca0000011611 */
[----:B------:R-:W-:Y:S01]  /*11a0*/  PLOP3.LUT P0, PT, PT, PT, UP0, 0x80, 0x0 ;  /* 0x000000000000781c */ /* 0x000fe20003f0f008 */
[----:B------:R-:W0:-:S12]  /*11b0*/  SHFL.IDX PT, R16, R16, RZ, 0x1f ;  /* 0x00001fff10107589 */ /* 0x000e1800000e0000 */
[----:B------:R-:W-:Y:S05]  /*11c0*/  @!P0 BRA `(.L_x_13) ;  /* 0x0000000000408947 */ /* 0x000fea0003800000 */
[----:B------:R-:W-:Y:S01]  /*11d0*/  MOV R0, 0x0 ;  /* 0x0000000000007802 */ /* 0x000fe20000000f00 */
[----:B------:R-:W-:Y:S01]  /*11e0*/  ULDC.64 UR4, c[0x4][0x70] ;  /* 0x01001c0000047ab9 */ /* 0x000fe20000000a00 */
[----:B------:R-:W-:Y:S01]  /*11f0*/  ULDC.64 UR6, c[0x4][0x8] ;  /* 0x0100020000067ab9 */ /* 0x000fe20000000a00 */
[----:B------:R-:W-:Y:S01]  /*1200*/  IMAD.U32 R4, RZ, RZ, UR4 ;  /* 0x00000004ff047e24 */ /* 0x000fe2000f8e00ff */
[----:B------:R1:W3:Y:S01]  /*1210*/  LDC.64 R2, c[0x4][R0] ;  /* 0x0100000000027b82 */ /* 0x0002e20000000a00 */
[----:B------:R-:W-:Y:S01]  /*1220*/  IMAD.U32 R5, RZ, RZ, UR5 ;  /* 0x00000005ff057e24 */ /* 0x000fe2000f8e00ff */
[----:B------:R-:W-:Y:S01]  /*1230*/  ULDC.64 UR4, c[0x4][0x78] ;  /* 0x01001e0000047ab9 */ /* 0x000fe20000000a00 */
[----:B------:R-:W-:Y:S02]  /*1240*/  IMAD.U32 R10, RZ, RZ, UR6 ;  /* 0x00000006ff0a7e24 */ /* 0x000fe4000f8e00ff */
[----:B------:R-:W-:Y:S02]  /*1250*/  IMAD.U32 R6, RZ, RZ, UR4 ;  /* 0x00000004ff067e24 */ /* 0x000fe4000f8e00ff */
[----:B------:R-:W-:-:S02]  /*1260*/  IMAD.U32 R7, RZ, RZ, UR5 ;  /* 0x00000005ff077e24 */ /* 0x000fc4000f8e00ff */
[----:B------:R-:W-:Y:S02]  /*1270*/  IMAD.U32 R11, RZ, RZ, UR7 ;  /* 0x00000007ff0b7e24 */ /* 0x000fe4000f8e00ff */
[----:B------:R-:W-:Y:S02]  /*1280*/  IMAD.MOV.U32 R8, RZ, RZ, 0x70 ;  /* 0x00000070ff087424 */ /* 0x000fe400078e00ff */
[----:B------:R-:W-:Y:S02]  /*1290*/  IMAD.MOV.U32 R12, RZ, RZ, 0x1 ;  /* 0x00000001ff0c7424 */ /* 0x000fe400078e00ff */
[----:B-1----:R-:W-:-:S07]  /*12a0*/  IMAD.MOV.U32 R13, RZ, RZ, RZ ;  /* 0x000000ffff0d7224 */ /* 0x002fce00078e00ff */
[----:B------:R-:W-:-:S07]  /*12b0*/  LEPC R20, `(.L_x_13) ;  /* 0x000000001014794e */ /* 0x000fce0000000000 */
[----:B0-23-5:R-:W-:Y:S05]  /*12c0*/  CALL.ABS.NOINC R2 ;  /* 0x0000000002007343 */ /* 0x02dfea0003c00000 */
.L_x_13:
[----:B------:R-:W-:-:S04]  /*12d0*/  UIADD3 UR4, UR46, 0x18800, URZ ;  /* 0x000188002e047890 */ /* 0x000fc8000fffe03f */
[----:B------:R-:W-:-:S06]  /*12e0*/  ULOP3.LUT UP0, URZ, UR4, 0x3ff, URZ, 0xc0, !UPT ;  /* 0x000003ff043f7892 */ /* 0x000fcc000f80c03f */
[----:B------:R-:W-:-:S13]  /*12f0*/  PLOP3.LUT P0, PT, PT, PT, UP0, 0x80, 0x0 ;  /* 0x000000000000781c */ /* 0x000fda0003f0f008 */
        /* <DEDUP_REMOVED lines=17> */
.L_x_15:
[----:B------:R-:W0:Y:S01]  /*1410*/  LDC.64 R2, c[0x4][R2] ;  /* 0x0100000002027b82 */ /* 0x000e220000000a00 */
[----:B------:R-:W-:Y:S01]  /*1420*/  ULDC.64 UR4, c[0x4][0x70] ;  /* 0x01001c0000047ab9 */ /* 0x000fe20000000a00 */
[----:B------:R-:W-:Y:S01]  /*1430*/  ULDC.64 UR6, c[0x4][0x78] ;  /* 0x01001e0000067ab9 */ /* 0x000fe20000000a00 */
[----:B------:R-:W-:Y:S02]  /*1440*/  IMAD.U32 R4, RZ, RZ, UR4 ;  /* 0x00000004ff047e24 */ /* 0x000fe4000f8e00ff */
        /* <DEDUP_REMOVED lines=8> */
[----:B------:R-:W-:-:S07]  /*14d0*/  IMAD.MOV.U32 R13, RZ, RZ, RZ ;  /* 0x000000ffff0d7224 */ /* 0x000fce00078e00ff */
[----:B------:R-:W-:-:S07]  /*14e0*/  LEPC R20, `(.L_x_14) ;  /* 0x000000001014794e */ /* 0x000fce0000000000 */
[----:B0-----:R-:W-:Y:S05]  /*14f0*/  CALL.ABS.NOINC R2 ;  /* 0x0000000002007343 */ /* 0x001fea0003c00000 */
.L_x_14:
[----:B------:R-:W-:Y:S01]  /*1500*/  ULOP3.LUT UR4, UR40, 0x1, URZ, 0xfc, !UPT ;  /* 0x0000000128047892 */ /* 0x000fe2000f8efc3f */
[----:B------:R-:W-:-:S04]  /*1510*/  LOP3.LUT R13, R17, 0x80, RZ, 0xc0, !PT ;  /* 0x00000080110d7812 */ /* 0x000fc800078ec0ff */
[----:B------:R-:W-:Y:S01]  /*1520*/  SHF.R.U32.HI R13, RZ, 0x7, R13 ;  /* 0x00000007ff0d7819 */ /* 0x000fe2000001160d */
[----:B------:R-:W-:Y:S01]  /*1530*/  IMAD.U32 R0, RZ, RZ, UR4 ;  /* 0x00000004ff007e24 */ /* 0x000fe2000f8e00ff */
[----:B------:R-:W-:-:S04]  /*1540*/  UMOV UR4, 0xffffffff ;  /* 0xffffffff00047882 */ /* 0x000fc80000000000 */
[----:B------:R-:W-:Y:S01]  /*1550*/  ISETP.NE.AND P0, PT, R0, 0x3, PT ;  /* 0x000000030000780c */ /* 0x000fe20003f05270 */
[----:B------:R-:W-:-:S12]  /*1560*/  BRA.DIV UR4, `(.L_x_16) ;  /* 0x0000027a04b47947 */ /* 0x000fd8000b800000 */
.L_x_595:
[----:B------:R-:W-:Y:S05]  /*1570*/  @!P0 BRA `(.L_x_17) ;  /* 0x0000000000048947 */ /* 0x000fea0003800000 */
[----:B------:R-:W-:Y:S01]  /*1580*/  BPT.TRAP 0x1 ;  /* 0x000000040000795c */ /* 0x000fe20000300000 */
.L_x_17:
[----:B------:R-:W-:Y:S02]  /*1590*/  IMAD.U32 R3, RZ, RZ, UR39 ;  /* 0x00000027ff037e24 */ /* 0x000fe4000f8e00ff */
[----:B------:R-:W-:-:S03]  /*15a0*/  IMAD.U32 R0, RZ, RZ, UR38 ;  /* 0x00000026ff007e24 */ /* 0x000fc6000f8e00ff */
[----:B------:R-:W-:Y:S02]  /*15b0*/  LEA R3, R3, UR46, 0x3 ;  /* 0x0000002e03037c11 */ /* 0x000fe4000f8e18ff */
[----:B------:R-:W-:-:S04]  /*15c0*/  SHF.L.U32 R0, R0, 0x1f, RZ ;  /* 0x0000001f00007819 */ /* 0x000fc800000006ff */
[----:B------:R1:W3:Y:S01]  /*15d0*/  SYNCS.PHASECHK.TRANS64.TRYWAIT P1, [R3+URZ], R0 ;  /* 0x00000000030075a7 */ /* 0x0002e2000802017f */
[----:B------:R-:W-:Y:S05]  /*15e0*/  @!P0 BRA `(.L_x_18) ;  /* 0x0000000000048947 */ /* 0x000fea0003800000 */
[----:B------:R-:W-:Y:S01]  /*15f0*/  BPT.TRAP 0x1 ;  /* 0x000000040000795c */ /* 0x000fe20000300000 */
.L_x_18:
[----:B---3--:R-:W-:Y:S05]  /*1600*/  @P1 BRA `(.L_x_19) ;  /* 0x0000000000081947 */ /* 0x008fea0003800000 */
[----:B------:R-:W3:Y:S02]  /*1610*/  SYNCS.PHASECHK.TRANS64.TRYWAIT P1, [R3+URZ], R0 ;  /* 0x00000000030075a7 */ /* 0x000ee4000802017f */
[----:B---3--:R-:W-:Y:S05]  /*1620*/  @!P1 BRA `(.L_x_20) ;  /* 0x0000027800a09947 */ /* 0x008fea0003800000 */
.L_x_19:
[----:B------:R-:W-:-:S04]  /*1630*/  UIADD3 UR4, UR39, 0x1, URZ ;  /* 0x0000000127047890 */ /* 0x000fc8000fffe03f */
[----:B------:R-:W-:Y:S02]  /*1640*/  UISETP.NE.AND UP0, UPT, UR4, 0x3, UPT ;  /* 0x000000030400788c */ /* 0x000fe4000bf05270 */
[----:B------:R-:W-:Y:S02]  /*1650*/  IMAD.U32 R192, RZ, RZ, UR4 ;  /* 0x00000004ffc07e24 */ /* 0x000fe4000f8e00ff */
[----:B------:R-:W-:Y:S02]  /*1660*/  USEL UR4, URZ, 0x1, UP0 ;  /* 0x000000013f047887 */ /* 0x000fe40008000000 */
[----:B------:R-:W-:Y:S02]  /*1670*/  PLOP3.LUT P1, PT, PT, PT, UP0, 0x80, 0x0 ;  /* 0x000000000000781c */ /* 0x000fe40003f2f008 */
[----:B------:R-:W-:Y:S02]  /*1680*/  ULOP3.LUT UR4, UR38, UR4, URZ, 0x3c, !UPT ;  /* 0x0000000426047292 */ /* 0x000fe4000f8e3c3f */
[----:B------:R-:W-:-:S04]  /*1690*/  SEL R192, R192, RZ, P1 ;  /* 0x000000ffc0c07207 */ /* 0x000fc80000800000 */
[----:B------:R-:W-:Y:S01]  /*16a0*/  IMAD.U32 R193, RZ, RZ, UR4 ;  /* 0x00000004ffc17e24 */ /* 0x000fe2000f8e00ff */
[----:B------:R-:W-:Y:S06]  /*16b0*/  @!P0 BRA `(.L_x_21) ;  /* 0x0000000000048947 */ /* 0x000fec0003800000 */
[----:B------:R-:W-:Y:S01]  /*16c0*/  BPT.TRAP 0x1 ;  /* 0x000000040000795c */ /* 0x000fe20000300000 */
.L_x_21:
[----:B------:R-:W1:Y:S01]  /*16d0*/  S2R R7, SR_TID.X ;  /* 0x0000000000077919 */ /* 0x000e620000002100 */
[----:B------:R-:W-:Y:S01]  /*16e0*/  LEA R6, R192, UR46, 0x3 ;  /* 0x0000002ec0067c11 */ /* 0x000fe2000f8e18ff */
[----:B------:R-:W-:Y:S01]  /*16f0*/  IMAD.U32 R39, RZ, RZ, UR39 ;  /* 0x00000027ff277e24 */ /* 0x000fe2000f8e00ff */
[----:B------:R-:W-:Y:S01]  /*1700*/  SHF.L.U32 R23, R193, 0x1f, RZ ;  /* 0x0000001fc1177819 */ /* 0x000fe200000006ff */
[----:B------:R-:W-:Y:S01]  /*1710*/  IMAD.MOV.U32 R195, RZ, RZ, 0x90 ;  /* 0x00000090ffc37424 */ /* 0x000fe200078e00ff */
[----:B------:R-:W-:Y:S01]  /*1720*/  BSSY B0, `(.L_x_22) ;  /* 0x00000f3000007945 */ /* 0x000fe20003800000 */
[----:B------:R-:W-:Y:S01]  /*1730*/  IMAD.SHL.U32 R39, R39, 0x8000, RZ ;  /* 0x0000800027277824 */ /* 0x000fe200078e00ff */
[----:B------:R-:W4:Y:S01]  /*1740*/  SYNCS.PHASECHK.TRANS64.TRYWAIT P3, [R6+URZ], R23 ;  /* 0x00000017060075a7 */ /* 0x000f22000806017f */
[----:B--2---:R-:W-:Y:S02]  /*1750*/  IMAD.MOV.U32 R179, RZ, RZ, 0x120 ;  /* 0x00000120ffb37424 */ /* 0x004fe400078e00ff */
[----:B------:R-:W-:-:S02]  /*1760*/  IMAD.MOV.U32 R52, RZ, RZ, 0x8d10d10 ;  /* 0x08d10d10ff347424 */ /* 0x000fc400078e00ff */
[C---:B-1-3--:R-:W-:Y:S01]  /*1770*/  IMAD.SHL.U32 R0, R7.reuse, 0x200, RZ ;  /* 0x0000020007007824 */ /* 0x04afe200078e00ff */
[C---:B------:R-:W-:Y:S02]  /*1780*/  LOP3.LUT R3, R7.reuse, 0xe0, RZ, 0xc0, !PT ;  /* 0x000000e007037812 */ /* 0x040fe400078ec0ff */
[----:B------:R-:W-:Y:S02]  /*1790*/  SHF.R.U32.HI R2, RZ, 0x2, R7 ;  /* 0x00000002ff027819 */ /* 0x000fe40000011607 */
[----:B------:R-:W-:Y:S02]  /*17a0*/  LOP3.LUT R4, R0, 0x200, RZ, 0xc0, !PT ;  /* 0x0000020000047812 */ /* 0x000fe400078ec0ff */
[----:B------:R-:W-:Y:S02]  /*17b0*/  LOP3.LUT R0, R7, 0x2, RZ, 0xc0, !PT ;  /* 0x0000000207007812 */ /* 0x000fe400078ec0ff */
[----:B------:R-:W-:Y:S02]  /*17c0*/  LEA.HI R3, R3, R4, RZ, 0x1f ;  /* 0x0000000403037211 */ /* 0x000fe400078ff8ff */
[----:B------:R-:W-:Y:S01]  /*17d0*/  LOP3.LUT R2, R2, 0x7, RZ, 0xc0, !PT ;  /* 0x0000000702027812 */ /* 0x000fe200078ec0ff */
[----:B------:R-:W-:-:S02]  /*17e0*/  IMAD.SHL.U32 R5, R0, 0x200, RZ ;  /* 0x0000020000057824 */ /* 0x000fc400078e00ff */
[C---:B------:R-:W-:Y:S01]  /*17f0*/  IMAD.SHL.U32 R0, R7.reuse, 0x40, RZ ;  /* 0x0000004007007824 */ /* 0x040fe200078e00ff */
[----:B----4-:R-:W-:Y:S02]  /*1800*/  R2P PR, R7, 0x60 ;  /* 0x0000006007007804 */ /* 0x010fe40000000000 */
[----:B------:R-:W-:Y:S02]  /*1810*/  LOP3.LUT R2, R5, 0xfffffe00, R2, 0xe2, !PT ;  /* 0xfffffe0005027812 */ /* 0x000fe400078ee202 */
[----:B------:R-:W-:Y:S02]  /*1820*/  LOP3.LUT R3, R3, 0x40, R0, 0x78, !PT ;  /* 0x0000004003037812 */ /* 0x000fe400078e7800 */
[----:B0-----:R-:W-:Y:S02]  /*1830*/  SHF.R.S32.HI R5, RZ, 0x1f, R16 ;  /* 0x0000001fff057819 */ /* 0x001fe40000011410 */
[----:B------:R-:W-:Y:S02]  /*1840*/  LOP3.LUT R194, R2, R3, RZ, 0xfc, !PT ;  /* 0x0000000302c27212 */ /* 0x000fe400078efcff */
[----:B------:R-:W-:-:S02]  /*1850*/  LEA.HI R0, R5, R16, RZ, 0x2 ;  /* 0x0000001005007211 */ /* 0x000fc400078f10ff */
[----:B------:R-:W-:Y:S02]  /*1860*/  LOP3.LUT R2, R39, R194, RZ, 0xfc, !PT ;  /* 0x000000c227027212 */ /* 0x000fe400078efcff */
[----:B------:R-:W-:Y:S02]  /*1870*/  LOP3.LUT R3, R0, 0xfffffffc, RZ, 0xc0, !PT ;  /* 0xfffffffc00037812 */ /* 0x000fe400078ec0ff */
[----:B------:R-:W-:Y:S01]  /*1880*/  SEL R195, R195, 0x70, !P5 ;  /* 0x00000070c3c37807 */ /* 0x000fe20006800000 */
[----:B------:R-:W-:Y:S01]  /*1890*/  VIADD R0, R2, UR46 ;  /* 0x0000002e02007c36 */ /* 0x000fe20008000000 */
[----:B------:R-:W-:Y:S01]  /*18a0*/  SEL R179, R179, 0xe0, !P6 ;  /* 0x000000e0b3b37807 */ /* 0x000fe20007000000 */
[----:B------:R-:W-:Y:S01]  /*18b0*/  IMAD.IADD R157, R16, 0x1, -R3 ;  /* 0x00000001109d7824 */ /* 0x000fe200078e0a03 */
[----:B------:R-:W-:Y:S01]  /*18c0*/  LDS.U8 R7, [R2+UR46+0x800] ;  /* 0x0008002e02077984 */ /* 0x000fe20008000000 */
[C---:B------:R-:W-:Y:S01]  /*18d0*/  IMAD.IADD R4, R0.reuse, 0x1, R195 ;  /* 0x0000000100047824 */ /* 0x040fe200078e02c3 */
[----:B------:R-:W-:Y:S01]  /*18e0*/  LEA.HI R158, R5, R16, RZ, 0x3 ;  /* 0x00000010059e7211 */ /* 0x000fe200078f18ff */
[----:B------:R-:W-:Y:S01]  /*18f0*/  IMAD.IADD R3, R0, 0x1, R179 ;  /* 0x0000000100037824 */ /* 0x000fe200078e02b3 */
[----:B------:R-:W-:Y:S01]  /*1900*/  LDS.U8 R9, [R2+UR46+0x808] ;  /* 0x0008082e02097984 */ /* 0x000fe20008000000 */
[----:B------:R-:W-:Y:S01]  /*1910*/  IMAD.IADD R0, R179, 0x1, R4 ;  /* 0x00000001b3007824 */ /* 0x000fe200078e0204 */
[----:B------:R-:W-:Y:S01]  /*1920*/  SHF.R.S32.HI R158, RZ, 0x3, R158 ;  /* 0x00000003ff9e7819 */ /* 0x000fe2000001149e */
[----:B------:R-:W-:Y:S01]  /*1930*/  IMAD R5, R157, 0xc, RZ ;  /* 0x0000000c9d057824 */ /* 0x000fe200078e02ff */
[----:B------:R-:W-:Y:S01]  /*1940*/  LDS.U8 R11, [R2+UR46+0x1000] ;  /* 0x0010002e020b7984 */ /* 0x000fe20008000000 */
[----:B------:R-:W-:-:S02]  /*1950*/  IMAD.MOV.U32 R16, RZ, RZ, -0x650a62f0 ;  /* 0x9af59d10ff107424 */ /* 0x000fc400078e00ff */
[----:B------:R-:W-:Y:S01]  /*1960*/  IMAD R176, R158, 0x3, RZ ;  /* 0x000000039eb07824 */ /* 0x000fe200078e02ff */
[----:B------:R-:W-:Y:S01]  /*1970*/  LDS.U8 R13, [R2+UR46+0x1008] ;  /* 0x0010082e020d7984 */ /* 0x000fe20008000000 */
[----:B------:R-:W-:Y:S01]  /*1980*/  VIADD R157, R157, 0x4 ;  /* 0x000000049d9d7836 */ /* 0x000fe20000000000 */
[-C--:B------:R-:W-:Y:S02]  /*1990*/  SHF.R.U64 R177, R16, R5.reuse, 0xdd3f ;  /* 0x0000dd3f10b17419 */ /* 0x080fe40000001205 */
[----:B------:R-:W-:Y:S01]  /*19a0*/  LDS.U8 R15, [R2+UR46+0x4800] ;  /* 0x0048002e020f7984 */ /* 0x000fe20008000000 */
[----:B------:R-:W-:Y:S02]  /*19b0*/  SHF.R.U64 R5, R52, R5, 0xb08b ;  /* 0x0000b08b34057419 */ /* 0x000fe40000001205 */
[----:B------:R-:W-:Y:S01]  /*19c0*/  LOP3.LUT R177, R177, 0xfff, RZ, 0xc0, !PT ;  /* 0x00000fffb1b17812 */ /* 0x000fe200078ec0ff */
[----:B------:R-:W-:Y:S01]  /*19d0*/  LDS.U8 R17, [R2+UR46+0x4808] ;  /* 0x0048082e02117984 */ /* 0x000fe20008000000 */
[----:B------:R-:W-:-:S02]  /*19e0*/  LOP3.LUT R5, R5, 0xfff, RZ, 0xc0, !PT ;  /* 0x00000fff05057812 */ /* 0x000fc400078ec0ff */
[-C--:B------:R-:W-:Y:S01]  /*19f0*/  SHF.R.U32.HI R177, RZ, R176.reuse, R177 ;  /* 0x000000b0ffb17219 */ /* 0x080fe200000116b1 */
[----:B------:R-:W-:Y:S01]  /*1a00*/  LDS.U8 R19, [R2+UR46+0x5000] ;  /* 0x0050002e02137984 */ /* 0x000fe20008000000 */
[----:B------:R-:W-:Y:S01]  /*1a10*/  SHF.R.U32.HI R176, RZ, R176, R5 ;  /* 0x000000b0ffb07219 */ /* 0x000fe20000011605 */
[----:B------:R-:W-:Y:S02]  /*1a20*/  IMAD.MOV.U32 R5, RZ, RZ, RZ ;  /* 0x000000ffff057224 */ /* 0x000fe400078e00ff */
[----:B------:R-:W-:Y:S04]  /*1a30*/  LDS.U8 R21, [R2+UR46+0x5008] ;  /* 0x0050082e02157984 */ /* 0x000fe80008000000 */
[----:B------:R-:W0:Y:S04]  /*1a40*/  LDS.U8 R8, [R4+0x800] ;  /* 0x0008000004087984 */ /* 0x000e280000000000 */
[----:B------:R-:W1:Y:S04]  /*1a50*/  LDS.U8 R12, [R4+0x808] ;  /* 0x00080800040c7984 */ /* 0x000e680000000000 */
[----:B------:R-:W2:Y:S04]  /*1a60*/  LDS.U8 R18, [R4+0x1000] ;  /* 0x0010000004127984 */ /* 0x000ea80000000000 */
[----:B------:R-:W3:Y:S04]  /*1a70*/  LDS.U8 R22, [R4+0x1008] ;  /* 0x0010080004167984 */ /* 0x000ee80000000000 */
[----:B------:R-:W4:Y:S04]  /*1a80*/  LDS.U8 R32, [R4+0x4800] ;  /* 0x0048000004207984 */ /* 0x000f280000000000 */
[----:B------:R-:W4:Y:S04]  /*1a90*/  LDS.U8 R36, [R4+0x4808] ;  /* 0x0048080004247984 */ /* 0x000f280000000000 */
[----:B------:R-:W4:Y:S04]  /*1aa0*/  LDS.U8 R42, [R4+0x5000] ;  /* 0x00500000042a7984 */ /* 0x000f280000000000 */
[----:B------:R-:W4:Y:S04]  /*1ab0*/  LDS.U8 R46, [R4+0x5008] ;  /* 0x00500800042e7984 */ /* 0x000f280000000000 */
[----:B------:R-:W4:Y:S04]  /*1ac0*/  LDS.U8 R10, [R3+0x800] ;  /* 0x00080000030a7984 */ /* 0x000f280000000000 */
[----:B------:R-:W4:Y:S04]  /*1ad0*/  LDS.U8 R14, [R3+0x808] ;  /* 0x00080800030e7984 */ /* 0x000f280000000000 */
[----:B------:R-:W4:Y:S01]  /*1ae0*/  LDS.U8 R20, [R3+0x1000] ;  /* 0x0010000003147984 */ /* 0x000f220000000000 */
[----:B0-----:R-:W-:-:S03]  /*1af0*/  PRMT R7, R8, 0x7604, R7 ;  /* 0x0000760408077816 */ /* 0x001fc60000000007 */
[----:B------:R-:W0:Y:S01]  /*1b00*/  LDS.U8 R28, [R3+0x1008] ;  /* 0x00100800031c7984 */ /* 0x000e220000000000 */
[----:B-1----:R-:W-:-:S03]  /*1b10*/  PRMT R9, R12, 0x7604, R9 ;  /* 0x000076040c097816 */ /* 0x002fc60000000009 */
[----:B------:R-:W1:Y:S01]  /*1b20*/  LDS.U8 R34, [R3+0x4800] ;  /* 0x0048000003227984 */ /* 0x000e620000000000 */
[----:B--2---:R-:W-:-:S03]  /*1b30*/  PRMT R11, R18, 0x7604, R11 ;  /* 0x00007604120b7816 */ /* 0x004fc6000000000b */
[----:B------:R-:W2:Y:S01]  /*1b40*/  LDS.U8 R38, [R3+0x4808] ;  /* 0x0048080003267984 */ /* 0x000ea20000000000 */
[----:B---3--:R-:W-:-:S03]  /*1b50*/  PRMT R13, R22, 0x7604, R13 ;  /* 0x00007604160d7816 */ /* 0x008fc6000000000d */
[----:B------:R-:W3:Y:S01]  /*1b60*/  LDS.U8 R44, [R3+0x5000] ;  /* 0x00500000032c7984 */ /* 0x000ee20000000000 */
[----:B----4-:R-:W-:-:S03]  /*1b70*/  PRMT R15, R32, 0x7604, R15 ;  /* 0x00007604200f7816 */ /* 0x010fc6000000000f */
[----:B------:R-:W4:Y:S01]  /*1b80*/  LDS.U8 R48, [R3+0x5008] ;  /* 0x0050080003307984 */ /* 0x000f220000000000 */
[----:B------:R-:W-:-:S03]  /*1b90*/  PRMT R17, R36, 0x7604, R17 ;  /* 0x0000760424117816 */ /* 0x000fc60000000011 */
        /* <DEDUP_REMOVED lines=11> */
[----:B0-----:R-:W-:-:S03]  /*1c50*/  PRMT R13, R28, 0x7054, R13 ;  /* 0x000070541c0d7816 */ /* 0x001fc6000000000d */
[----:B------:R-:W0:Y:S01]  /*1c60*/  LDS.U8 R190, [R0+0x5000] ;  /* 0x0050000000be7984 */ /* 0x000e220000000000 */
[----:B-1----:R-:W-:-:S03]  /*1c70*/  PRMT R15, R34, 0x7054, R15 ;  /* 0x00007054220f7816 */ /* 0x002fc6000000000f */
[----:B------:R-:W1:Y:S01]  /*1c80*/  LDS.U8 R50, [R0+0x5008] ;  /* 0x0050080000327984 */ /* 0x000e620000000000 */
[----:B--2---:R-:W-:Y:S02]  /*1c90*/  PRMT R17, R38, 0x7054, R17 ;  /* 0x0000705426117816 */ /* 0x004fe40000000011 */
[----:B---3--:R-:W-:Y:S02]  /*1ca0*/  PRMT R19, R44, 0x7054, R19 ;  /* 0x000070542c137816 */ /* 0x008fe40000000013 */
[----:B----4-:R-:W-:Y:S02]  /*1cb0*/  PRMT R21, R48, 0x7054, R21 ;  /* 0x0000705430157816 */ /* 0x010fe40000000015 */
[----:B------:R-:W-:Y:S02]  /*1cc0*/  PRMT R24, R24, 0x654, R7 ;  /* 0x0000065418187816 */ /* 0x000fe40000000007 */
[----:B------:R-:W-:Y:S02]  /*1cd0*/  PRMT R25, R6, 0x654, R9 ;  /* 0x0000065406197816 */ /* 0x000fe40000000009 */
[----:B------:R-:W-:-:S02]  /*1ce0*/  PRMT R26, R26, 0x654, R11 ;  /* 0x000006541a1a7816 */ /* 0x000fc4000000000b */
[----:B------:R-:W-:Y:S02]  /*1cf0*/  PRMT R27, R30, 0x654, R13 ;  /* 0x000006541e1b7816 */ /* 0x000fe4000000000d */
[----:B------:R-:W-:Y:S02]  /*1d00*/  PRMT R188, R188, 0x654, R15 ;  /* 0x00000654bcbc7816 */ /* 0x000fe4000000000f */
[----:B------:R-:W-:Y:S02]  /*1d10*/  PRMT R189, R40, 0x654, R17 ;  /* 0x0000065428bd7816 */ /* 0x000fe40000000011 */
[----:B0-----:R-:W-:Y:S02]  /*1d20*/  PRMT R190, R190, 0x654, R19 ;  /* 0x00000654bebe7816 */ /* 0x001fe40000000013 */
[----:B-1----:R-:W-:-:S07]  /*1d30*/  PRMT R191, R50, 0x654, R21 ;  /* 0x0000065432bf7816 */ /* 0x002fce0000000015 */
.L_x_26:
[----:B------:R-:W-:Y:S01]  /*1d40*/  IMAD.MOV.U32 R41, RZ, RZ, R5 ;  /* 0x000000ffff297224 */ /* 0x000fe200078e0005 */
[----:B------:R-:W-:Y:S01]  /*1d50*/  BSSY B1, `(.L_x_23) ;  /* 0x000008e000017945 */ /* 0x000fe20003800000 */
[----:B------:R-:W-:Y:S02]  /*1d60*/  VIADD R5, R5, 0x1 ;  /* 0x0000000105057836 */ /* 0x000fe40000000000 */
[----:B------:R-:W-:Y:S02]  /*1d70*/  IMAD.MOV.U32 R7, RZ, RZ, RZ ;  /* 0x000000ffff077224 */ /* 0x000fe400078e00ff */
[----:B------:R-:W-:Y:S01]  /*1d80*/  IMAD.MOV.U32 R6, RZ, RZ, R176 ;  /* 0x000000ffff067224 */ /* 0x000fe200078e00b0 */
[----:B------:R-:W-:Y:S01]  /*1d90*/  ISETP.GE.U32.AND P4, PT, R5, 0x2, PT ;  /* 0x000000020500780c */ /* 0x000fe20003f86070 */
[----:B0-----:R-:W-:-:S12]  /*1da0*/  IMAD.MOV.U32 R8, RZ, RZ, R177 ;  /* 0x000000ffff087224 */ /* 0x001fd800078e00b1 */
.L_x_25:
[----:B0-----:R-:W-:Y:S01]  /*1db0*/  IMAD R9, R7, 0x2, R158 ;  /* 0x0000000207097824 */ /* 0x001fe200078e029e */
[----:B------:R-:W-:Y:S01]  /*1dc0*/  LOP3.LUT R10, R8, 0x7, RZ, 0xc0, !PT ;  /* 0x00000007080a7812 */ /* 0x000fe200078ec0ff */
[----:B------:R-:W-:Y:S01]  /*1dd0*/  IMAD.MOV.U32 R40, RZ, RZ, 0x90 ;  /* 0x00000090ff287424 */ /* 0x000fe200078e00ff */
[----:B------:R-:W-:Y:S01]  /*1de0*/  UMOV UR4, 0xffffffff ;  /* 0xffffffff00047882 */ /* 0x000fe20000000000 */
[----:B------:R-:W-:Y:S01]  /*1df0*/  IMAD.MOV.U32 R23, RZ, RZ, 0x240 ;  /* 0x00000240ff177424 */ /* 0x000fe200078e00ff */
[C---:B------:R-:W-:Y:S01]  /*1e00*/  ISETP.GE.AND P1, PT, R9.reuse, 0x4, PT ;  /* 0x000000040900780c */ /* 0x040fe20003f26270 */
[----:B------:R-:W-:Y:S01]  /*1e10*/  VIADD R9, R9, 0xfffffffc ;  /* 0xfffffffc09097836 */ /* 0x000fe20000000000 */
[----:B------:R-:W-:Y:S02]  /*1e20*/  SHF.R.S32.HI R8, RZ, 0x3, R8 ;  /* 0x00000003ff087819 */ /* 0x000fe40000011408 */
[----:B------:R-:W-:-:S05]  /*1e30*/  SEL R10, R10, R157, !P1 ;  /* 0x0000009d0a0a7207 */ /* 0x000fca0004800000 */
[----:B------:R-:W-:Y:S02]  /*1e40*/  IMAD R13, R41, 0x8, R10 ;  /* 0x00000008290d7824 */ /* 0x000fe400078e020a */
[----:B------:R-:W-:Y:S02]  /*1e50*/  VIADD R12, R10, 0x1 ;  /* 0x000000010a0c7836 */ /* 0x000fe40000000000 */
[----:B------:R-:W-:Y:S02]  /*1e60*/  @!P1 LOP3.LUT R9, R6, 0x7, RZ, 0xc0, !PT ;  /* 0x0000000706099812 */ /* 0x000fe400078ec0ff */
[----:B------:R-:W-:Y:S02]  /*1e70*/  SHF.R.S32.HI R14, RZ, 0x1f, R13 ;  /* 0x0000001fff0e7819 */ /* 0x000fe4000001140d */
[----:B------:R-:W-:Y:S01]  /*1e80*/  ISETP.NE.AND P1, PT, R10, R9, PT ;  /* 0x000000090a00720c */ /* 0x000fe20003f25270 */
[----:B------:R-:W-:Y:S01]  /*1e90*/  VIADD R11, R9, 0x1 ;  /* 0x00000001090b7836 */ /* 0x000fe20000000000 */
[----:B------:R-:W-:-:S02]  /*1ea0*/  LEA.HI R14, R14, R13, RZ, 0x3 ;  /* 0x0000000d0e0e7211 */ /* 0x000fc400078f18ff */
[----:B------:R-:W-:Y:S02]  /*1eb0*/  SEL R12, R12, R9, !P1 ;  /* 0x000000090c0c7207 */ /* 0x000fe40004800000 */
[C---:B------:R-:W-:Y:S01]  /*1ec0*/  LOP3.LUT R16, R14.reuse, 0xfffffff8, RZ, 0xc0, !PT ;  /* 0xfffffff80e107812 */ /* 0x040fe200078ec0ff */
[----:B------:R-:W-:Y:S01]  /*1ed0*/  IMAD.SHL.U32 R14, R14, 0x800, RZ ;  /* 0x000008000e0e7824 */ /* 0x000fe200078e00ff */
[----:B------:R-:W-:Y:S01]  /*1ee0*/  SEL R11, R11, R10, !P1 ;  /* 0x0000000a0b0b7207 */ /* 0x000fe20004800000 */
[----:B------:R-:W-:Y:S01]  /*1ef0*/  IMAD R12, R41, 0x8, R12 ;  /* 0x00000008290c7824 */ /* 0x000fe200078e020c */
[----:B------:R-:W-:Y:S01]  /*1f00*/  SHF.R.S32.HI R6, RZ, 0x3, R6 ;  /* 0x00000003ff067819 */ /* 0x000fe20000011406 */
[----:B------:R-:W-:Y:S01]  /*1f10*/  IMAD.IADD R16, R13, 0x1, -R16 ;  /* 0x000000010d107824 */ /* 0x000fe200078e0a10 */
[----:B------:R-:W-:Y:S02]  /*1f20*/  LOP3.LUT R14, R14, 0xffffc000, RZ, 0xc0, !PT ;  /* 0xffffc0000e0e7812 */ /* 0x000fe400078ec0ff */
[----:B------:R-:W-:-:S02]  /*1f30*/  SHF.R.S32.HI R15, RZ, 0x1f, R12 ;  /* 0x0000001fff0f7819 */ /* 0x000fc4000001140c */
[----:B------:R-:W-:Y:S02]  /*1f40*/  LOP3.LUT R18, R16, 0x1, RZ, 0xc0, !PT ;  /* 0x0000000110127812 */ /* 0x000fe400078ec0ff */
[----:B------:R-:W-:Y:S02]  /*1f50*/  LEA.HI R17, R15, R12, RZ, 0x3 ;  /* 0x0000000c0f117211 */ /* 0x000fe400078f18ff */
[----:B------:R-:W-:Y:S02]  /*1f60*/  ISETP.NE.U32.AND P5, PT, R18, 0x1, PT ;  /* 0x000000011200780c */ /* 0x000fe40003fa5070 */
[C---:B------:R-:W-:Y:S01]  /*1f70*/  LOP3.LUT R15, R17.reuse, 0xfffffff8, RZ, 0xc0, !PT ;  /* 0xfffffff8110f7812 */ /* 0x040fe200078ec0ff */
[----:B------:R-:W-:Y:S01]  /*1f80*/  IMAD.SHL.U32 R17, R17, 0x800, RZ ;  /* 0x0000080011117824 */ /* 0x000fe200078e00ff */
[C---:B------:R-:W-:Y:S01]  /*1f90*/  R2P PR, R16.reuse, 0x6 ;  /* 0x0000000610007804 */ /* 0x040fe20000000000 */
[----:B------:R-:W-:Y:S01]  /*1fa0*/  IMAD.SHL.U32 R16, R16, 0x10, RZ ;  /* 0x0000001010107824 */ /* 0x000fe200078e00ff */
[----:B------:R-:W-:Y:S01]  /*1fb0*/  SEL R10, R40, 0x70, P5 ;  /* 0x00000070280a7807 */ /* 0x000fe20002800000 */
[----:B------:R-:W-:-:S02]  /*1fc0*/  IMAD.IADD R18, R12, 0x1, -R15 ;  /* 0x000000010c127824 */ /* 0x000fc400078e0a0f */
[----:B------:R-:W-:Y:S01]  /*1fd0*/  IMAD R15, R9, 0x800, R14 ;  /* 0x00000800090f7824 */ /* 0x000fe200078e020e */
[----:B------:R-:W-:Y:S01]  /*1fe0*/  LOP3.LUT R16, R16, 0x70, RZ, 0xc0, !PT ;  /* 0x0000007010107812 */ /* 0x000fe200078ec0ff */
[----:B------:R-:W-:Y:S01]  /*1ff0*/  IMAD R10, R159, R10, R160 ;  /* 0x0000000a9f0a7224 */ /* 0x000fe200078e02a0 */
[----:B------:R-:W-:Y:S02]  /*2000*/  LOP3.LUT R14, R18, 0x1, RZ, 0xc0, !PT ;  /* 0x00000001120e7812 */ /* 0x000fe400078ec0ff */
[----:B------:R-:W-:Y:S02]  /*2010*/  IADD3 R15, R39, R15, R16 ;  /* 0x0000000f270f7210 */ /* 0x000fe40007ffe010 */
[----:B------:R-:W-:Y:S01]  /*2020*/  ISETP.NE.U32.AND P5, PT, R14, 0x1, PT ;  /* 0x000000010e00780c */ /* 0x000fe20003fa5070 */
[----:B------:R-:W-:Y:S01]  /*2030*/  IMAD.SHL.U32 R14, R18, 0x10, RZ ;  /* 0x00000010120e7824 */ /* 0x000fe200078e00ff */
[----:B------:R-:W-:Y:S02]  /*2040*/  LOP3.LUT R16, R17, 0xffffc000, RZ, 0xc0, !PT ;  /* 0xffffc00011107812 */ /* 0x000fe400078ec0ff */
[----:B------:R-:W-:-:S02]  /*2050*/  IADD3 R29, R15, UR46, R10 ;  /* 0x0000002e0f1d7c10 */ /* 0x000fc4000fffe00a */
[----:B------:R-:W-:Y:S01]  /*2060*/  LOP3.LUT R14, R14, 0x70, RZ, 0xc0, !PT ;  /* 0x000000700e0e7812 */ /* 0x000fe200078ec0ff */
[----:B------:R-:W-:Y:S01]  /*2070*/  IMAD R17, R11, 0x800, R16 ;  /* 0x000008000b117824 */ /* 0x000fe200078e0210 */
[----:B------:R-:W-:Y:S01]  /*2080*/  SEL R16, R40, 0x70, P5 ;  /* 0x0000007028107807 */ /* 0x000fe20002800000 */
[C---:B------:R-:W-:Y:S01]  /*2090*/  VIADD R10, R29.reuse, 0x18800 ;  /* 0x000188001d0a7836 */ /* 0x040fe20000000000 */
[----:B------:R0:W1:Y:S01]  /*20a0*/  LDS.U8 R19, [R29+0x18c00] ;  /* 0x018c00001d137984 */ /* 0x0000620000000000 */
[----:B------:R-:W-:Y:S01]  /*20b0*/  VIADD R15, R29, 0x18920 ;  /* 0x000189201d0f7836 */ /* 0x000fe20000000000 */
[----:B------:R-:W-:Y:S01]  /*20c0*/  IADD3 R14, R39, R17, R14 ;  /* 0x00000011270e7210 */ /* 0x000fe20007ffe00e */
[----:B------:R-:W-:Y:S01]  /*20d0*/  @P1 VIADD R15, R10, 0xe0 ;  /* 0x000000e00a0f1836 */ /* 0x000fe20000000000 */
[----:B------:R-:W-:Y:S01]  /*20e0*/  SEL R10, R23, 0x1c0, !P2 ;  /* 0x000001c0170a7807 */ /* 0x000fe20005000000 */
[----:B------:R-:W-:Y:S01]  /*20f0*/  IMAD R17, R159, R16, R160 ;  /* 0x000000109f117224 */ /* 0x000fe200078e02a0 */
[----:B------:R-:W-:-:S02]  /*2100*/  R2P PR, R18, 0x6 ;  /* 0x0000000612007804 */ /* 0x000fc40000000000 */
[----:B------:R0:W2:Y:S01]  /*2110*/  LDS.U8 R20, [R15+0x400] ;  /* 0x000400000f147984 */ /* 0x0000a20000000000 */
[----:B------:R-:W-:Y:S01]  /*2120*/  IMAD.IADD R32, R10, 0x1, R29 ;  /* 0x000000010a207824 */ /* 0x000fe200078e021d */
[----:B------:R-:W-:Y:S01]  /*2130*/  IADD3 R38, R14, UR46, R17 ;  /* 0x0000002e0e267c10 */ /* 0x000fe2000fffe011 */
[----:B------:R-:W-:Y:S01]  /*2140*/  IMAD.IADD R17, R10, 0x1, R15 ;  /* 0x000000010a117824 */ /* 0x000fe200078e020f */
[----:B------:R-:W-:Y:S01]  /*2150*/  SEL R23, R23, 0x1c0, !P2 ;  /* 0x000001c017177807 */ /* 0x000fe20005000000 */
[----:B------:R0:W3:Y:S02]  /*2160*/  LDS.U8 R14, [R29+0x18800] ;  /* 0x018800001d0e7984 */ /* 0x0000e40000000000 */
[C---:B------:R-:W-:Y:S02]  /*2170*/  VIADD R16, R38.reuse, 0x18800 ;  /* 0x0001880026107836 */ /* 0x040fe40000000000 */
[----:B------:R-:W-:Y:S01]  /*2180*/  VIADD R30, R38, 0x18920 ;  /* 0x00018920261e7836 */ /* 0x000fe20000000000 */
[----:B------:R0:W4:Y:S01]  /*2190*/  LDS.U8 R21, [R32+0x18c00] ;  /* 0x018c000020157984 */ /* 0x0001220000000000 */
[----:B------:R-:W-:-:S02]  /*21a0*/  @P1 VIADD R30, R16, 0xe0 ;  /* 0x000000e0101e1836 */ /* 0x000fc40000000000 */
[C---:B------:R-:W-:Y:S01]  /*21b0*/  IMAD.IADD R37, R23.reuse, 0x1, R38 ;  /* 0x0000000117257824 */ /* 0x040fe200078e0226 */
[----:B------:R0:W0:Y:S01]  /*21c0*/  LDS.U8 R16, [R32+0x18800] ;  /* 0x0188000020107984 */ /* 0x0000220000000000 */
[----:B------:R-:W-:-:S03]  /*21d0*/  IMAD.IADD R31, R23, 0x1, R30 ;  /* 0x00000001171f7824 */ /* 0x000fc600078e021e */
[----:B------:R0:W0:Y:S04]  /*21e0*/  LDS.U8 R10, [R15] ;  /* 0x000000000f0a7984 */ /* 0x0000280000000000 */
[----:B------:R0:W0:Y:S04]  /*21f0*/  LDS.U8 R28, [R38+0x18800] ;  /* 0x01880000261c7984 */ /* 0x0000280000000000 */
[----:B------:R0:W0:Y:S04]  /*2200*/  LDS.U8 R33, [R38+0x18c00] ;  /* 0x018c000026217984 */ /* 0x0000280000000000 */
[----:B------:R0:W0:Y:S04]  /*2210*/  LDS.U8 R18, [R17] ;  /* 0x0000000011127984 */ /* 0x0000280000000000 */
[----:B------:R0:W0:Y:S04]  /*2220*/  LDS.U8 R22, [R17+0x400] ;  /* 0x0004000011167984 */ /* 0x0000280000000000 */
[----:B------:R0:W0:Y:S04]  /*2230*/  LDS.U8 R23, [R30] ;  /* 0x000000001e177984 */ /* 0x0000280000000000 */
[----:B------:R0:W0:Y:S04]  /*2240*/  LDS.U8 R34, [R30+0x400] ;  /* 0x000400001e227984 */ /* 0x0000280000000000 */
[----:B------:R0:W0:Y:S04]  /*2250*/  LDS.U8 R29, [R37+0x18800] ;  /* 0x01880000251d7984 */ /* 0x0000280000000000 */
[----:B------:R0:W0:Y:S04]  /*2260*/  LDS.U8 R35, [R37+0x18c00] ;  /* 0x018c000025237984 */ /* 0x0000280000000000 */
[----:B------:R0:W0:Y:S04]  /*2270*/  LDS.U8 R32, [R31] ;  /* 0x000000001f207984 */ /* 0x0000280000000000 */
[----:B------:R0:W0:Y:S01]  /*2280*/  LDS.U8 R36, [R31+0x400] ;  /* 0x000400001f247984 */ /* 0x0000220000000000 */
[----:B-1234-:R-:W-:Y:S05]  /*2290*/  BRA.DIV UR4, `(.L_x_24) ;  /* 0x0000026e04987947 */ /* 0x01efea000b800000 */
[----:B------:R-:W-:Y:S01]  /*22a0*/  NOP ;  /* 0x0000000000007918 */ /* 0x000fe20000000000 */
.L_x_598:
[C---:B------:R-:W-:Y:S01]  /*22b0*/  R2P PR, R9.reuse, 0x6 ;  /* 0x0000000609007804 */ /* 0x040fe20000000000 */
[----:B0-----:R-:W-:Y:S01]  /*22c0*/  IMAD.MOV.U32 R38, RZ, RZ, 0x120 ;  /* 0x00000120ff267424 */ /* 0x001fe200078e00ff */
[C---:B------:R-:W-:Y:S01]  /*22d0*/  LOP3.LUT R15, R9.reuse, 0x1, RZ, 0xc0, !PT ;  /* 0x00000001090f7812 */ /* 0x040fe200078ec0ff */
[----:B------:R-:W-:Y:S02]  /*22e0*/  IMAD.SHL.U32 R9, R9, 0x10, RZ ;  /* 0x0000001009097824 */ /* 0x000fe400078e00ff */
[----:B------:R-:W-:Y:S01]  /*22f0*/  VIADD R7, R7, 0x1 ;  /* 0x0000000107077836 */ /* 0x000fe20000000000 */
[----:B------:R-:W-:Y:S02]  /*2300*/  SEL R30, R38, 0xe0, !P1 ;  /* 0x000000e0261e7807 */ /* 0x000fe40004800000 */
[----:B------:R-:W-:-:S03]  /*2310*/  ISETP.NE.U32.AND P5, PT, R15, 0x1, PT ;  /* 0x000000010f00780c */ /* 0x000fc60003fa5070 */
[----:B------:R-:W-:Y:S01]  /*2320*/  IMAD R17, R159, R30, RZ ;  /* 0x0000001e9f117224 */ /* 0x000fe200078e02ff */
[----:B------:R-:W-:Y:S02]  /*2330*/  SEL R15, R40, 0x70, P5 ;  /* 0x00000070280f7807 */ /* 0x000fe40002800000 */
[----:B------:R-:W-:-:S03]  /*2340*/  LOP3.LUT R30, R9, 0x70, RZ, 0xc0, !PT ;  /* 0x00000070091e7812 */ /* 0x000fc600078ec0ff */
[----:B------:R-:W-:Y:S02]  /*2350*/  IMAD R15, R160, R15, R17 ;  /* 0x0000000fa00f7224 */ /* 0x000fe400078e0211 */
[----:B------:R-:W-:-:S05]  /*2360*/  IMAD R30, R13, 0x800, R30 ;  /* 0x000008000d1e7824 */ /* 0x000fca00078e021e */
[----:B------:R-:W-:Y:S02]  /*2370*/  IADD3 R30, R15, R30, R39 ;  /* 0x0000001e0f1e7210 */ /* 0x000fe40007ffe027 */
[----:B------:R-:W-:-:S03]  /*2380*/  LOP3.LUT R15, R11, 0x1, RZ, 0xc0, !PT ;  /* 0x000000010b0f7812 */ /* 0x000fc600078ec0ff */
[----:B------:R-:W-:Y:S01]  /*2390*/  VIADD R13, R30, UR46 ;  /* 0x0000002e1e0d7c36 */ /* 0x000fe20008000000 */
[----:B------:R0:W-:Y:S03]  /*23a0*/  STS.U8 [R30+UR46+0x18800], R14 ;  /* 0x0188000e1e007988 */ /* 0x0001e6000800002e */
[C---:B------:R-:W-:Y:S02]  /*23b0*/  VIADD R9, R13.reuse, 0x240 ;  /* 0x000002400d097836 */ /* 0x040fe40000000000 */
[----:B------:R-:W-:Y:S01]  /*23c0*/  @P2 VIADD R9, R13, 0x1c0 ;  /* 0x000001c00d092836 */ /* 0x000fe20000000000 */
[C---:B------:R-:W-:Y:S01]  /*23d0*/  R2P PR, R11.reuse, 0x6 ;  /* 0x000000060b007804 */ /* 0x040fe20000000000 */
[----:B------:R-:W-:Y:S01]  /*23e0*/  IMAD.SHL.U32 R11, R11, 0x10, RZ ;  /* 0x000000100b0b7824 */ /* 0x000fe200078e00ff */
[----:B------:R-:W-:Y:S02]  /*23f0*/  ISETP.NE.U32.AND P5, PT, R15, 0x1, PT ;  /* 0x000000010f00780c */ /* 0x000fe40003fa5070 */
[----:B------:R0:W-:Y:S01]  /*2400*/  STS.U8 [R9+0x18800], R10 ;  /* 0x0188000a09007388 */ /* 0x0001e20000000000 */
[----:B------:R-:W-:-:S02]  /*2410*/  SEL R38, R38, 0xe0, !P1 ;  /* 0x000000e026267807 */ /* 0x000fc40004800000 */
[----:B------:R-:W-:Y:S01]  /*2420*/  SEL R13, R40, 0x70, P5 ;  /* 0x00000070280d7807 */ /* 0x000fe20002800000 */
[----:B------:R0:W-:Y:S01]  /*2430*/  STS.U8 [R30+UR46+0x18c00], R16 ;  /* 0x018c00101e007988 */ /* 0x0001e2000800002e */
[----:B------:R-:W-:Y:S01]  /*2440*/  LOP3.LUT R11, R11, 0x70, RZ, 0xc0, !PT ;  /* 0x000000700b0b7812 */ /* 0x000fe200078ec0ff */
[----:B------:R-:W-:Y:S01]  /*2450*/  IMAD R38, R159, R38, RZ ;  /* 0x000000269f267224 */ /* 0x000fe200078e02ff */
[----:B------:R-:W-:Y:S01]  /*2460*/  ISETP.NE.AND P1, PT, R7, 0x4, PT ;  /* 0x000000040700780c */ /* 0x000fe20003f25270 */
[----:B------:R0:W-:Y:S02]  /*2470*/  STS.U8 [R9+0x18c00], R18 ;  /* 0x018c001209007388 */ /* 0x0001e40000000000 */
[----:B------:R-:W-:Y:S02]  /*2480*/  IMAD R38, R160, R13, R38 ;  /* 0x0000000da0267224 */ /* 0x000fe400078e0226 */
[----:B------:R-:W-:Y:S01]  /*2490*/  IMAD R11, R12, 0x800, R11 ;  /* 0x000008000c0b7824 */ /* 0x000fe200078e020b */
[----:B------:R0:W-:Y:S04]  /*24a0*/  STS.U8 [R30+UR46+0x18801], R19 ;  /* 0x018801131e007988 */ /* 0x0001e8000800002e */
[----:B------:R-:W-:Y:S01]  /*24b0*/  IADD3 R38, R38, R11, R39 ;  /* 0x0000000b26267210 */ /* 0x000fe20007ffe027 */
[----:B------:R0:W-:Y:S04]  /*24c0*/  STS.U8 [R9+0x18801], R20 ;  /* 0x0188011409007388 */ /* 0x0001e80000000000 */
[----:B------:R0:W-:Y:S01]  /*24d0*/  STS.U8 [R30+UR46+0x18c01], R21 ;  /* 0x018c01151e007988 */ /* 0x0001e2000800002e */
[----:B------:R-:W-:-:S03]  /*24e0*/  VIADD R11, R38, UR46 ;  /* 0x0000002e260b7c36 */ /* 0x000fc60008000000 */
[----:B------:R0:W-:Y:S01]  /*24f0*/  STS.U8 [R9+0x18c01], R22 ;  /* 0x018c011609007388 */ /* 0x0001e20000000000 */
[C---:B------:R-:W-:Y:S02]  /*2500*/  VIADD R13, R11.reuse, 0x240 ;  /* 0x000002400b0d7836 */ /* 0x040fe40000000000 */
[----:B------:R-:W-:Y:S01]  /*2510*/  @P2 VIADD R13, R11, 0x1c0 ;  /* 0x000001c00b0d2836 */ /* 0x000fe20000000000 */
[----:B------:R0:W-:Y:S04]  /*2520*/  STS.U8 [R30+UR46+0x18804], R28 ;  /* 0x0188041c1e007988 */ /* 0x0001e8000800002e */
[----:B------:R0:W-:Y:S04]  /*2530*/  STS.U8 [R9+0x18804], R23 ;  /* 0x0188041709007388 */ /* 0x0001e80000000000 */
        /* <DEDUP_REMOVED lines=13> */
[----:B------:R0:W-:Y:S01]  /*2610*/  STS.U8 [R13+0x18c01], R36 ;  /* 0x018c01240d007388 */ /* 0x0001e20000000000 */
[----:B------:R-:W-:Y:S05]  /*2620*/  @P1 BRA `(.L_x_25) ;  /* 0xfffffff400e01947 */ /* 0x000fea000383ffff */
[----:B------:R-:W-:Y:S05]  /*2630*/  BSYNC B1 ;  /* 0x0000000000017941 */ /* 0x000fea0003800000 */
.L_x_23:
[----:B------:R-:W-:Y:S05]  /*2640*/  @!P4 BRA `(.L_x_26) ;  /* 0xfffffff400bcc947 */ /* 0x000fea000383ffff */
[----:B------:R-:W-:Y:S05]  /*2650*/  BSYNC B0 ;  /* 0x0000000000007941 */ /* 0x000fea0003800000 */
.L_x_22:
[----:B------:R-:W-:Y:S01]  /*2660*/  LDS.U8 R5, [R2+UR46+0x1800] ;  /* 0x0018002e02057984 */ /* 0x000fe20008000000 */
[----:B0-----:R-:W-:-:S03]  /*2670*/  IMAD.U32 R21, RZ, RZ, UR41 ;  /* 0x00000029ff157e24 */ /* 0x001fc6000f8e00ff */
[----:B------:R-:W0:Y:S02]  /*2680*/  LDS.U8 R6, [R4+0x1800] ;  /* 0x0018000004067984 */ /* 0x000e240000000000 */
[----:B------:R-:W-:Y:S02]  /*2690*/  ISETP.NE.AND P1, PT, R21, 0x1, PT ;  /* 0x000000011500780c */ /* 0x000fe40003f25270 */
[----:B------:R-:W1:Y:S04]  /*26a0*/  LDS.U8 R8, [R3+0x1800] ;  /* 0x0018000003087984 */ /* 0x000e680000000000 */
[----:B------:R-:W-:Y:S04]  /*26b0*/  LDS.U8 R19, [R2+UR46+0x6008] ;  /* 0x0060082e02137984 */ /* 0x000fe80008000000 */
[----:B------:R-:W2:Y:S04]  /*26c0*/  LDS.U8 R44, [R4+0x6008] ;  /* 0x00600800042c7984 */ /* 0x000ea80000000000 */
[----:B------:R-:W-:Y:S04]  /*26d0*/  LDS.U8 R7, [R2+UR46+0x1808] ;  /* 0x0018082e02077984 */ /* 0x000fe80008000000 */
[----:B------:R-:W3:Y:S04]  /*26e0*/  LDS.U8 R10, [R4+0x1808] ;  /* 0x00180800040a7984 */ /* 0x000ee80000000000 */
[----:B------:R-:W-:Y:S04]  /*26f0*/  LDS.U8 R9, [R2+UR46+0x2000] ;  /* 0x0020002e02097984 */ /* 0x000fe80008000000 */
[----:B------:R-:W4:Y:S04]  /*2700*/  LDS.U8 R16, [R4+0x2000] ;  /* 0x0020000004107984 */ /* 0x000f280000000000 */
[----:B------:R-:W-:Y:S04]  /*2710*/  LDS.U8 R11, [R2+UR46+0x2008] ;  /* 0x0020082e020b7984 */ /* 0x000fe80008000000 */
[----:B------:R-:W4:Y:S04]  /*2720*/  LDS.U8 R20, [R4+0x2008] ;  /* 0x0020080004147984 */ /* 0x000f280000000000 */
[----:B------:R-:W-:Y:S01]  /*2730*/  LDS.U8 R13, [R2+UR46+0x5800] ;  /* 0x0058002e020d7984 */ /* 0x000fe20008000000 */
[----:B0-----:R-:W-:-:S03]  /*2740*/  PRMT R5, R6, 0x7604, R5 ;  /* 0x0000760406057816 */ /* 0x001fc60000000005 */
[----:B------:R-:W0:Y:S01]  /*2750*/  LDS.U8 R30, [R4+0x5800] ;  /* 0x00580000041e7984 */ /* 0x000e220000000000 */
[----:B-1----:R-:W-:-:S03]  /*2760*/  PRMT R5, R8, 0x7054, R5 ;  /* 0x0000705408057816 */ /* 0x002fc60000000005 */
[----:B------:R-:W-:Y:S04]  /*2770*/  LDS.U8 R15, [R2+UR46+0x5808] ;  /* 0x0058082e020f7984 */ /* 0x000fe80008000000 */
[----:B------:R-:W1:Y:S01]  /*2780*/  LDS.U8 R34, [R4+0x5808] ;  /* 0x0058080004227984 */ /* 0x000e620000000000 */
[----:B--2---:R-:W-:-:S03]  /*2790*/  PRMT R19, R44, 0x7604, R19 ;  /* 0x000076042c137816 */ /* 0x004fc60000000013 */
[----:B------:R-:W-:Y:S04]  /*27a0*/  LDS.U8 R17, [R2+UR46+0x6000] ;  /* 0x0060002e02117984 */ /* 0x000fe80008000000 */
[----:B------:R-:W2:Y:S01]  /*27b0*/  LDS.U8 R40, [R4+0x6000] ;  /* 0x0060000004287984 */ /* 0x000ea20000000000 */
[----:B---3--:R-:W-:-:S03]  /*27c0*/  PRMT R7, R10, 0x7604, R7 ;  /* 0x000076040a077816 */ /* 0x008fc60000000007 */
[----:B------:R-:W3:Y:S04]  /*27d0*/  LDS.U8 R46, [R3+0x6008] ;  /* 0x00600800032e7984 */ /* 0x000ee80000000000 */
[----:B------:R-:W3:Y:S01]  /*27e0*/  LDS.U8 R172, [R0+0x1800] ;  /* 0x0018000000ac7984 */ /* 0x000ee20000000000 */
[----:B----4-:R-:W-:-:S03]  /*27f0*/  PRMT R9, R16, 0x7604, R9 ;  /* 0x0000760410097816 */ /* 0x010fc60000000009 */
[----:B------:R-:W4:Y:S04]  /*2800*/  LDS.U8 R12, [R3+0x1808] ;  /* 0x00180800030c7984 */ /* 0x000f280000000000 */
[----:B------:R-:W4:Y:S01]  /*2810*/  LDS.U8 R18, [R3+0x2000] ;  /* 0x0020000003127984 */ /* 0x000f220000000000 */
[----:B------:R-:W-:-:S03]  /*2820*/  PRMT R11, R20, 0x7604, R11 ;  /* 0x00007604140b7816 */ /* 0x000fc6000000000b */
[----:B------:R-:W4:Y:S04]  /*2830*/  LDS.U8 R22, [R3+0x2008] ;  /* 0x0020080003167984 */ /* 0x000f280000000000 */
[----:B------:R-:W4:Y:S01]  /*2840*/  LDS.U8 R32, [R3+0x5800] ;  /* 0x0058000003207984 */ /* 0x000f220000000000 */
[----:B0-----:R-:W-:-:S03]  /*2850*/  PRMT R13, R30, 0x7604, R13 ;  /* 0x000076041e0d7816 */ /* 0x001fc6000000000d */
[----:B------:R-:W0:Y:S04]  /*2860*/  LDS.U8 R36, [R3+0x5808] ;  /* 0x0058080003247984 */ /* 0x000e280000000000 */
[----:B------:R-:W0:Y:S01]  /*2870*/  LDS.U8 R42, [R3+0x6000] ;  /* 0x00600000032a7984 */ /* 0x000e220000000000 */
[----:B-1----:R-:W-:-:S03]  /*2880*/  PRMT R15, R34, 0x7604, R15 ;  /* 0x00007604220f7816 */ /* 0x002fc6000000000f */
[----:B------:R-:W1:Y:S04]  /*2890*/  LDS.U8 R48, [R0+0x6008] ;  /* 0x0060080000307984 */ /* 0x000e680000000000 */
[----:B------:R-:W1:Y:S01]  /*28a0*/  LDS.U8 R14, [R0+0x1808] ;  /* 0x00180800000e7984 */ /* 0x000e620000000000 */
[----:B--2---:R-:W-:-:S03]  /*28b0*/  PRMT R17, R40, 0x7604, R17 ;  /* 0x0000760428117816 */ /* 0x004fc60000000011 */
[----:B------:R-:W2:Y:S01]  /*28c0*/  LDS.U8 R174, [R0+0x2000] ;  /* 0x0020000000ae7984 */ /* 0x000ea20000000000 */
[----:B---3--:R-:W-:-:S03]  /*28d0*/  PRMT R19, R46, 0x7054, R19 ;  /* 0x000070542e137816 */ /* 0x008fc60000000013 */
[----:B------:R-:W3:Y:S01]  /*28e0*/  LDS.U8 R28, [R0+0x2008] ;  /* 0x00200800001c7984 */ /* 0x000ee20000000000 */
[----:B------:R-:W-:Y:S01]  /*28f0*/  PRMT R172, R172, 0x654, R5 ;  /* 0x00000654acac7816 */ /* 0x000fe20000000005 */
[----:B------:R-:W-:Y:S02]  /*2900*/  IMAD.U32 R5, RZ, RZ, UR46 ;  /* 0x0000002eff057e24 */ /* 0x000fe4000f8e00ff */
[----:B------:R-:W3:Y:S01]  /*2910*/  LDS.U8 R168, [R0+0x5800] ;  /* 0x0058000000a87984 */ /* 0x000ee20000000000 */
[----:B----4-:R-:W-:-:S03]  /*2920*/  PRMT R7, R12, 0x7054, R7 ;  /* 0x000070540c077816 */ /* 0x010fc60000000007 */
[----:B------:R-:W4:Y:S01]  /*2930*/  LDS.U8 R38, [R0+0x5808] ;  /* 0x0058080000267984 */ /* 0x000f220000000000 */
[----:B------:R-:W-:-:S03]  /*2940*/  PRMT R9, R18, 0x7054, R9 ;  /* 0x0000705412097816 */ /* 0x000fc60000000009 */
[----:B------:R-:W4:Y:S01]  /*2950*/  LDS.U8 R170, [R0+0x6000] ;  /* 0x0060000000aa7984 */ /* 0x000f220000000000 */
[----:B------:R-:W-:Y:S02]  /*2960*/  PRMT R11, R22, 0x7054, R11 ;  /* 0x00007054160b7816 */ /* 0x000fe4000000000b */
[----:B------:R-:W-:Y:S01]  /*2970*/  PRMT R13, R32, 0x7054, R13 ;  /* 0x00007054200d7816 */ /* 0x000fe2000000000d */
[----:B------:R-:W-:Y:S01]  /*2980*/  @!PT LDS RZ, [RZ] ;  /* 0x00000000fffff984 */ /* 0x000fe20000000800 */
[----:B------:R-:W-:Y:S01]  /*2990*/  @!PT LDS RZ, [RZ] ;  /* 0x00000000fffff984 */ /* 0x000fe20000000800 */
[----:B------:R-:W-:Y:S01]  /*29a0*/  @!PT LDS RZ, [RZ] ;  /* 0x00000000fffff984 */ /* 0x000fe20000000800 */
[----:B------:R-:W-:Y:S01]  /*29b0*/  @!PT LDS RZ, [RZ] ;  /* 0x00000000fffff984 */ /* 0x000fe20000000800 */
[----:B------:R0:W-:Y:S06]  /*29c0*/  MEMBAR.ALL.CTA ;  /* 0x0000000000007992 */ /* 0x0001ec0000008000 */
[----:B0-----:R-:W0:Y:S01]  /*29d0*/  FENCE.VIEW.ASYNC.S ;  /* 0x00000000000073c6 */ /* 0x001e220000000000 */
[----:B------:R-:W-:Y:S05]  /*29e0*/  WARPSYNC.ALL ;  /* 0x0000000000007948 */ /* 0x000fea0003800000 */
[----:B------:R-:W-:-:S02]  /*29f0*/  PRMT R15, R36, 0x7054, R15 ;  /* 0x00007054240f7816 */ /* 0x000fc4000000000f */
[----:B------:R-:W-:Y:S02]  /*2a00*/  PRMT R17, R42, 0x7054, R17 ;  /* 0x000070542a117816 */ /* 0x000fe40000000011 */
[----:B-1----:R-:W-:Y:S01]  /*2a10*/  PRMT R171, R48, 0x654, R19 ;  /* 0x0000065430ab7816 */ /* 0x002fe20000000013 */
[----:B------:R-:W-:Y:S01]  /*2a20*/  VIADD R19, R5, 0x18800 ;  /* 0x0001880005137836 */ /* 0x000fe20000000000 */
[----:B------:R-:W-:Y:S02]  /*2a30*/  PRMT R173, R14, 0x654, R7 ;  /* 0x000006540ead7816 */ /* 0x000fe40000000007 */
[----:B--2---:R-:W-:Y:S02]  /*2a40*/  PRMT R174, R174, 0x654, R9 ;  /* 0x00000654aeae7816 */ /* 0x004fe40000000009 */
[----:B---3--:R-:W-:Y:S02]  /*2a50*/  PRMT R175, R28, 0x654, R11 ;  /* 0x000006541caf7816 */ /* 0x008fe4000000000b */
[----:B------:R-:W-:-:S02]  /*2a60*/  PRMT R168, R168, 0x654, R13 ;  /* 0x00000654a8a87816 */ /* 0x000fc4000000000d */
[----:B----4-:R-:W-:Y:S02]  /*2a70*/  PRMT R169, R38, 0x654, R15 ;  /* 0x0000065426a97816 */ /* 0x010fe4000000000f */
[----:B------:R-:W-:Y:S01]  /*2a80*/  PRMT R170, R170, 0x654, R17 ;  /* 0x00000654aaaa7816 */ /* 0x000fe20000000011 */
[----:B0-----:R-:W-:Y:S01]  /*2a90*/  BAR.SYNC.DEFER_BLOCKING 0x2, 0x100 ;  /* 0x0084000000007b1d */ /* 0x001fe20000010000 */
[----:B------:R-:W-:-:S05]  /*2aa0*/  R2UR UR4, R19 ;  /* 0x00000000130472ca */ /* 0x000fca00000e0000 */
[----:B------:R-:W-:Y:S01]  /*2ab0*/  UMOV UR11, 0x40000040 ;  /* 0x40000040000b7882 */ /* 0x000fe20000000000 */
[----:B------:R-:W-:Y:S04]  /*2ac0*/  STL [R1+0x3cc], R195 ;  /* 0x0003ccc301007387 */ /* 0x000fe80000100800 */
[----:B------:R-:W-:Y:S03]  /*2ad0*/  STL [R1+0x3c8], R194 ;  /* 0x0003c8c201007387 */ /* 0x000fe60000100800 */
[----:B------:R-:W-:Y:S01]  /*2ae0*/  USHF.R.U32.HI UR4, URZ, 0x4, UR4 ;  /* 0x000000043f047899 */ /* 0x000fe20008011604 */
[----:B------:R-:W-:Y:S03]  /*2af0*/  STL [R1+0x3c4], R193 ;  /* 0x0003c4c101007387 */ /* 0x000fe60000100800 */
[----:B------:R-:W-:Y:S01]  /*2b00*/  ULOP3.LUT UR4, UR4, 0x3fff, URZ, 0xc0, !UPT ;  /* 0x00003fff04047892 */ /* 0x000fe2000f8ec03f */
[----:B------:R-:W-:Y:S03]  /*2b10*/  STL [R1+0x3c0], R192 ;  /* 0x0003c0c001007387 */ /* 0x000fe60000100800 */
[----:B------:R-:W-:Y:S01]  /*2b20*/  ULOP3.LUT UR6, UR4, 0x10000, URZ, 0xfc, !UPT ;  /* 0x0001000004067892 */ /* 0x000fe2000f8efc3f */
[----:B------:R-:W-:Y:S03]  /*2b30*/  LDS.U8 R13, [R2+UR46+0x6800] ;  /* 0x0068002e020d7984 */ /* 0x000fe60008000000 */
[----:B------:R-:W-:Y:S01]  /*2b40*/  ULEA UR4, UR39, UR6, 0xb ;  /* 0x0000000627047291 */ /* 0x000fe2000f8e583f */
[----:B------:R-:W0:Y:S04]  /*2b50*/  LDS.U8 R18, [R4+0x6800] ;  /* 0x0068000004127984 */ /* 0x000e280000000000 */
[----:B------:R-:W1:Y:S02]  /*2b60*/  LDS.U8 R152, [R3+0x6800] ;  /* 0x0068000003987984 */ /* 0x000e640000000000 */
[----:B------:R-:W-:-:S02]  /*2b70*/  UMOV UR10, UR4 ;  /* 0x00000004000a7c82 */ /* 0x000fc40008000000 */
[----:B------:R-:W-:Y:S04]  /*2b80*/  LDS.U8 R154, [R0+0x7000] ;  /* 0x00700000009a7984 */ /* 0x000fe80000000000 */
[----:B------:R-:W-:Y:S04]  /*2b90*/  LDS.U8 R155, [R0+0x7008] ;  /* 0x00700800009b7984 */ /* 0x000fe80000000000 */
[----:B------:R-:W-:Y:S04]  /*2ba0*/  LDS.U8 R153, [R0+0x6808] ;  /* 0x0068080000997984 */ /* 0x000fe80000000000 */
[----:B------:R-:W-:Y:S04]  /*2bb0*/  LDS.U8 R50, [R3+0x8008] ;  /* 0x0080080003327984 */ /* 0x000fe80000000000 */
[----:B------:R-:W-:Y:S04]  /*2bc0*/  LDS.U8 R48, [R4+0x8008] ;  /* 0x0080080004307984 */ /* 0x000fe80000000000 */
[----:B------:R-:W-:Y:S04]  /*2bd0*/  LDS.U8 R46, [R3+0x8000] ;  /* 0x00800000032e7984 */ /* 0x000fe80000000000 */
[----:B------:R-:W-:Y:S04]  /*2be0*/  LDS.U8 R44, [R4+0x8000] ;  /* 0x00800000042c7984 */ /* 0x000fe80000000000 */
[----:B------:R-:W-:Y:S04]  /*2bf0*/  LDS.U8 R11, [R2+UR46+0x3008] ;  /* 0x0030082e020b7984 */ /* 0x000fe80008000000 */
[----:B------:R-:W2:Y:S01]  /*2c00*/  LDS.U8 R14, [R4+0x3008] ;  /* 0x00300800040e7984 */ /* 0x000ea20000000000 */
[----:B0-----:R-:W-:-:S03]  /*2c10*/  PRMT R13, R18, 0x7604, R13 ;  /* 0x00007604120d7816 */ /* 0x001fc6000000000d */
[----:B------:R-:W-:Y:S01]  /*2c20*/  LDS.U8 R42, [R3+0x7808] ;  /* 0x00780800032a7984 */ /* 0x000fe20000000000 */
[----:B-1----:R-:W-:-:S03]  /*2c30*/  PRMT R152, R152, 0x7054, R13 ;  /* 0x0000705498987816 */ /* 0x002fc6000000000d */
[----:B------:R-:W-:Y:S04]  /*2c40*/  LDS.U8 R5, [R2+UR46+0x2800] ;  /* 0x0028002e02057984 */ /* 0x000fe80008000000 */
[----:B------:R-:W0:Y:S04]  /*2c50*/  LDS.U8 R6, [R4+0x2800] ;  /* 0x0028000004067984 */ /* 0x000e280000000000 */
[----:B------:R-:W-:Y:S04]  /*2c60*/  LDS.U8 R7, [R2+UR46+0x2808] ;  /* 0x0028082e02077984 */ /* 0x000fe80008000000 */
[----:B------:R-:W1:Y:S04]  /*2c70*/  LDS.U8 R8, [R4+0x2808] ;  /* 0x0028080004087984 */ /* 0x000e680000000000 */
[----:B------:R-:W-:Y:S04]  /*2c80*/  LDS.U8 R9, [R2+UR46+0x3000] ;  /* 0x0030002e02097984 */ /* 0x000fe80008000000 */
[----:B------:R-:W3:Y:S04]  /*2c90*/  LDS.U8 R12, [R4+0x3000] ;  /* 0x00300000040c7984 */ /* 0x000ee80000000000 */
[----:B------:R-:W-:Y:S04]  /*2ca0*/  LDS.U8 R40, [R4+0x7808] ;  /* 0x0078080004287984 */ /* 0x000fe80000000000 */
[----:B------:R-:W-:Y:S04]  /*2cb0*/  LDS.U8 R38, [R3+0x7800] ;  /* 0x0078000003267984 */ /* 0x000fe80000000000 */
[----:B------:R-:W-:Y:S01]  /*2cc0*/  LDS.U8 R36, [R4+0x7800] ;  /* 0x0078000004247984 */ /* 0x000fe20000000000 */
[----:B--2---:R-:W-:-:S03]  /*2cd0*/  PRMT R11, R14, 0x7604, R11 ;  /* 0x000076040e0b7816 */ /* 0x004fc6000000000b */
[----:B------:R-:W-:Y:S04]  /*2ce0*/  LDS.U8 R35, [R2+UR46+0x8008] ;  /* 0x0080082e02237984 */ /* 0x000fe80008000000 */
[----:B------:R-:W-:Y:S04]  /*2cf0*/  LDS.U8 R34, [R3+0x4008] ;  /* 0x0040080003227984 */ /* 0x000fe80000000000 */
[----:B------:R-:W2:Y:S01]  /*2d00*/  LDS.U8 R16, [R3+0x3008] ;  /* 0x0030080003107984 */ /* 0x000ea20000000000 */
[----:B0-----:R-:W-:-:S03]  /*2d10*/  PRMT R5, R6, 0x7604, R5 ;  /* 0x0000760406057816 */ /* 0x001fc60000000005 */
[----:B------:R-:W-:Y:S04]  /*2d20*/  LDS.U8 R33, [R2+UR46+0x8000] ;  /* 0x0080002e02217984 */ /* 0x000fe80008000000 */
[----:B------:R-:W0:Y:S01]  /*2d30*/  LDS.U8 R164, [R3+0x2800] ;  /* 0x0028000003a47984 */ /* 0x000e220000000000 */
[----:B-1----:R-:W-:-:S03]  /*2d40*/  PRMT R7, R8, 0x7604, R7 ;  /* 0x0000760408077816 */ /* 0x002fc60000000007 */
[----:B------:R-:W1:Y:S04]  /*2d50*/  LDS.U8 R10, [R3+0x2808] ;  /* 0x00280800030a7984 */ /* 0x000e680000000000 */
[----:B------:R-:W4:Y:S01]  /*2d60*/  LDS.U8 R166, [R3+0x3000] ;  /* 0x0030000003a67984 */ /* 0x000f220000000000 */
[----:B---3--:R-:W-:-:S03]  /*2d70*/  PRMT R9, R12, 0x7604, R9 ;  /* 0x000076040c097816 */ /* 0x008fc60000000009 */
[----:B------:R-:W-:Y:S04]  /*2d80*/  LDS.U8 R15, [R2+UR46+0x6808] ;  /* 0x0068082e020f7984 */ /* 0x000fe80008000000 */
[----:B------:R-:W3:Y:S04]  /*2d90*/  LDS.U8 R20, [R4+0x6808] ;  /* 0x0068080004147984 */ /* 0x000ee80000000000 */
[----:B------:R-:W-:Y:S04]  /*2da0*/  LDS.U8 R17, [R2+UR46+0x7000] ;  /* 0x0070002e02117984 */ /* 0x000fe80008000000 */
[----:B------:R-:W3:Y:S04]  /*2db0*/  LDS.U8 R22, [R4+0x7000] ;  /* 0x0070000004167984 */ /* 0x000ee80000000000 */
[----:B------:R-:W-:Y:S04]  /*2dc0*/  LDS.U8 R31, [R2+UR46+0x7808] ;  /* 0x0078082e021f7984 */ /* 0x000fe80008000000 */
[----:B------:R-:W-:Y:S01]  /*2dd0*/  LDS.U8 R30, [R3+0x4000] ;  /* 0x00400000031e7984 */ /* 0x000fe20000000000 */
[----:B--2---:R-:W-:-:S03]  /*2de0*/  PRMT R167, R16, 0x7054, R11 ;  /* 0x0000705410a77816 */ /* 0x004fc6000000000b */
[----:B------:R-:W-:Y:S04]  /*2df0*/  LDS.U8 R21, [R2+UR46+0x4000] ;  /* 0x0040002e02157984 */ /* 0x000fe80008000000 */
[----:B------:R-:W2:Y:S01]  /*2e00*/  LDS.U8 R28, [R4+0x4000] ;  /* 0x00400000041c7984 */ /* 0x000ea20000000000 */
[----:B0-----:R-:W-:-:S03]  /*2e10*/  PRMT R164, R164, 0x7054, R5 ;  /* 0x00007054a4a47816 */ /* 0x001fc60000000005 */
[----:B------:R-:W-:Y:S01]  /*2e20*/  LDS.U8 R23, [R2+UR46+0x4008] ;  /* 0x0040082e02177984 */ /* 0x000fe20008000000 */
[----:B-1----:R-:W-:-:S03]  /*2e30*/  PRMT R165, R10, 0x7054, R7 ;  /* 0x000070540aa57816 */ /* 0x002fc60000000007 */
[----:B------:R-:W0:Y:S01]  /*2e40*/  LDS.U8 R32, [R4+0x4008] ;  /* 0x0040080004207984 */ /* 0x000e220000000000 */
[----:B----4-:R-:W-:-:S03]  /*2e50*/  PRMT R166, R166, 0x7054, R9 ;  /* 0x00007054a6a67816 */ /* 0x010fc60000000009 */
[----:B------:R-:W-:Y:S04]  /*2e60*/  LDS.U8 R29, [R2+UR46+0x7800] ;  /* 0x0078002e021d7984 */ /* 0x000fe80008000000 */
[----:B------:R-:W-:Y:S01]  /*2e70*/  STL.64 [R1+0x820], R154 ;  /* 0x0008209a01007387 */ /* 0x000fe20000100a00 */
[----:B---3--:R-:W-:-:S03]  /*2e80*/  PRMT R15, R20, 0x7604, R15 ;  /* 0x00007604140f7816 */ /* 0x008fc6000000000f */
[----:B------:R-:W-:Y:S04]  /*2e90*/  STL.64 [R1+0x818], R152 ;  /* 0x0008189801007387 */ /* 0x000fe80000100a00 */
[----:B------:R-:W-:Y:S01]  /*2ea0*/  STL [R1+0x814], R50 ;  /* 0x0008143201007387 */ /* 0x000fe20000100800 */
[----:B------:R-:W-:-:S03]  /*2eb0*/  PRMT R17, R22, 0x7604, R17 ;  /* 0x0000760416117816 */ /* 0x000fc60000000011 */
[----:B------:R-:W-:Y:S04]  /*2ec0*/  STL [R1+0x810], R48 ;  /* 0x0008103001007387 */ /* 0x000fe80000100800 */
[----:B------:R-:W-:Y:S04]  /*2ed0*/  STL [R1+0x80c], R46 ;  /* 0x00080c2e01007387 */ /* 0x000fe80000100800 */
[----:B------:R-:W-:Y:S04]  /*2ee0*/  STL [R1+0x808], R44 ;  /* 0x0008082c01007387 */ /* 0x000fe80000100800 */
[----:B------:R-:W-:Y:S01]  /*2ef0*/  STL [R1+0x804], R42 ;  /* 0x0008042a01007387 */ /* 0x000fe20000100800 */
[----:B--2---:R-:W-:-:S03]  /*2f00*/  PRMT R21, R28, 0x7604, R21 ;  /* 0x000076041c157816 */ /* 0x004fc60000000015 */
[----:B------:R-:W-:Y:S04]  /*2f10*/  STL [R1+0x800], R40 ;  /* 0x0008002801007387 */ /* 0x000fe80000100800 */
[----:B------:R-:W-:Y:S01]  /*2f20*/  STL [R1+0x7fc], R38 ;  /* 0x0007fc2601007387 */ /* 0x000fe20000100800 */
[----:B0-----:R-:W-:-:S03]  /*2f30*/  PRMT R23, R32, 0x7604, R23 ;  /* 0x0000760420177816 */ /* 0x001fc60000000017 */
[----:B------:R-:W-:Y:S04]  /*2f40*/  STL [R1+0x7f8], R36 ;  /* 0x0007f82401007387 */ /* 0x000fe80000100800 */
[----:B------:R-:W-:Y:S04]  /*2f50*/  STL.64 [R1+0x7f0], R34 ;  /* 0x0007f02201007387 */ /* 0x000fe80000100a00 */
[----:B------:R-:W-:Y:S04]  /*2f60*/  STL [R1+0x7e8], R33 ;  /* 0x0007e82101007387 */ /* 0x000fe80000100800 */
[----:B------:R-:W-:Y:S04]  /*2f70*/  LDS.U8 R11, [R2+UR46+0x7008] ;  /* 0x0070082e020b7984 */ /* 0x000fe80008000000 */
[----:B------:R-:W-:Y:S04]  /*2f80*/  LDS.U8 R13, [R2+UR46+0x3800] ;  /* 0x0038002e020d7984 */ /* 0x000fe80008000000 */
[----:B------:R-:W-:Y:S04]  /*2f90*/  LDS.U8 R19, [R2+UR46+0x3808] ;  /* 0x0038082e02137984 */ /* 0x000fe80008000000 */
[----:B------:R-:W-:Y:S04]  /*2fa0*/  STL.64 [R1+0x7e0], R30 ;  /* 0x0007e01e01007387 */ /* 0x000fe80000100a00 */
        /* <DEDUP_REMOVED lines=8> */
[----:B------:R-:W-:Y:S04]  /*3030*/  LDS.U8 R5, [R0+0x2800] ;  /* 0x0028000000057984 */ /* 0x000fe80000000000 */
[----:B------:R-:W-:Y:S04]  /*3040*/  LDS.U8 R2, [R0+0x2808] ;  /* 0x0028080000027984 */ /* 0x000fe80000000000 */
[----:B------:R-:W-:Y:S01]  /*3050*/  LDS.U8 R7, [R0+0x3000] ;  /* 0x0030000000077984 */ /* 0x000fe20000000000 */
[----:B0-----:R-:W-:-:S03]  /*3060*/  PRMT R8, R8, 0x7054, R15 ;  /* 0x0000705408087816 */ /* 0x001fc6000000000f */
[----:B------:R-:W-:Y:S01]  /*3070*/  LDS.U8 R6, [R0+0x3008] ;  /* 0x0030080000067984 */ /* 0x000fe20000000000 */
[----:B-1----:R-:W-:-:S03]  /*3080*/  PRMT R17, R10, 0x7054, R17 ;  /* 0x000070540a117816 */ /* 0x002fc60000000011 */
[----:B------:R-:W-:Y:S01]  /*3090*/  LDS.U8 R9, [R0+0x6800] ;  /* 0x0068000000097984 */ /* 0x000fe20000000000 */
[----:B--2---:R-:W-:-:S03]  /*30a0*/  PRMT R11, R12, 0x7604, R11 ;  /* 0x000076040c0b7816 */ /* 0x004fc6000000000b */
[----:B------:R-:W0:Y:S01]  /*30b0*/  LDS.U8 R184, [R0+0x3800] ;  /* 0x0038000000b87984 */ /* 0x000e220000000000 */
[----:B---3--:R-:W-:-:S03]  /*30c0*/  PRMT R14, R14, 0x7054, R11 ;  /* 0x000070540e0e7816 */ /* 0x008fc6000000000b */
[----:B------:R-:W1:Y:S01]  /*30d0*/  LDS.U8 R185, [R0+0x3808] ;  /* 0x0038080000b97984 */ /* 0x000e620000000000 */
[----:B----4-:R-:W-:-:S03]  /*30e0*/  PRMT R13, R16, 0x7604, R13 ;  /* 0x00007604100d7816 */ /* 0x010fc6000000000d */
[----:B------:R-:W-:Y:S01]  /*30f0*/  LDS.U8 R186, [R0+0x4000] ;  /* 0x0040000000ba7984 */ /* 0x000fe20000000000 */
[----:B------:R-:W-:-:S03]  /*3100*/  PRMT R13, R18, 0x7054, R13 ;  /* 0x00007054120d7816 */ /* 0x000fc6000000000d */
[----:B------:R-:W2:Y:S01]  /*3110*/  LDS.U8 R187, [R0+0x4008] ;  /* 0x0040080000bb7984 */ /* 0x000ea20000000000 */
[----:B------:R-:W-:-:S03]  /*3120*/  PRMT R19, R20, 0x7604, R19 ;  /* 0x0000760414137816 */ /* 0x000fc60000000013 */
[----:B------:R-:W3:Y:S01]  /*3130*/  LDS.U8 R180, [R0+0x7800] ;  /* 0x0078000000b47984 */ /* 0x000ee20000000000 */
[----:B------:R-:W-:-:S03]  /*3140*/  PRMT R22, R22, 0x7054, R19 ;  /* 0x0000705416167816 */ /* 0x000fc60000000013 */
[----:B------:R-:W4:Y:S04]  /*3150*/  LDS.U8 R181, [R0+0x7808] ;  /* 0x0078080000b57984 */ /* 0x000f280000000000 */
[----:B------:R-:W4:Y:S04]  /*3160*/  LDS.U8 R182, [R0+0x8000] ;  /* 0x0080000000b67984 */ /* 0x000f280000000000 */
[----:B------:R-:W4:Y:S04]  /*3170*/  LDS.U8 R183, [R0+0x8008] ;  /* 0x0080080000b77984 */ /* 0x000f280000000000 */
[----:B------:R0:W-:Y:S02]  /*3180*/  STL [R1+0x7d8], R29 ;  /* 0x0007d81d01007387 */ /* 0x0001e40000100800 */
[----:B0-----:R-:W-:-:S06]  /*3190*/  WARPGROUP.ARRIVE ;  /* 0x00000000000079c5 */ /* 0x001fcc0000000000 */
[----:B------:R-:W-:Y:S03]  /*31a0*/  QGMMA.64x256x32.F32.E4M3.E4M3 R24, R24, gdesc[UR8], RZ, !UPT, gsb0 ;  /* 0x03e0000818187df3 */ /* 0x000fe6000c0008ff */
[----:B------:R-:W-:Y:S02]  /*31b0*/  WARPGROUP.DEPBAR.LE gsb0, 0x0 ;  /* 0x00008000000079c5 */ /* 0x000fe40000010000 */
[----:B------:R-:W-:Y:S01]  /*31c0*/  STL.64 [R1], R24 ;  /* 0x0000001801007387 */ /* 0x000fe20000100a00 */
[----:B------:R-:W-:Y:S02]  /*31d0*/  IMAD.MOV.U32 R235, RZ, RZ, R94 ;  /* 0x000000ffffeb7224 */ /* 0x000fe400078e005e */
[----:B------:R-:W-:Y:S01]  /*31e0*/  IMAD.MOV.U32 R234, RZ, RZ, R95 ;  /* 0x000000ffffea7224 */ /* 0x000fe200078e005f */
[----:B------:R-:W-:Y:S01]  /*31f0*/  STL.64 [R1+0x8], R26 ;  /* 0x0000081a01007387 */ /* 0x000fe20000100a00 */
[----:B------:R-:W-:-:S02]  /*3200*/  IMAD.MOV.U32 R233, RZ, RZ, R96 ;  /* 0x000000ffffe97224 */ /* 0x000fc400078e0060 */
[----:B------:R-:W-:Y:S01]  /*3210*/  IMAD.MOV.U32 R232, RZ, RZ, R97 ;  /* 0x000000ffffe87224 */ /* 0x000fe200078e0061 */
[----:B------:R-:W-:Y:S01]  /*3220*/  STL.64 [R1+0x10], R28 ;  /* 0x0000101c01007387 */ /* 0x000fe20000100a00 */
[----:B------:R-:W-:Y:S02]  /*3230*/  IMAD.MOV.U32 R231, RZ, RZ, R98 ;  /* 0x000000ffffe77224 */ /* 0x000fe400078e0062 */
[----:B------:R-:W-:Y:S01]  /*3240*/  IMAD.MOV.U32 R230, RZ, RZ, R99 ;  /* 0x000000ffffe67224 */ /* 0x000fe200078e0063 */
[----:B------:R-:W-:Y:S01]  /*3250*/  STL.64 [R1+0x18], R30 ;  /* 0x0000181e01007387 */ /* 0x000fe20000100a00 */
        /* <DEDUP_REMOVED lines=29> */
[----:B------:R0:W-:Y:S01]  /*3430*/  STL.64 [R1+0x68], R50 ;  /* 0x0000683201007387 */ /* 0x0001e20000100a00 */
        /* <DEDUP_REMOVED lines=47> */
[----:B------:R-:W-:Y:S04]  /*3730*/  STL.64 [R1+0xe8], R82 ;  /* 0x0000e85201007387 */ /* 0x000fe80000100a00 */
[----:B------:R-:W-:Y:S04]  /*3740*/  STL.64 [R1+0xf0], R84 ;  /* 0x0000f05401007387 */ /* 0x000fe80000100a00 */
[----:B------:R-:W-:Y:S04]  /*3750*/  STL.64 [R1+0xf8], R86 ;  /* 0x0000f85601007387 */ /* 0x000fe80000100a00 */
[----:B------:R-:W-:Y:S04]  /*3760*/  STL.64 [R1+0x100], R88 ;  /* 0x0001005801007387 */ /* 0x000fe80000100a00 */
[----:B------:R-:W-:Y:S04]  /*3770*/  STL.64 [R1+0x108], R90 ;  /* 0x0001085a01007387 */ /* 0x000fe80000100a00 */
[----:B------:R4:W-:Y:S04]  /*3780*/  STL.64 [R1+0x110], R92 ;  /* 0x0001105c01007387 */ /* 0x0009e80000100a00 */
[----:B------:R-:W2:Y:S04]  /*3790*/  LDL.LU.64 R154, [R1+0x820] ;  /* 0x00082000019a7983 */ /* 0x000ea80000300a00 */
[----:B------:R-:W3:Y:S04]  /*37a0*/  LDL.LU.64 R152, [R1+0x818] ;  /* 0x0008180001987983 */ /* 0x000ee80000300a00 */
[----:B0-----:R-:W4:Y:S04]  /*37b0*/  LDL.LU R50, [R1+0x814] ;  /* 0x0008140001327983 */ /* 0x001f280000300800 */
[----:B------:R-:W4:Y:S04]  /*37c0*/  LDL.LU R48, [R1+0x810] ;  /* 0x0008100001307983 */ /* 0x000f280000300800 */
[----:B------:R-:W4:Y:S04]  /*37d0*/  LDL.LU R46, [R1+0x80c] ;  /* 0x00080c00012e7983 */ /* 0x000f280000300800 */
[----:B------:R-:W4:Y:S04]  /*37e0*/  LDL.LU R44, [R1+0x808] ;  /* 0x00080800012c7983 */ /* 0x000f280000300800 */
[----:B------:R-:W4:Y:S04]  /*37f0*/  LDL.LU R42, [R1+0x804] ;  /* 0x00080400012a7983 */ /* 0x000f280000300800 */
[----:B------:R-:W4:Y:S04]  /*3800*/  LDL.LU R40, [R1+0x800] ;  /* 0x0008000001287983 */ /* 0x000f280000300800 */
[----:B------:R-:W4:Y:S04]  /*3810*/  LDL.LU R38, [R1+0x7fc] ;  /* 0x0007fc0001267983 */ /* 0x000f280000300800 */
[----:B------:R-:W4:Y:S04]  /*3820*/  LDL.LU R36, [R1+0x7f8] ;  /* 0x0007f80001247983 */ /* 0x000f280000300800 */
[----:B------:R-:W4:Y:S04]  /*3830*/  LDL.LU.64 R34, [R1+0x7f0] ;  /* 0x0007f00001227983 */ /* 0x000f280000300a00 */
[----:B------:R-:W4:Y:S04]  /*3840*/  LDL.LU R33, [R1+0x7e8] ;  /* 0x0007e80001217983 */ /* 0x000f280000300800 */
[----:B------:R-:W4:Y:S04]  /*3850*/  LDL.LU.64 R30, [R1+0x7e0] ;  /* 0x0007e000011e7983 */ /* 0x000f280000300a00 */
[----:B------:R-:W4:Y:S01]  /*3860*/  LDL.LU R29, [R1+0x7d8] ;  /* 0x0007d800011d7983 */ /* 0x000f220000300800 */
[----:B------:R-:W-:-:S02]  /*3870*/  PRMT R184, R184, 0x654, R13 ;  /* 0x00000654b8b87816 */ /* 0x000fc4000000000d */
[----:B-1----:R-:W-:Y:S02]  /*3880*/  PRMT R185, R185, 0x654, R22 ;  /* 0x00000654b9b97816 */ /* 0x002fe40000000016 */
[----:B------:R-:W-:Y:S01]  /*3890*/  PRMT R166, R7, 0x654, R166 ;  /* 0x0000065407a67816 */ /* 0x000fe200000000a6 */
[----:B------:R-:W-:Y:S01]  /*38a0*/  STL [R1+0x3d0], R184 ;  /* 0x0003d0b801007387 */ /* 0x000fe20000100800 */
[----:B------:R-:W-:Y:S02]  /*38b0*/  PRMT R167, R6, 0x654, R167 ;  /* 0x0000065406a77816 */ /* 0x000fe400000000a7 */
[----:B------:R-:W-:Y:S01]  /*38c0*/  PRMT R164, R5, 0x654, R164 ;  /* 0x0000065405a47816 */ /* 0x000fe200000000a4 */
[----:B------:R-:W-:Y:S01]  /*38d0*/  STL [R1+0x3d4], R185 ;  /* 0x0003d4b901007387 */ /* 0x000fe20000100800 */
[----:B------:R-:W-:Y:S02]  /*38e0*/  PRMT R165, R2, 0x654, R165 ;  /* 0x0000065402a57816 */ /* 0x000fe400000000a5 */
[----:B--2---:R-:W-:-:S02]  /*38f0*/  PRMT R154, R154, 0x654, R17 ;  /* 0x000006549a9a7816 */ /* 0x004fc40000000011 */
[----:B------:R-:W-:Y:S02]  /*3900*/  PRMT R155, R155, 0x654, R14 ;  /* 0x000006549b9b7816 */ /* 0x000fe4000000000e */
[----:B---3--:R-:W-:Y:S02]  /*3910*/  PRMT R152, R9, 0x654, R152 ;  /* 0x0000065409987816 */ /* 0x008fe40000000098 */
[----:B------:R-:W-:Y:S02]  /*3920*/  PRMT R153, R153, 0x654, R8 ;  /* 0x0000065499997816 */ /* 0x000fe40000000008 */
[----:B----4-:R-:W-:Y:S02]  /*3930*/  PRMT R35, R48, 0x7604, R35 ;  /* 0x0000760430237816 */ /* 0x010fe40000000023 */
[----:B------:R-:W-:Y:S02]  /*3940*/  PRMT R34, R34, 0x7054, R23 ;  /* 0x0000705422227816 */ /* 0x000fe40000000017 */
[----:B------:R-:W-:-:S02]  /*3950*/  PRMT R33, R44, 0x7604, R33 ;  /* 0x000076042c217816 */ /* 0x000fc40000000021 */
[----:B------:R-:W-:Y:S02]  /*3960*/  PRMT R50, R50, 0x7054, R35 ;  /* 0x0000705432327816 */ /* 0x000fe40000000023 */
[----:B------:R-:W-:Y:S02]  /*3970*/  PRMT R31, R40, 0x7604, R31 ;  /* 0x00007604281f7816 */ /* 0x000fe4000000001f */
[----:B------:R-:W-:Y:S02]  /*3980*/  PRMT R33, R46, 0x7054, R33 ;  /* 0x000070542e217816 */ /* 0x000fe40000000021 */
[----:B------:R-:W-:Y:S02]  /*3990*/  PRMT R29, R36, 0x7604, R29 ;  /* 0x00007604241d7816 */ /* 0x000fe4000000001d */
        /* <DEDUP_REMOVED lines=8> */
[----:B------:R-:W-:Y:S01]  /*3a20*/  WARPGROUP.ARRIVE ;  /* 0x00000000000079c5 */ /* 0x000fe20000000000 */
[----:B------:R-:W-:-:S05]  /*3a30*/  PRMT R186, R186, 0x654, R21 ;  /* 0x00000654baba7816 */ /* 0x000fca0000000015 */
[----:B------:R-:W-:Y:S01]  /*3a40*/  QGMMA.64x256x32.F32.E4M3.E4M3 R24, R188, gdesc[UR8], RZ, !UPT, gsb0 ;  /* 0x03e00008bc187df3 */ /* 0x000fe2000c0008ff */
[----:B------:R-:W-:Y:S04]  /*3a50*/  STL [R1+0x3d8], R186 ;  /* 0x0003d8ba01007387 */ /* 0x000fe80000100800 */
[----:B------:R-:W-:Y:S04]  /*3a60*/  STL [R1+0x3dc], R187 ;  /* 0x0003dcbb01007387 */ /* 0x000fe80000100800 */
[----:B------:R-:W-:Y:S04]  /*3a70*/  STL.64 [R1+0x7d0], R170 ;  /* 0x0007d0aa01007387 */ /* 0x000fe80000100a00 */
[----:B------:R-:W-:Y:S04]  /*3a80*/  STL.64 [R1+0x7c8], R168 ;  /* 0x0007c8a801007387 */ /* 0x000fe80000100a00 */
[----:B------:R-:W-:Y:S04]  /*3a90*/  STL.64 [R1+0x7c0], R166 ;  /* 0x0007c0a601007387 */ /* 0x000fe80000100a00 */
[----:B------:R-:W-:Y:S04]  /*3aa0*/  STL.64 [R1+0x7b8], R164 ;  /* 0x0007b8a401007387 */ /* 0x000fe80000100a00 */
[----:B-----5:R-:W-:Y:S04]  /*3ab0*/  STL [R1+0x7b4], R163 ;  /* 0x0007b4a301007387 */ /* 0x020fe80000100800 */
[----:B------:R-:W-:Y:S04]  /*3ac0*/  STL [R1+0x7b0], R160 ;  /* 0x0007b0a001007387 */ /* 0x000fe80000100800 */
[----:B------:R-:W-:Y:S04]  /*3ad0*/  STL.64 [R1+0x7a8], R158 ;  /* 0x0007a89e01007387 */ /* 0x000fe80000100a00 */
[----:B------:R-:W-:Y:S04]  /*3ae0*/  STL [R1+0x7a0], R157 ;  /* 0x0007a09d01007387 */ /* 0x000fe80000100800 */
[----:B------:R-:W-:Y:S04]  /*3af0*/  STL.64 [R1+0x798], R154 ;  /* 0x0007989a01007387 */ /* 0x000fe80000100a00 */
[----:B------:R-:W-:Y:S01]  /*3b00*/  STL.64 [R1+0x790], R152 ;  /* 0x0007909801007387 */ /* 0x000fe20000100a00 */
[----:B------:R-:W-:-:S03]  /*3b10*/  WARPGROUP.DEPBAR.LE gsb0, 0x0 ;  /* 0x00008000000079c5 */ /* 0x000fc60000010000 */
[----:B------:R-:W-:Y:S04]  /*3b20*/  STL.64 [R1+0x788], R150 ;  /* 0x0007889601007387 */ /* 0x000fe80000100a00 */
        /* <DEDUP_REMOVED lines=52> */
[----:B------:R0:W-:Y:S04]  /*3e70*/  STL.64 [R1+0x5e0], R44 ;  /* 0x0005e02c01007387 */ /* 0x0001e80000100a00 */
[----:B0-----:R-:W2:Y:S04]  /*3e80*/  LDL.LU R44, [R1] ;  /* 0x00000000012c7983 */ /* 0x001ea80000300800 */
[----:B------:R-:W2:Y:S04]  /*3e90*/  LDL.LU R45, [R1+0x4] ;  /* 0x00000400012d7983 */ /* 0x000ea80000300800 */
        /* <DEDUP_REMOVED lines=67> */
[----:B------:R-:W2:Y:S01]  /*42d0*/  LDL.LU R113, [R1+0x114] ;  /* 0x0001140001717983 */ /* 0x000ea20000300800 */
[----:B------:R-:W-:Y:S01]  /*42e0*/  IMAD.MOV.U32 R159, RZ, RZ, R162 ;  /* 0x000000ffff9f7224 */ /* 0x000fe200078e00a2 */
[----:B------:R-:W-:Y:S01]  /*42f0*/  UIADD3 UR8, UR4, 0x2, URZ ;  /* 0x0000000204087890 */ /* 0x000fe2000fffe03f */
[----:B------:R-:W-:Y:S01]  /*4300*/  IMAD.MOV.U32 R160, RZ, RZ, R161 ;  /* 0x000000ffffa07224 */ /* 0x000fe200078e00a1 */
[----:B------:R-:W-:Y:S01]  /*4310*/  UMOV UR11, 0x40000040 ;  /* 0x40000040000b7882 */ /* 0x000fe20000000000 */
[----:B------:R-:W-:-:S02]  /*4320*/  IMAD.MOV.U32 R114, RZ, RZ, R235 ;  /* 0x000000ffff727224 */ /* 0x000fc400078e00eb */
[----:B------:R-:W-:Y:S02]  /*4330*/  IMAD.MOV.U32 R115, RZ, RZ, R234 ;  /* 0x000000ffff737224 */ /* 0x000fe400078e00ea */
[----:B------:R-:W-:Y:S01]  /*4340*/  IMAD.MOV.U32 R116, RZ, RZ, R233 ;  /* 0x000000ffff747224 */ /* 0x000fe200078e00e9 */
[----:B------:R-:W-:Y:S01]  /*4350*/  UMOV UR10, UR8 ;  /* 0x00000008000a7c82 */ /* 0x000fe20008000000 */
[----:B------:R-:W-:Y:S02]  /*4360*/  IMAD.MOV.U32 R117, RZ, RZ, R232 ;  /* 0x000000ffff757224 */ /* 0x000fe400078e00e8 */
[----:B------:R-:W-:Y:S02]  /*4370*/  IMAD.MOV.U32 R118, RZ, RZ, R231 ;  /* 0x000000ffff767224 */ /* 0x000fe400078e00e7 */
[----:B------:R-:W-:Y:S02]  /*4380*/  IMAD.MOV.U32 R119, RZ, RZ, R230 ;  /* 0x000000ffff777224 */ /* 0x000fe400078e00e6 */
[----:B------:R-:W-:-:S02]  /*4390*/  IMAD.MOV.U32 R120, RZ, RZ, R229 ;  /* 0x000000ffff787224 */ /* 0x000fc400078e00e5 */
[----:B------:R-:W-:Y:S02]  /*43a0*/  IMAD.MOV.U32 R121, RZ, RZ, R228 ;  /* 0x000000ffff797224 */ /* 0x000fe400078e00e4 */
[----:B------:R-:W-:Y:S02]  /*43b0*/  IMAD.MOV.U32 R122, RZ, RZ, R227 ;  /* 0x000000ffff7a7224 */ /* 0x000fe400078e00e3 */
        /* <DEDUP_REMOVED lines=45> */
[----:B------:R-:W-:-:S06]  /*4690*/  IMAD.MOV.U32 R171, RZ, RZ, R0 ;  /* 0x000000ffffab7224 */ /* 0x000fcc00078e0000 */
[----:B--2---:R-:W-:-:S06]  /*46a0*/  WARPGROUP.ARRIVE ;  /* 0x00000000000079c5 */ /* 0x004fcc0000000000 */
[----:B------:R-:W-:Y:S03]  /*46b0*/  QGMMA.64x256x32.F32.E4M3.E4M3 R44, R172, gdesc[UR8], R44, gsb0 ;  /* 0x03e00008ac2c7df3 */ /* 0x000fe6000800082c */
[----:B------:R-:W-:Y:S02]  /*46c0*/  WARPGROUP.DEPBAR.LE gsb0, 0x0 ;  /* 0x00008000000079c5 */ /* 0x000fe40000010000 */
[----:B------:R-:W-:Y:S04]  /*46d0*/  STL.64 [R1], R44 ;  /* 0x0000002c01007387 */ /* 0x000fe80000100a00 */
        /* <DEDUP_REMOVED lines=63> */
[----:B0-----:R-:W2:Y:S04]  /*4ad0*/  LDL.LU.64 R170, [R1+0x7d0] ;  /* 0x0007d00001aa7983 */ /* 0x001ea80000300a00 */
[----:B------:R-:W2:Y:S04]  /*4ae0*/  LDL.LU.64 R168, [R1+0x7c8] ;  /* 0x0007c80001a87983 */ /* 0x000ea80000300a00 */
[----:B------:R-:W3:Y:S04]  /*4af0*/  LDL.LU.64 R166, [R1+0x7c0] ;  /* 0x0007c00001a67983 */ /* 0x000ee80000300a00 */
[----:B------:R-:W3:Y:S04]  /*4b00*/  LDL.LU.64 R164, [R1+0x7b8] ;  /* 0x0007b80001a47983 */ /* 0x000ee80000300a00 */
[----:B------:R-:W4:Y:S04]  /*4b10*/  LDL.LU R163, [R1+0x7b4] ;  /* 0x0007b40001a37983 */ /* 0x000f280000300800 */
[----:B------:R-:W4:Y:S04]  /*4b20*/  LDL.LU R160, [R1+0x7b0] ;  /* 0x0007b00001a07983 */ /* 0x000f280000300800 */
[----:B------:R-:W4:Y:S04]  /*4b30*/  LDL.LU.64 R158, [R1+0x7a8] ;  /* 0x0007a800019e7983 */ /* 0x000f280000300a00 */
[----:B------:R-:W4:Y:S04]  /*4b40*/  LDL.LU R157, [R1+0x7a0] ;  /* 0x0007a000019d7983 */ /* 0x000f280000300800 */
[----:B------:R-:W2:Y:S04]  /*4b50*/  LDL.LU.64 R154, [R1+0x798] ;  /* 0x00079800019a7983 */ /* 0x000ea80000300a00 */
[----:B------:R-:W3:Y:S04]  /*4b60*/  LDL.LU.64 R152, [R1+0x790] ;  /* 0x0007900001987983 */ /* 0x000ee80000300a00 */
[----:B------:R-:W4:Y:S04]  /*4b70*/  LDL.LU.64 R150, [R1+0x788] ;  /* 0x0007880001967983 */ /* 0x000f280000300a00 */
        /* <DEDUP_REMOVED lines=53> */
[----:B--2---:R-:W-:Y:S04]  /*4ed0*/  STL.64 [R1+0x5d8], R154 ;  /* 0x0005d89a01007387 */ /* 0x004fe80000100a00 */
[----:B---3--:R-:W-:Y:S01]  /*4ee0*/  STL.64 [R1+0x5d0], R152 ;  /* 0x0005d09801007387 */ /* 0x008fe20000100a00 */
[----:B----4-:R-:W-:-:S06]  /*4ef0*/  WARPGROUP.ARRIVE ;  /* 0x00000000000079c5 */ /* 0x010fcc0000000000 */
[----:B------:R-:W-:Y:S03]  /*4f00*/  QGMMA.64x256x32.F32.E4M3.E4M3 R24, R168, gdesc[UR8], R24, gsb0 ;  /* 0x03e00008a8187df3 */ /* 0x000fe60008000818 */
[----:B------:R-:W-:Y:S02]  /*4f10*/  WARPGROUP.DEPBAR.LE gsb0, 0x0 ;  /* 0x00008000000079c5 */ /* 0x000fe40000010000 */
        /* <DEDUP_REMOVED lines=62> */
[----:B0-----:R-:W2:Y:S04]  /*5300*/  LDL.LU.64 R28, [R1] ;  /* 0x00000000011c7983 */ /* 0x001ea80000300a00 */
[----:B------:R-:W2:Y:S04]  /*5310*/  LDL.LU.64 R30, [R1+0x8] ;  /* 0x00000800011e7983 */ /* 0x000ea80000300a00 */
        /* <DEDUP_REMOVED lines=61> */
[----:B------:R-:W2:Y:S01]  /*56f0*/  LDL.LU.64 R154, [R1+0x1f8] ;  /* 0x0001f800019a7983 */ /* 0x000ea20000300a00 */
[----:B------:R-:W-:Y:S01]  /*5700*/  UIADD3 UR8, UR4, 0x4, URZ ;  /* 0x0000000404087890 */ /* 0x000fe2000fffe03f */
[----:B------:R-:W-:-:S06]  /*5710*/  UMOV UR11, 0x40000040 ;  /* 0x40000040000b7882 */ /* 0x000fcc0000000000 */
[----:B------:R-:W-:Y:S01]  /*5720*/  UMOV UR10, UR8 ;  /* 0x00000008000a7c82 */ /* 0x000fe20008000000 */
[----:B--2---:R-:W-:-:S06]  /*5730*/  WARPGROUP.ARRIVE ;  /* 0x00000000000079c5 */ /* 0x004fcc0000000000 */
[----:B------:R-:W-:Y:S03]  /*5740*/  QGMMA.64x256x32.F32.E4M3.E4M3 R28, R164, gdesc[UR8], R28, gsb0 ;  /* 0x03e00008a41c7df3 */ /* 0x000fe6000800081c */
        /* <DEDUP_REMOVED lines=55> */
[----:B------:R0:W-:Y:S01]  /*5ac0*/  STL.64 [R1+0x90], R64 ;  /* 0x0000904001007387 */ /* 0x0001e20000100a00 */
[----:B------:R-:W-:Y:S02]  /*5ad0*/  IMAD.MOV.U32 R175, RZ, RZ, R118 ;  /* 0x000000ffffaf7224 */ /* 0x000fe400078e0076 */
[----:B------:R-:W-:Y:S01]  /*5ae0*/  IMAD.MOV.U32 R174, RZ, RZ, R119 ;  /* 0x000000ffffae7224 */ /* 0x000fe200078e0077 */
[----:B------:R-:W2:Y:S01]  /*5af0*/  LDL.LU.64 R154, [R1+0x5d8] ;  /* 0x0005d800019a7983 */ /* 0x000ea20000300a00 */
[----:B------:R-:W-:-:S02]  /*5b00*/  IMAD.MOV.U32 R189, RZ, RZ, R116 ;  /* 0x000000ffffbd7224 */ /* 0x000fc400078e0074 */
[----:B------:R-:W-:Y:S01]  /*5b10*/  IMAD.MOV.U32 R188, RZ, RZ, R117 ;  /* 0x000000ffffbc7224 */ /* 0x000fe200078e0075 */
[----:B------:R-:W2:Y:S01]  /*5b20*/  LDL.LU.64 R152, [R1+0x5d0] ;  /* 0x0005d00001987983 */ /* 0x000ea20000300a00 */
[----:B------:R-:W-:Y:S02]  /*5b30*/  IMAD.MOV.U32 R191, RZ, RZ, R114 ;  /* 0x000000ffffbf7224 */ /* 0x000fe400078e0072 */
[----:B------:R-:W-:Y:S01]  /*5b40*/  IMAD.MOV.U32 R190, RZ, RZ, R115 ;  /* 0x000000ffffbe7224 */ /* 0x000fe200078e0073 */
[----:B------:R-:W2:Y:S01]  /*5b50*/  LDL.LU.64 R150, [R1+0x5c8] ;  /* 0x0005c80001967983 */ /* 0x000ea20000300a00 */
        /* <DEDUP_REMOVED lines=90> */
[----:B0-----:R-:W2:Y:S04]  /*6100*/  LDL.LU.64 R64, [R1+0x470] ;  /* 0x0004700001407983 */ /* 0x001ea80000300a00 */
        /* <DEDUP_REMOVED lines=18> */
[----:B------:R-:W-:Y:S04]  /*6230*/  STL.64 [R1+0x3b8], R182 ;  /* 0x0003b8b601007387 */ /* 0x000fe80000100a00 */
[----:B------:R-:W-:Y:S04]  /*6240*/  STL.64 [R1+0x3b0], R180 ;  /* 0x0003b0b401007387 */ /* 0x000fe80000100a00 */
[----:B------:R-:W-:Y:S04]  /*6250*/  STL.64 [R1+0x3a8], R178 ;  /* 0x0003a8b201007387 */ /* 0x000fe80000100a00 */
[----:B------:R-:W-:Y:S04]  /*6260*/  STL.64 [R1+0x3a0], R176 ;  /* 0x0003a0b001007387 */ /* 0x000fe80000100a00 */
[----:B------:R-:W-:Y:S04]  /*6270*/  STL [R1+0x39c], R163 ;  /* 0x00039ca301007387 */ /* 0x000fe80000100800 */
[----:B------:R-:W-:Y:S04]  /*6280*/  STL [R1+0x398], R160 ;  /* 0x000398a001007387 */ /* 0x000fe80000100800 */
[----:B------:R-:W-:Y:S04]  /*6290*/  STL.64 [R1+0x390], R158 ;  /* 0x0003909e01007387 */ /* 0x000fe80000100a00 */
[----:B------:R-:W-:Y:S01]  /*62a0*/  STL [R1+0x388], R157 ;  /* 0x0003889d01007387 */ /* 0x000fe20000100800 */
[----:B--2---:R-:W-:-:S06]  /*62b0*/  WARPGROUP.ARRIVE ;  /* 0x00000000000079c5 */ /* 0x004fcc0000000000 */
        /* <DEDUP_REMOVED lines=84> */
[----:B------:R-:W-:-:S03]  /*6800*/  IMAD.MOV.U32 R94, RZ, RZ, R187 ;  /* 0x000000ffff5e7224 */ /* 0x000fc600078e00bb */
[----:B------:R-:W2:Y:S01]  /*6810*/  LDL.LU R90, [R1+0x88] ;  /* 0x00008800015a7983 */ /* 0x000ea20000300800 */
[----:B------:R-:W-:-:S03]  /*6820*/  IMAD.MOV.U32 R95, RZ, RZ, R186 ;  /* 0x000000ffff5f7224 */ /* 0x000fc600078e00ba */
[----:B------:R-:W2:Y:S01]  /*6830*/  LDL.LU R91, [R1+0x8c] ;  /* 0x00008c00015b7983 */ /* 0x000ea20000300800 */
[----:B------:R-:W-:-:S03]  /*6840*/  IMAD.MOV.U32 R96, RZ, RZ, R185 ;  /* 0x000000ffff607224 */ /* 0x000fc600078e00b9 */
[----:B------:R-:W2:Y:S01]  /*6850*/  LDL.LU R92, [R1+0x90] ;  /* 0x00009000015c7983 */ /* 0x000ea20000300800 */
[----:B------:R-:W-:-:S03]  /*6860*/  IMAD.MOV.U32 R97, RZ, RZ, R184 ;  /* 0x000000ffff617224 */ /* 0x000fc600078e00b8 */
[----:B------:R-:W2:Y:S04]  /*6870*/  LDL.LU R93, [R1+0x94] ;  /* 0x00009400015d7983 */ /* 0x000ea80000300800 */
[----:B------:R-:W2:Y:S04]  /*6880*/  LDL.LU R187, [R1+0x3dc] ;  /* 0x0003dc0001bb7983 */ /* 0x000ea80000300800 */
[----:B------:R-:W2:Y:S04]  /*6890*/  LDL.LU R186, [R1+0x3d8] ;  /* 0x0003d80001ba7983 */ /* 0x000ea80000300800 */
[----:B------:R-:W2:Y:S04]  /*68a0*/  LDL.LU R185, [R1+0x3d4] ;  /* 0x0003d40001b97983 */ /* 0x000ea80000300800 */
[----:B------:R-:W2:Y:S01]  /*68b0*/  LDL.LU R184, [R1+0x3d0] ;  /* 0x0003d00001b87983 */ /* 0x000ea20000300800 */
        /* <DEDUP_REMOVED lines=24> */
[----:B------:R-:W-:Y:S01]  /*6a40*/  IMAD.MOV.U32 R183, RZ, RZ, R0 ;  /* 0x000000ffffb77224 */ /* 0x000fe200078e0000 */
[----:B------:R-:W-:Y:S01]  /*6a50*/  UIADD3 UR4, UR4, 0x6, URZ ;  /* 0x0000000604047890 */ /* 0x000fe2000fffe03f */
[----:B------:R-:W-:Y:S01]  /*6a60*/  IMAD.MOV.U32 R100, RZ, RZ, R193 ;  /* 0x000000ffff647224 */ /* 0x000fe200078e00c1 */
[----:B------:R-:W-:Y:S01]  /*6a70*/  UMOV UR11, 0x40000040 ;  /* 0x40000040000b7882 */ /* 0x000fe20000000000 */
[----:B------:R-:W-:Y:S01]  /*6a80*/  IMAD.MOV.U32 R101, RZ, RZ, R192 ;  /* 0x000000ffff657224 */ /* 0x000fe200078e00c0 */
[----:B------:R0:W5:Y:S01]  /*6a90*/  LDL.LU R195, [R1+0x3cc] ;  /* 0x0003cc0001c37983 */ /* 0x0001620000300800 */
        /* <DEDUP_REMOVED lines=57> */
[----:B------:R-:W-:Y:S01]  /*6e30*/  IMAD.MOV.U32 R175, RZ, RZ, R9 ;  /* 0x000000ffffaf7224 */ /* 0x000fe200078e0009 */
[----:B------:R-:W-:Y:S01]  /*6e40*/  UMOV UR10, UR4 ;  /* 0x00000004000a7c82 */ /* 0x000fe20008000000 */
[----:B------:R0:W5:Y:S04]  /*6e50*/  LDL.LU R194, [R1+0x3c8] ;  /* 0x0003c80001c27983 */ /* 0x0001680000300800 */
[----:B------:R0:W5:Y:S04]  /*6e60*/  LDL.LU R193, [R1+0x3c4] ;  /* 0x0003c40001c17983 */ /* 0x0001680000300800 */
[----:B------:R0:W5:Y:S01]  /*6e70*/  LDL.LU R192, [R1+0x3c0] ;  /* 0x0003c00001c07983 */ /* 0x0001620000300800 */
        /* <DEDUP_REMOVED lines=67> */
[----:B-1----:R-:W2:Y:S04]  /*72b0*/  LDL.LU.64 R182, [R1+0x3b8] ;  /* 0x0003b80001b67983 */ /* 0x002ea80000300a00 */
[----:B------:R-:W2:Y:S04]  /*72c0*/  LDL.LU.64 R180, [R1+0x3b0] ;  /* 0x0003b00001b47983 */ /* 0x000ea80000300a00 */
[----:B------:R0:W5:Y:S04]  /*72d0*/  LDL.LU.64 R178, [R1+0x3a8] ;  /* 0x0003a80001b27983 */ /* 0x0001680000300a00 */
[----:B------:R0:W5:Y:S04]  /*72e0*/  LDL.LU.64 R176, [R1+0x3a0] ;  /* 0x0003a00001b07983 */ /* 0x0001680000300a00 */
[----:B------:R0:W5:Y:S04]  /*72f0*/  LDL.LU R163, [R1+0x39c] ;  /* 0x00039c0001a37983 */ /* 0x0001680000300800 */
[----:B------:R0:W5:Y:S04]  /*7300*/  LDL.LU R160, [R1+0x398] ;  /* 0x0003980001a07983 */ /* 0x0001680000300800 */
[----:B------:R0:W5:Y:S04]  /*7310*/  LDL.LU.64 R158, [R1+0x390] ;  /* 0x00039000019e7983 */ /* 0x0001680000300a00 */
[----:B------:R0:W5:Y:S04]  /*7320*/  LDL.LU R157, [R1+0x388] ;  /* 0x00038800019d7983 */ /* 0x0001680000300800 */
        /* <DEDUP_REMOVED lines=47> */
[----:B------:R-:W2:Y:S02]  /*7620*/  LDL.LU.64 R56, [R1+0x208] ;  /* 0x0002080001387983 */ /* 0x000ea40000300a00 */
[----:B--2---:R-:W-:-:S06]  /*7630*/  WARPGROUP.ARRIVE ;  /* 0x00000000000079c5 */ /* 0x004fcc0000000000 */
[----:B------:R-:W-:Y:S03]  /*7640*/  QGMMA.64x256x32.F32.E4M3.E4M3 R24, R180, gdesc[UR8], R24, gsb0 ;  /* 0x03e00008b4187df3 */ /* 0x000fe60008000818 */
[----:B------:R-:W-:Y:S02]  /*7650*/  WARPGROUP.DEPBAR.LE gsb0, 0x0 ;  /* 0x00008000000079c5 */ /* 0x000fe40000010000 */
[----:B0-----:R-:W-:Y:S05]  /*7660*/  @!P1 BRA `(.L_x_27) ;  /* 0x000000cc00949947 */ /* 0x001fea0003800000 */
[----:B------:R-:W-:Y:S05]  /*7670*/  @!P0 BRA `(.L_x_28) ;  /* 0x0000000000048947 */ /* 0x000fea0003800000 */
[----:B------:R-:W-:Y:S01]  /*7680*/  BPT.TRAP 0x1 ;  /* 0x000000040000795c */ /* 0x000fe20000300000 */
.L_x_28:
[----:B-----5:R-:W-:-:S05]  /*7690*/  IMAD.SHL.U32 R9, R192, 0x8000, RZ ;  /* 0x00008000c0097824 */ /* 0x020fca00078e00ff */
[----:B------:R-:W-:-:S05]  /*76a0*/  LOP3.LUT R2, R9, R194, RZ, 0xfc, !PT ;  /* 0x000000c209027212 */ /* 0x000fca00078efcff */
[----:B------:R-:W-:-:S04]  /*76b0*/  VIADD R4, R2, UR46 ;  /* 0x0000002e02047c36 */ /* 0x000fc80008000000 */
[----:B------:R-:W-:Y:S01]  /*76c0*/  IMAD.IADD R0, R195, 0x1, R4 ;  /* 0x00000001c3007824 */ /* 0x000fe200078e0204 */
[----:B------:R-:W-:Y:S06]  /*76d0*/  @P3 BRA `(.L_x_29) ;  /* 0x00000000001c3947 */ /* 0x000fec0003800000 */
[----:B------:R-:W-:Y:S01]  /*76e0*/  UIADD3 UR4, UR39, 0x1, URZ ;  /* 0x0000000127047890 */ /* 0x000fe2000fffe03f */
[----:B------:R-:W-:-:S03]  /*76f0*/  SHF.L.U32 R3, R193, 0x1f, RZ ;  /* 0x0000001fc1037819 */ /* 0x000fc600000006ff */
[----:B------:R-:W-:-:S04]  /*7700*/  UISETP.NE.AND UP0, UPT, UR4, 0x3, UPT ;  /* 0x000000030400788c */ /* 0x000fc8000bf05270 */
[----:B------:R-:W-:-:S04]  /*7710*/  USEL UR4, UR4, URZ, UP0 ;  /* 0x0000003f04047287 */ /* 0x000fc80008000000 */
[----:B------:R-:W-:-:S09]  /*7720*/  ULEA UR4, UR4, UR46, 0x3 ;  /* 0x0000002e04047291 */ /* 0x000fd2000f8e183f */
[----:B------:R-:W0:Y:S02]  /*7730*/  SYNCS.PHASECHK.TRANS64.TRYWAIT P1, [UR4], R3 ;  /* 0x00000003ff0075a7 */ /* 0x000e240008020144 */
[----:B0-----:R-:W-:Y:S05]  /*7740*/  @!P1 BRA `(.L_x_30) ;  /* 0x0000021800889947 */ /* 0x001fea0003800000 */
.L_x_29:
[----:B------:R-:W-:Y:S01]  /*7750*/  LDS.U8 R7, [R2+UR46+0x800] ;  /* 0x0008002e02077984 */ /* 0x000fe20008000000 */
[----:B------:R-:W-:Y:S01]  /*7760*/  IMAD.IADD R4, R179, 0x1, R4 ;  /* 0x00000001b3047824 */ /* 0x000fe200078e0204 */
[----:B------:R-:W-:Y:S02]  /*7770*/  UMOV UR4, URZ ;  /* 0x0000003f00047c82 */ /* 0x000fe40008000000 */
[----:B0-----:R-:W0:Y:S04]  /*7780*/  LDS.U8 R6, [R0+0x800] ;  /* 0x0008000000067984 */ /* 0x001e280000000000 */
[----:B------:R-:W-:Y:S04]  /*7790*/  LDS.U8 R5, [R2+UR46+0x808] ;  /* 0x0008082e02057984 */ /* 0x000fe80008000000 */
[----:B------:R-:W1:Y:S01]  /*77a0*/  LDS.U8 R3, [R0+0x808] ;  /* 0x0008080000037984 */ /* 0x000e620000000000 */
[----:B0-----:R-:W-:-:S03]  /*77b0*/  PRMT R10, R6, 0x7604, R7 ;  /* 0x00007604060a7816 */ /* 0x001fc60000000007 */
[----:B------:R-:W0:Y:S04]  /*77c0*/  LDS.U8 R6, [R4+0x800] ;  /* 0x0008000004067984 */ /* 0x000e280000000000 */
[----:B------:R-:W2:Y:S01]  /*77d0*/  LDS.U8 R7, [R4+0x808] ;  /* 0x0008080004077984 */ /* 0x000ea20000000000 */
[----:B-1----:R-:W-:-:S03]  /*77e0*/  PRMT R8, R3, 0x7604, R5 ;  /* 0x0000760403087816 */ /* 0x002fc60000000005 */
[----:B------:R-:W-:Y:S04]  /*77f0*/  LDS.U8 R5, [R2+UR46+0x1000] ;  /* 0x0010002e02057984 */ /* 0x000fe80008000000 */
[----:B------:R-:W1:Y:S01]  /*7800*/  LDS.U8 R3, [R0+0x1000] ;  /* 0x0010000000037984 */ /* 0x000e620000000000 */
[----:B0-----:R-:W-:Y:S02]  /*7810*/  PRMT R10, R6, 0x7054, R10 ;  /* 0x00007054060a7816 */ /* 0x001fe4000000000a */
[----:B--2---:R-:W-:Y:S02]  /*7820*/  PRMT R7, R7, 0x7054, R8 ;  /* 0x0000705407077816 */ /* 0x004fe40000000008 */
[----:B-1----:R-:W-:Y:S01]  /*7830*/  PRMT R6, R3, 0x7604, R5 ;  /* 0x0000760403067816 */ /* 0x002fe20000000005 */
[----:B------:R-:W-:Y:S01]  /*7840*/  IMAD.IADD R3, R179, 0x1, R0 ;  /* 0x00000001b3037824 */ /* 0x000fe200078e0200 */
[----:B------:R-:W0:Y:S04]  /*7850*/  LDS.U8 R5, [R4+0x1000] ;  /* 0x0010000004057984 */ /* 0x000e280000000000 */
[----:B------:R-:W1:Y:S04]  /*7860*/  LDS.U8 R190, [R3+0x1000] ;  /* 0x0010000003be7984 */ /* 0x000e680000000000 */
[----:B------:R-:W-:Y:S04]  /*7870*/  LDS.U8 R191, [R3+0x1008] ;  /* 0x0010080003bf7984 */ /* 0x000fe80000000000 */
[----:B------:R-:W-:Y:S04]  /*7880*/  LDS.U8 R164, [R3+0x4800] ;  /* 0x0048000003a47984 */ /* 0x000fe80000000000 */
[----:B------:R-:W-:Y:S04]  /*7890*/  LDS.U8 R165, [R3+0x4808] ;  /* 0x0048080003a57984 */ /* 0x000fe80000000000 */
[----:B------:R-:W2:Y:S04]  /*78a0*/  LDS.U8 R188, [R3+0x800] ;  /* 0x0008000003bc7984 */ /* 0x000ea80000000000 */
[----:B------:R-:W3:Y:S04]  /*78b0*/  LDS.U8 R189, [R3+0x808] ;  /* 0x0008080003bd7984 */ /* 0x000ee80000000000 */
[----:B------:R-:W-:Y:S04]  /*78c0*/  LDS.U8 R166, [R3+0x5000] ;  /* 0x0050000003a67984 */ /* 0x000fe80000000000 */
[----:B------:R-:W-:Y:S01]  /*78d0*/  LDS.U8 R3, [R3+0x5008] ;  /* 0x0050080003037984 */ /* 0x000fe20000000000 */
[----:B0-----:R-:W-:-:S03]  /*78e0*/  PRMT R5, R5, 0x7054, R6 ;  /* 0x0000705405057816 */ /* 0x001fc60000000006 */
[----:B------:R-:W-:Y:S01]  /*78f0*/  LDS.U8 R6, [R2+UR46+0x1008] ;  /* 0x0010082e02067984 */ /* 0x000fe20008000000 */
[----:B-1----:R-:W-:-:S03]  /*7900*/  PRMT R190, R190, 0x654, R5 ;  /* 0x00000654bebe7816 */ /* 0x002fc60000000005 */
[----:B------:R-:W0:Y:S01]  /*7910*/  LDS.U8 R5, [R0+0x1008] ;  /* 0x0010080000057984 */ /* 0x000e220000000000 */
[----:B--2---:R-:W-:Y:S02]  /*7920*/  PRMT R188, R188, 0x654, R10 ;  /* 0x00000654bcbc7816 */ /* 0x004fe4000000000a */
[----:B---3--:R-:W-:Y:S02]  /*7930*/  PRMT R189, R189, 0x654, R7 ;  /* 0x00000654bdbd7816 */ /* 0x008fe40000000007 */
[----:B0-----:R-:W-:Y:S02]  /*7940*/  PRMT R6, R5, 0x7604, R6 ;  /* 0x0000760405067816 */ /* 0x001fe40000000006 */
[----:B------:R-:W0:Y:S02]  /*7950*/  LDS.U8 R5, [R4+0x1008] ;  /* 0x0010080004057984 */ /* 0x000e240000000000 */
[----:B0-----:R-:W-:Y:S02]  /*7960*/  PRMT R5, R5, 0x7054, R6 ;  /* 0x0000705405057816 */ /* 0x001fe40000000006 */
[----:B------:R-:W-:Y:S02]  /*7970*/  LDS.U8 R6, [R2+UR46+0x4800] ;  /* 0x0048002e02067984 */ /* 0x000fe40008000000 */
[----:B------:R-:W-:-:S02]  /*7980*/  PRMT R191, R191, 0x654, R5 ;  /* 0x00000654bfbf7816 */ /* 0x000fc40000000005 */
[----:B------:R-:W0:Y:S02]  /*7990*/  LDS.U8 R5, [R0+0x4800] ;  /* 0x0048000000057984 */ /* 0x000e240000000000 */
        /* <DEDUP_REMOVED lines=11> */
[----:B------:R-:W0:Y:S04]  /*7a50*/  LDS.U8 R5, [R0+0x5000] ;  /* 0x0050000000057984 */ /* 0x000e280000000000 */
[----:B------:R-:W-:Y:S04]  /*7a60*/  LDS.U8 R2, [R2+UR46+0x5008] ;  /* 0x0050082e02027984 */ /* 0x000fe80008000000 */
[----:B------:R-:W1:Y:S01]  /*7a70*/  LDS.U8 R0, [R0+0x5008] ;  /* 0x0050080000007984 */ /* 0x000e620000000000 */
[----:B0-----:R-:W-:-:S03]  /*7a80*/  PRMT R6, R5, 0x7604, R6 ;  /* 0x0000760405067816 */ /* 0x001fc60000000006 */
[----:B------:R-:W0:Y:S04]  /*7a90*/  LDS.U8 R5, [R4+0x5000] ;  /* 0x0050000004057984 */ /* 0x000e280000000000 */
[----:B------:R-:W2:Y:S01]  /*7aa0*/  LDS.U8 R4, [R4+0x5008] ;  /* 0x0050080004047984 */ /* 0x000ea20000000000 */
[----:B-1----:R-:W-:Y:S02]  /*7ab0*/  PRMT R0, R0, 0x7604, R2 ;  /* 0x0000760400007816 */ /* 0x002fe40000000002 */
[----:B0-----:R-:W-:Y:S02]  /*7ac0*/  PRMT R5, R5, 0x7054, R6 ;  /* 0x0000705405057816 */ /* 0x001fe40000000006 */
[----:B--2---:R-:W-:Y:S02]  /*7ad0*/  PRMT R4, R4, 0x7054, R0 ;  /* 0x0000705404047816 */ /* 0x004fe40000000000 */
[----:B------:R-:W-:-:S02]  /*7ae0*/  PRMT R166, R166, 0x654, R5 ;  /* 0x00000654a6a67816 */ /* 0x000fc40000000005 */
[----:B------:R-:W-:-:S07]  /*7af0*/  PRMT R167, R3, 0x654, R4 ;  /* 0x0000065403a77816 */ /* 0x000fce0000000004 */
.L_x_32:
[----:B------:R-:W-:Y:S01]  /*7b00*/  R2UR UR17, R176 ;  /* 0x00000000b01172ca */ /* 0x000fe200000e0000 */
[----:B------:R-:W-:Y:S01]  /*7b10*/  UMOV UR7, UR4 ;  /* 0x0000000400077c82 */ /* 0x000fe20008000000 */
[----:B------:R-:W-:Y:S01]  /*7b20*/  R2UR UR16, R177 ;  /* 0x00000000b11072ca */ /* 0x000fe200000e0000 */
[----:B------:R-:W-:Y:S01]  /*7b30*/  UIADD3 UR4, UR4, 0x1, URZ ;  /* 0x0000000104047890 */ /* 0x000fe2000fffe03f */
[----:B------:R-:W-:-:S03]  /*7b40*/  UMOV UR5, URZ ;  /* 0x0000003f00057c82 */ /* 0x000fc60008000000 */
[----:B0-----:R-:W-:-:S11]  /*7b50*/  UISETP.GE.U32.AND UP0, UPT, UR4, 0x2, UPT ;  /* 0x000000020400788c */ /* 0x001fd6000bf06070 */
.L_x_31:
[----:B------:R-:W-:Y:S01]  /*7b60*/  R2UR UR8, R158 ;  /* 0x000000009e0872ca */ /* 0x000fe200000e0000 */
[----:B------:R-:W-:Y:S01]  /*7b70*/  ULOP3.LUT UR9, UR16, 0x7, URZ, 0xc0, !UPT ;  /* 0x0000000710097892 */ /* 0x000fe2000f8ec03f */
[----:B------:R-:W-:Y:S01]  /*7b80*/  R2UR UR10, R157 ;  /* 0x000000009d0a72ca */ /* 0x000fe200000e0000 */
[----:B------:R-:W-:Y:S01]  /*7b90*/  UMOV UR15, 0x90 ;  /* 0x00000090000f7882 */ /* 0x000fe20000000000 */
[----:B------:R-:W-:Y:S01]  /*7ba0*/  IMAD.MOV.U32 R23, RZ, RZ, 0x120 ;  /* 0x00000120ff177424 */ /* 0x000fe200078e00ff */
[----:B------:R-:W-:-:S08]  /*7bb0*/  USHF.R.S32.HI UR16, URZ, 0x3, UR16 ;  /* 0x000000033f107899 */ /* 0x000fd00008011410 */
[----:B------:R-:W-:Y:S02]  /*7bc0*/  ULEA UR8, UR5, UR8, 0x1 ;  /* 0x0000000805087291 */ /* 0x000fe4000f8e083f */
[----:B------:R-:W-:Y:S02]  /*7bd0*/  UIADD3 UR5, UR5, 0x1, URZ ;  /* 0x0000000105057890 */ /* 0x000fe4000fffe03f */
[----:B------:R-:W-:Y:S02]  /*7be0*/  UISETP.GE.AND UP1, UPT, UR8, 0x4, UPT ;  /* 0x000000040800788c */ /* 0x000fe4000bf26270 */
[----:B------:R-:W-:Y:S02]  /*7bf0*/  UIADD3 UR8, UR8, -0x4, URZ ;  /* 0xfffffffc08087890 */ /* 0x000fe4000fffe03f */
[----:B------:R-:W-:-:S04]  /*7c00*/  USEL UR9, UR9, UR10, !UP1 ;  /* 0x0000000a09097287 */ /* 0x000fc8000c800000 */
[----:B------:R-:W-:-:S03]  /*7c10*/  ULEA UR11, UR7, UR9, 0x3 ;  /* 0x00000009070b7291 */ /* 0x000fc6000f8e183f */
[----:B------:R-:W-:Y:S02]  /*7c20*/  @!UP1 ULOP3.LUT UR8, UR17, 0x7, URZ, 0xc0, !UPT ;  /* 0x0000000711089892 */ /* 0x000fe4000f8ec03f */
[----:B------:R-:W-:Y:S02]  /*7c30*/  USHF.R.S32.HI UR10, URZ, 0x1f, UR11 ;  /* 0x0000001f3f0a7899 */ /* 0x000fe4000801140b */
[----:B------:R-:W-:Y:S02]  /*7c40*/  UISETP.NE.AND UP1, UPT, UR9, UR8, UPT ;  /* 0x000000080900728c */ /* 0x000fe4000bf25270 */
[----:B------:R-:W-:Y:S02]  /*7c50*/  ULEA.HI UR12, UR10, UR11, URZ, 0x3 ;  /* 0x0000000b0a0c7291 */ /* 0x000fe4000f8f183f */
[----:B------:R-:W-:Y:S02]  /*7c60*/  USHF.R.S32.HI UR17, URZ, 0x3, UR17 ;  /* 0x000000033f117899 */ /* 0x000fe40008011411 */
[----:B------:R-:W-:-:S02]  /*7c70*/  ULOP3.LUT UR10, UR12, 0xfffffff8, URZ, 0xc0, !UPT ;  /* 0xfffffff80c0a7892 */ /* 0x000fc4000f8ec03f */
[----:B------:R-:W-:Y:S02]  /*7c80*/  USHF.L.U32 UR14, UR12, 0xb, URZ ;  /* 0x0000000b0c0e7899 */ /* 0x000fe4000800063f */
[----:B------:R-:W-:Y:S02]  /*7c90*/  UIADD3 UR13, UR11, -UR10, URZ ;  /* 0x8000000a0b0d7290 */ /* 0x000fe4000fffe03f */
[----:B------:R-:W-:Y:S02]  /*7ca0*/  UIADD3 UR10, UR9, 0x1, URZ ;  /* 0x00000001090a7890 */ /* 0x000fe4000fffe03f */
[----:B------:R-:W-:Y:S02]  /*7cb0*/  USHF.L.U32 UR12, UR13, 0x4, URZ ;  /* 0x000000040d0c7899 */ /* 0x000fe4000800063f */
[----:B0-----:R-:W-:Y:S01]  /*7cc0*/  IMAD.U32 R0, RZ, RZ, UR13 ;  /* 0x0000000dff007e24 */ /* 0x001fe2000f8e00ff */
[----:B------:R-:W-:Y:S02]  /*7cd0*/  ULOP3.LUT UR13, UR13, 0x1, URZ, 0xc0, !UPT ;  /* 0x000000010d0d7892 */ /* 0x000fe4000f8ec03f */
[----:B------:R-:W-:-:S02]  /*7ce0*/  ULOP3.LUT UR12, UR12, 0x70, URZ, 0xc0, !UPT ;  /* 0x000000700c0c7892 */ /* 0x000fc4000f8ec03f */
[----:B------:R-:W-:Y:S01]  /*7cf0*/  UISETP.NE.U32.AND UP2, UPT, UR13, 0x1, UPT ;  /* 0x000000010d00788c */ /* 0x000fe2000bf45070 */
[----:B------:R-:W-:Y:S01]  /*7d00*/  R2P PR, R0, 0x6 ;  /* 0x0000000600007804 */ /* 0x000fe20000000000 */
[----:B------:R-:W-:Y:S02]  /*7d10*/  USEL UR10, UR10, UR8, !UP1 ;  /* 0x000000080a0a7287 */ /* 0x000fe4000c800000 */
[----:B------:R-:W-:Y:S01]  /*7d20*/  USEL UR13, UR15, 0x70, UP2 ;  /* 0x000000700f0d7887 */ /* 0x000fe20009000000 */
[----:B------:R-:W-:Y:S01]  /*7d30*/  IMAD.U32 R0, RZ, RZ, UR12 ;  /* 0x0000000cff007e24 */ /* 0x000fe2000f8e00ff */
[----:B------:R-:W-:Y:S02]  /*7d40*/  ULOP3.LUT UR14, UR14, 0xffffc000, URZ, 0xc0, !UPT ;  /* 0xffffc0000e0e7892 */ /* 0x000fe4000f8ec03f */
[----:B------:R-:W-:Y:S02]  /*7d50*/  ULEA UR12, UR7, UR10, 0x3 ;  /* 0x0000000a070c7291 */ /* 0x000fe4000f8e183f */
[----:B------:R-:W-:Y:S01]  /*7d60*/  IMAD R2, R159, UR13, R160 ;  /* 0x0000000d9f027c24 */ /* 0x000fe2000f8e02a0 */
[----:B------:R-:W-:-:S02]  /*7d70*/  ULEA UR14, UR8, UR14, 0xb ;  /* 0x0000000e080e7291 */ /* 0x000fc4000f8e583f */
[----:B------:R-:W-:Y:S02]  /*7d80*/  USHF.R.S32.HI UR13, URZ, 0x1f, UR12 ;  /* 0x0000001f3f0d7899 */ /* 0x000fe4000801140c */
[----:B------:R-:W-:Y:S02]  /*7d90*/  UIADD3 UR10, UR8, 0x1, URZ ;  /* 0x00000001080a7890 */ /* 0x000fe4000fffe03f */
[----:B------:R-:W-:Y:S01]  /*7da0*/  ULEA.HI UR13, UR13, UR12, URZ, 0x3 ;  /* 0x0000000c0d0d7291 */ /* 0x000fe2000f8f183f */
[----:B------:R-:W-:Y:S01]  /*7db0*/  IADD3 R0, R9, UR14, R0 ;  /* 0x0000000e09007c10 */ /* 0x000fe2000fffe000 */
[----:B------:R-:W-:Y:S02]  /*7dc0*/  USEL UR10, UR10, UR9, !UP1 ;  /* 0x000000090a0a7287 */ /* 0x000fe4000c800000 */
[----:B------:R-:W-:Y:S01]  /*7dd0*/  ULOP3.LUT UR14, UR13, 0xfffffff8, URZ, 0xc0, !UPT ;  /* 0xfffffff80d0e7892 */ /* 0x000fe2000f8ec03f */
[----:B------:R-:W-:Y:S01]  /*7de0*/  IADD3 R2, R0, UR46, R2 ;  /* 0x0000002e00027c10 */ /* 0x000fe2000fffe002 */
[----:B------:R-:W-:-:S02]  /*7df0*/  USHF.L.U32 UR13, UR13, 0xb, URZ ;  /* 0x0000000b0d0d7899 */ /* 0x000fc4000800063f */
[----:B------:R-:W-:Y:S02]  /*7e00*/  UIADD3 UR14, UR12, -UR14, URZ ;  /* 0x8000000e0c0e7290 */ /* 0x000fe4000fffe03f */
[C---:B------:R-:W-:Y:S01]  /*7e10*/  VIADD R0, R2.reuse, 0x18800 ;  /* 0x0001880002007836 */ /* 0x040fe20000000000 */
[----:B------:R-:W-:Y:S01]  /*7e20*/  ULOP3.LUT UR13, UR13, 0xffffc000, URZ, 0xc0, !UPT ;  /* 0xffffc0000d0d7892 */ /* 0x000fe2000f8ec03f */
[----:B------:R-:W-:Y:S01]  /*7e30*/  VIADD R4, R2, 0x18920 ;  /* 0x0001892002047836 */ /* 0x000fe20000000000 */
[----:B------:R-:W-:Y:S01]  /*7e40*/  USHF.L.U32 UR9, UR14, 0x4, URZ ;  /* 0x000000040e097899 */ /* 0x000fe2000800063f */
[----:B------:R-:W-:Y:S01]  /*7e50*/  @P1 VIADD R4, R0, 0xe0 ;  /* 0x000000e000041836 */ /* 0x000fe20000000000 */
[----:B------:R-:W-:Y:S02]  /*7e60*/  ULOP3.LUT UR18, UR14, 0x1, URZ, 0xc0, !UPT ;  /* 0x000000010e127892 */ /* 0x000fe4000f8ec03f */
[----:B------:R-:W-:Y:S01]  /*7e70*/  IMAD.U32 R0, RZ, RZ, UR14 ;  /* 0x0000000eff007e24 */ /* 0x000fe2000f8e00ff */
[----:B------:R-:W-:Y:S01]  /*7e80*/  ULOP3.LUT UR9, UR9, 0x70, URZ, 0xc0, !UPT ;  /* 0x0000007009097892 */ /* 0x000fe2000f8ec03f */
[----:B------:R-:W0:Y:S01]  /*7e90*/  LDS.U8 R15, [R2+0x18800] ;  /* 0x01880000020f7984 */ /* 0x000e220000000000 */
[----:B------:R-:W-:Y:S01]  /*7ea0*/  UISETP.NE.U32.AND UP1, UPT, UR18, 0x1, UPT ;  /* 0x000000011200788c */ /* 0x000fe2000bf25070 */
[----:B------:R-:W-:Y:S01]  /*7eb0*/  VOTEU.ANY UP2, P2 ;  /* 0x00000000003f7886 */ /* 0x000fe20001040100 */
[----:B------:R-:W-:Y:S01]  /*7ec0*/  R2P PR, R0, 0x6 ;  /* 0x0000000600007804 */ /* 0x000fe20000000000 */
[----:B------:R-:W-:Y:S01]  /*7ed0*/  ULEA UR13, UR10, UR13, 0xb ;  /* 0x0000000d0a0d7291 */ /* 0x000fe2000f8e583f */
[----:B------:R-:W-:Y:S01]  /*7ee0*/  IMAD.U32 R0, RZ, RZ, UR9 ;  /* 0x00000009ff007e24 */ /* 0x000fe2000f8e00ff */
[----:B------:R-:W-:Y:S01]  /*7ef0*/  USEL UR14, UR15, 0x70, UP1 ;  /* 0x000000700f0e7887 */ /* 0x000fe20008800000 */
[----:B------:R-:W-:Y:S01]  /*7f00*/  LDS.U8 R16, [R2+0x18c00] ;  /* 0x018c000002107984 */ /* 0x000fe20000000000 */
[----:B------:R-:W-:-:S02]  /*7f10*/  USHF.L.U32 UR9, UR8, 0x4, URZ ;  /* 0x0000000408097899 */ /* 0x000fc4000800063f */
[----:B------:R-:W-:Y:S01]  /*7f20*/  IADD3 R3, R9, UR13, R0 ;  /* 0x0000000d09037c10 */ /* 0x000fe2000fffe000 */
[----:B------:R-:W-:Y:S01]  /*7f30*/  UMOV UR13, 0x240 ;  /* 0x00000240000d7882 */ /* 0x000fe20000000000 */
[----:B------:R-:W-:Y:S01]  /*7f40*/  IMAD R0, R159, UR14, R160 ;  /* 0x0000000e9f007c24 */ /* 0x000fe2000f8e02a0 */
[----:B------:R-:W-:Y:S01]  /*7f50*/  USEL UR14, UR13, 0x1c0, !UP2 ;  /* 0x000001c00d0e7887 */ /* 0x000fe2000d000000 */
[----:B------:R-:W1:Y:S01]  /*7f60*/  LDS.U8 R19, [R4] ;  /* 0x0000000004137984 */ /* 0x000e620000000000 */
[----:B------:R-:W-:Y:S02]  /*7f70*/  ULOP3.LUT UR18, UR8, 0x1, URZ, 0xc0, !UPT ;  /* 0x0000000108127892 */ /* 0x000fe4000f8ec03f */
[----:B------:R-:W-:Y:S01]  /*7f80*/  IADD3 R0, R3, UR46, R0 ;  /* 0x0000002e03007c10 */ /* 0x000fe2000fffe000 */
[----:B------:R-:W-:Y:S01]  /*7f90*/  VOTEU.ANY UP2, P2 ;  /* 0x00000000003f7886 */ /* 0x000fe20001040100 */
[----:B------:R-:W-:Y:S01]  /*7fa0*/  ULOP3.LUT UR9, UR9, 0x70, URZ, 0xc0, !UPT ;  /* 0x0000007009097892 */ /* 0x000fe2000f8ec03f */
[----:B------:R-:W-:Y:S01]  /*7fb0*/  LDS.U8 R22, [R4+0x400] ;  /* 0x0004000004167984 */ /* 0x000fe20000000000 */
[----:B------:R-:W-:Y:S01]  /*7fc0*/  UISETP.NE.U32.AND UP1, UPT, UR18, 0x1, UPT ;  /* 0x000000011200788c */ /* 0x000fe2000bf25070 */
[C---:B------:R-:W-:Y:S01]  /*7fd0*/  VIADD R5, R0.reuse, 0x18800 ;  /* 0x0001880000057836 */ /* 0x040fe20000000000 */
[----:B------:R-:W-:Y:S01]  /*7fe0*/  ULEA UR9, UR11, UR9, 0xb ;  /* 0x000000090b097291 */ /* 0x000fe2000f8e583f */
[----:B------:R-:W-:Y:S01]  /*7ff0*/  VIADD R3, R0, 0x18920 ;  /* 0x0001892000037836 */ /* 0x000fe20000000000 */
[----:B------:R-:W-:Y:S01]  /*8000*/  USEL UR11, UR15, 0x70, UP1 ;  /* 0x000000700f0b7887 */ /* 0x000fe20008800000 */
[----:B------:R-:W-:Y:S01]  /*8010*/  @P1 VIADD R3, R5, 0xe0 ;  /* 0x000000e005031836 */ /* 0x000fe20000000000 */
[----:B------:R-:W2:Y:S01]  /*8020*/  LDS.U8 R18, [R2+UR14+0x18800] ;  /* 0x0188000e02127984 */ /* 0x000ea20008000000 */
[----:B------:R-:W-:Y:S01]  /*8030*/  IMAD.U32 R5, RZ, RZ, UR8 ;  /* 0x00000008ff057e24 */ /* 0x000fe2000f8e00ff */
[----:B------:R-:W-:-:S02]  /*8040*/  USEL UR8, UR13, 0x1c0, !UP2 ;  /* 0x000001c00d087887 */ /* 0x000fc4000d000000 */
[----:B------:R3:W-:Y:S02]  /*8050*/  LDS.U8 R21, [R2+UR14+0x18c00] ;  /* 0x018c000e02157984 */ /* 0x0007e40008000000 */
[----:B------:R-:W-:Y:S02]  /*8060*/  R2P PR, R5, 0x6 ;  /* 0x0000000605007804 */ /* 0x000fe40000000000 */
[----:B------:R-:W-:Y:S03]  /*8070*/  LDS.U8 R14, [R0+0x18800] ;  /* 0x01880000000e7984 */ /* 0x000fe60000000000 */
[----:B------:R-:W-:Y:S01]  /*8080*/  SEL R5, R23, 0xe0, !P1 ;  /* 0x000000e017057807 */ /* 0x000fe20004800000 */
[----:B------:R-:W-:Y:S04]  /*8090*/  LDS.U8 R12, [R0+0x18c00] ;  /* 0x018c0000000c7984 */ /* 0x000fe80000000000 */
[----:B---3--:R-:W-:Y:S01]  /*80a0*/  IMAD R2, R159, R5, RZ ;  /* 0x000000059f027224 */ /* 0x008fe200078e02ff */
[----:B------:R-:W-:Y:S04]  /*80b0*/  LDS.U8 R13, [R0+UR8+0x18800] ;  /* 0x01880008000d7984 */ /* 0x000fe80008000000 */
[----:B------:R3:W-:Y:S04]  /*80c0*/  LDS.U8 R7, [R0+UR8+0x18c00] ;  /* 0x018c000800077984 */ /* 0x0007e80008000000 */
[----:B------:R-:W4:Y:S01]  /*80d0*/  LDS.U8 R17, [R4+UR14] ;  /* 0x0000000e04117984 */ /* 0x000f220008000000 */
[----:B---3--:R-:W-:-:S03]  /*80e0*/  IMAD R0, R160, UR11, R2 ;  /* 0x0000000ba0007c24 */ /* 0x008fc6000f8e0202 */
[----:B------:R-:W3:Y:S02]  /*80f0*/  LDS.U8 R20, [R4+UR14+0x400] ;  /* 0x0004000e04147984 */ /* 0x000ee40008000000 */
[----:B------:R-:W-:Y:S02]  /*8100*/  IADD3 R0, R0, UR9, R9 ;  /* 0x0000000900007c10 */ /* 0x000fe4000fffe009 */
[----:B------:R-:W5:Y:S04]  /*8110*/  LDS.U8 R11, [R3] ;  /* 0x00000000030b7984 */ /* 0x000f680000000000 */
[----:B------:R-:W-:Y:S04]  /*8120*/  LDS.U8 R8, [R3+0x400] ;  /* 0x0004000003087984 */ /* 0x000fe80000000000 */
[----:B------:R-:W5:Y:S04]  /*8130*/  LDS.U8 R10, [R3+UR8] ;  /* 0x00000008030a7984 */ /* 0x000f680008000000 */
[----:B------:R0:W5:Y:S01]  /*8140*/  LDS.U8 R6, [R3+UR8+0x400] ;  /* 0x0004000803067984 */ /* 0x0001620008000000 */
[----:B------:R-:W-:Y:S01]  /*8150*/  ULOP3.LUT UR8, UR10, 0x1, URZ, 0xc0, !UPT ;  /* 0x000000010a087892 */ /* 0x000fe2000f8ec03f */
[----:B------:R-:W-:Y:S01]  /*8160*/  NOP ;  /* 0x0000000000007918 */ /* 0x000fe20000000000 */
[----:B0-----:R-:W-:-:S02]  /*8170*/  VIADD R3, R0, UR46 ;  /* 0x0000002e00037c36 */ /* 0x001fc40008000000 */
[----:B------:R-:W-:Y:S01]  /*8180*/  UISETP.NE.U32.AND UP1, UPT, UR8, 0x1, UPT ;  /* 0x000000010800788c */ /* 0x000fe2000bf25070 */
[----:B------:R0:W-:Y:S01]  /*8190*/  STS.U8 [R0+UR46+0x18800], R15 ;  /* 0x0188000f00007988 */ /* 0x0001e2000800002e */
[C---:B------:R-:W-:Y:S02]  /*81a0*/  VIADD R2, R3.reuse, 0x240 ;  /* 0x0000024003027836 */ /* 0x040fe40000000000 */
[----:B------:R-:W-:Y:S01]  /*81b0*/  USEL UR8, UR15, 0x70, UP1 ;  /* 0x000000700f087887 */ /* 0x000fe20008800000 */
[----:B------:R-:W-:Y:S01]  /*81c0*/  @P2 VIADD R2, R3, 0x1c0 ;  /* 0x000001c003022836 */ /* 0x000fe20000000000 */
[----:B------:R-:W-:Y:S01]  /*81d0*/  UISETP.NE.AND UP1, UPT, UR5, 0x4, UPT ;  /* 0x000000040500788c */ /* 0x000fe2000bf25270 */
[----:B------:R-:W-:Y:S01]  /*81e0*/  IMAD.U32 R3, RZ, RZ, UR10 ;  /* 0x0000000aff037e24 */ /* 0x000fe2000f8e00ff */
[----:B------:R-:W-:Y:S02]  /*81f0*/  USHF.L.U32 UR10, UR10, 0x4, URZ ;  /* 0x000000040a0a7899 */ /* 0x000fe4000800063f */
[----:B-1----:R0:W-:Y:S02]  /*8200*/  STS.U8 [R2+0x18800], R19 ;  /* 0x0188001302007388 */ /* 0x0021e40000000000 */
[----:B------:R-:W-:Y:S01]  /*8210*/  R2P PR, R3, 0x6 ;  /* 0x0000000603007804 */ /* 0x000fe20000000000 */
[----:B------:R-:W-:Y:S01]  /*8220*/  ULOP3.LUT UR10, UR10, 0x70, URZ, 0xc0, !UPT ;  /* 0x000000700a0a7892 */ /* 0x000fe2000f8ec03f */
[----:B--2---:R0:W-:Y:S03]  /*8230*/  STS.U8 [R0+UR46+0x18c00], R18 ;  /* 0x018c001200007988 */ /* 0x0041e6000800002e */
[----:B------:R-:W-:Y:S01]  /*8240*/  SEL R3, R23, 0xe0, !P1 ;  /* 0x000000e017037807 */ /* 0x000fe20004800000 */
[----:B------:R-:W-:Y:S01]  /*8250*/  ULEA UR10, UR12, UR10, 0xb ;  /* 0x0000000a0c0a7291 */ /* 0x000fe2000f8e583f */
[----:B----4-:R0:W-:Y:S01]  /*8260*/  STS.U8 [R2+0x18c00], R17 ;  /* 0x018c001102007388 */ /* 0x0101e20000000000 */
[----:B------:R-:W-:-:S02]  /*8270*/  PLOP3.LUT P1, PT, PT, PT, UP1, 0x80, 0x0 ;  /* 0x000000000000781c */ /* 0x000fc40003f2f018 */
[----:B------:R-:W-:Y:S01]  /*8280*/  IMAD R3, R159, R3, RZ ;  /* 0x000000039f037224 */ /* 0x000fe200078e02ff */
[----:B------:R0:W-:Y:S03]  /*8290*/  STS.U8 [R0+UR46+0x18801], R16 ;  /* 0x0188011000007988 */ /* 0x0001e6000800002e */
[----:B------:R-:W-:Y:S01]  /*82a0*/  IMAD R3, R160, UR8, R3 ;  /* 0x00000008a0037c24 */ /* 0x000fe2000f8e0203 */
[----:B------:R0:W-:Y:S04]  /*82b0*/  STS.U8 [R2+0x18801], R22 ;  /* 0x0188011602007388 */ /* 0x0001e80000000000 */
[----:B------:R-:W-:Y:S01]  /*82c0*/  IADD3 R4, R3, UR10, R9 ;  /* 0x0000000a03047c10 */ /* 0x000fe2000fffe009 */
[----:B------:R0:W-:Y:S04]  /*82d0*/  STS.U8 [R0+UR46+0x18c01], R21 ;  /* 0x018c011500007988 */ /* 0x0001e8000800002e */
[----:B---3--:R0:W-:Y:S01]  /*82e0*/  STS.U8 [R2+0x18c01], R20 ;  /* 0x018c011402007388 */ /* 0x0081e20000000000 */
[----:B------:R-:W-:-:S03]  /*82f0*/  VIADD R5, R4, UR46 ;  /* 0x0000002e04057c36 */ /* 0x000fc60008000000 */
[----:B------:R0:W-:Y:S01]  /*8300*/  STS.U8 [R0+UR46+0x18804], R14 ;  /* 0x0188040e00007988 */ /* 0x0001e2000800002e */
[C---:B------:R-:W-:Y:S02]  /*8310*/  VIADD R3, R5.reuse, 0x240 ;  /* 0x0000024005037836 */ /* 0x040fe40000000000 */
[----:B------:R-:W-:Y:S01]  /*8320*/  @P2 VIADD R3, R5, 0x1c0 ;  /* 0x000001c005032836 */ /* 0x000fe20000000000 */
[----:B-----5:R0:W-:Y:S04]  /*8330*/  STS.U8 [R2+0x18804], R11 ;  /* 0x0188040b02007388 */ /* 0x0201e80000000000 */
        /* <DEDUP_REMOVED lines=15> */
[----:B------:R-:W-:-:S13]  /*8430*/  PLOP3.LUT P1, PT, PT, PT, UP0, 0x80, 0x0 ;  /* 0x000000000000781c */ /* 0x000fda0003f2f008 */
[----:B------:R-:W-:Y:S05]  /*8440*/  @!P1 BRA `(.L_x_32) ;  /* 0xfffffff400ac9947 */ /* 0x000fea000383ffff */
[----:B0-----:R-:W0:Y:S01]  /*8450*/  LDC R0, c[0x0][0x28c] ;  /* 0x0000a300ff007b82 */ /* 0x001e220000000800 */
[----:B------:R-:W-:Y:S01]  /*8460*/  UMOV UR4, UR39 ;  /* 0x0000002700047c82 */ /* 0x000fe20008000000 */
[----:B0-----:R-:W-:-:S13]  /*8470*/  ISETP.GE.AND P1, PT, R0, 0x101, PT ;  /* 0x000001010000780c */ /* 0x001fda0003f26270 */
[----:B------:R-:W-:Y:S05]  /*8480*/  @!P1 BRA `(.L_x_33) ;  /* 0x0000006400809947 */ /* 0x000fea0003800000 */
[----:B------:R-:W-:Y:S01]  /*8490*/  R2UR UR7, R192 ;  /* 0x00000000c00772ca */ /* 0x000fe200000e0000 */
[----:B------:R-:W-:Y:S01]  /*84a0*/  UIADD3 UR5, UR41, -0x1, URZ ;  /* 0xffffffff29057890 */ /* 0x000fe2000fffe03f */
[----:B------:R-:W-:-:S13]  /*84b0*/  UMOV UR4, UR39 ;  /* 0x0000002700047c82 */ /* 0x000fda0008000000 */
.L_x_45:
[----:B------:R-:W-:-:S04]  /*84c0*/  UIADD3 UR8, UR7, 0x1, URZ ;  /* 0x0000000107087890 */ /* 0x000fc8000fffe03f */
[----:B------:R-:W-:-:S04]  /*84d0*/  UISETP.NE.AND UP0, UPT, UR8, 0x3, UPT ;  /* 0x000000030800788c */ /* 0x000fc8000bf05270 */
[----:B------:R-:W-:Y:S02]  /*84e0*/  USEL UR9, URZ, 0x1, UP0 ;  /* 0x000000013f097887 */ /* 0x000fe40008000000 */
[----:B------:R-:W-:-:S04]  /*84f0*/  USEL UR8, UR8, URZ, UP0 ;  /* 0x0000003f08087287 */ /* 0x000fc80008000000 */
[----:B------:R-:W-:Y:S02]  /*8500*/  LOP3.LUT R193, R193, UR9, RZ, 0x3c, !PT ;  /* 0x00000009c1c17c12 */ /* 0x000fe4000f8e3cff */
[----:B------:R-:W-:Y:S01]  /*8510*/  IMAD.U32 R192, RZ, RZ, UR8 ;  /* 0x00000008ffc07e24 */ /* 0x000fe2000f8e00ff */
[----:B-----5:R-:W-:Y:S06]  /*8520*/  @!P0 BRA `(.L_x_34) ;  /* 0x0000000000048947 */ /* 0x020fec0003800000 */
[----:B------:R-:W-:Y:S01]  /*8530*/  BPT.TRAP 0x1 ;  /* 0x000000040000795c */ /* 0x000fe20000300000 */
.L_x_34:
[----:B------:R-:W-:Y:S01]  /*8540*/  USHF.L.U32 UR8, UR7, 0xf, URZ ;  /* 0x0000000f07087899 */ /* 0x000fe2000800063f */
[----:B------:R-:W-:Y:S01]  /*8550*/  STL.64 [R1+0x5d8], R150 ;  /* 0x0005d89601007387 */ /* 0x000fe20000100a00 */
[----:B------:R-:W-:Y:S02]  /*8560*/  LEA R18, R192, UR46, 0x3 ;  /* 0x0000002ec0127c11 */ /* 0x000fe4000f8e18ff */
[----:B------:R-:W-:Y:S01]  /*8570*/  SHF.L.U32 R17, R193, 0x1f, RZ ;  /* 0x0000001fc1117819 */ /* 0x000fe200000006ff */
[----:B------:R-:W-:Y:S01]  /*8580*/  STL.64 [R1+0x5d0], R148 ;  /* 0x0005d09401007387 */ /* 0x000fe20000100a00 */
[----:B------:R-:W-:Y:S02]  /*8590*/  LOP3.LUT R0, R194, UR8, RZ, 0xfc, !PT ;  /* 0x00000008c2007c12 */ /* 0x000fe4000f8efcff */
[----:B------:R0:W1:Y:S01]  /*85a0*/  SYNCS.PHASECHK.TRANS64.TRYWAIT P1, [R18+URZ], R17 ;  /* 0x00000011120075a7 */ /* 0x000062000802017f */
[----:B------:R-:W-:Y:S02]  /*85b0*/  STL.64 [R1+0x5c8], R146 ;  /* 0x0005c89201007387 */ /* 0x000fe40000100a00 */
[----:B------:R-:W-:-:S02]  /*85c0*/  VIADD R4, R0, UR46 ;  /* 0x0000002e00047c36 */ /* 0x000fc40008000000 */
[----:B------:R-:W-:Y:S02]  /*85d0*/  LDS.U8 R5, [R0+UR46+0x1808] ;  /* 0x0018082e00057984 */ /* 0x000fe40008000000 */
[--C-:B------:R-:W-:Y:S02]  /*85e0*/  IMAD.IADD R2, R195, 0x1, R4.reuse ;  /* 0x00000001c3027824 */ /* 0x100fe400078e0204 */
[----:B------:R-:W-:Y:S04]  /*85f0*/  LDS.U8 R7, [R0+UR46+0x1800] ;  /* 0x0018002e00077984 */ /* 0x000fe80008000000 */
[----:B------:R-:W2:Y:S04]  /*8600*/  LDS.U8 R3, [R2+0x1808] ;  /* 0x0018080002037984 */ /* 0x000ea80000000000 */
[----:B------:R-:W3:Y:S01]  /*8610*/  LDS.U8 R6, [R2+0x1800] ;  /* 0x0018000002067984 */ /* 0x000ee20000000000 */
[----:B------:R-:W-:-:S03]  /*8620*/  IMAD.IADD R4, R179, 0x1, R4 ;  /* 0x00000001b3047824 */ /* 0x000fc600078e0204 */
[----:B------:R-:W-:Y:S04]  /*8630*/  STL.64 [R1+0x5c0], R144 ;  /* 0x0005c09001007387 */ /* 0x000fe80000100a00 */
[----:B------:R-:W-:Y:S04]  /*8640*/  STL.64 [R1+0x5b8], R142 ;  /* 0x0005b88e01007387 */ /* 0x000fe80000100a00 */
[----:B------:R-:W-:Y:S04]  /*8650*/  STL.64 [R1+0x5b0], R140 ;  /* 0x0005b08c01007387 */ /* 0x000fe80000100a00 */
[----:B------:R-:W-:Y:S04]  /*8660*/  STL.64 [R1+0x5a8], R138 ;  /* 0x0005a88a01007387 */ /* 0x000fe80000100a00 */
[----:B------:R-:W-:Y:S04]  /*8670*/  STL.64 [R1+0x5a0], R136 ;  /* 0x0005a08801007387 */ /* 0x000fe80000100a00 */
[----:B------:R-:W-:Y:S04]  /*8680*/  STL.64 [R1+0x598], R134 ;  /* 0x0005988601007387 */ /* 0x000fe80000100a00 */
[----:B------:R-:W-:Y:S04]  /*8690*/  STL.64 [R1+0x590], R132 ;  /* 0x0005908401007387 */ /* 0x000fe80000100a00 */
[----:B------:R-:W-:Y:S01]  /*86a0*/  STL.64 [R1+0x588], R130 ;  /* 0x0005888201007387 */ /* 0x000fe20000100a00 */
[----:B--2---:R-:W-:-:S03]  /*86b0*/  PRMT R9, R3, 0x7604, R5 ;  /* 0x0000760403097816 */ /* 0x004fc60000000005 */
[----:B------:R-:W-:Y:S04]  /*86c0*/  STL.64 [R1+0x580], R128 ;  /* 0x0005808001007387 */ /* 0x000fe80000100a00 */
[----:B------:R-:W-:Y:S01]  /*86d0*/  LDS.U8 R5, [R0+UR46+0x2000] ;  /* 0x0020002e00057984 */ /* 0x000fe20008000000 */
[----:B---3--:R-:W-:-:S03]  /*86e0*/  PRMT R10, R6, 0x7604, R7 ;  /* 0x00007604060a7816 */ /* 0x008fc60000000007 */
[----:B------:R-:W2:Y:S04]  /*86f0*/  LDS.U8 R3, [R2+0x2000] ;  /* 0x0020000002037984 */ /* 0x000ea80000000000 */
[----:B------:R-:W3:Y:S04]  /*8700*/  LDS.U8 R7, [R4+0x1808] ;  /* 0x0018080004077984 */ /* 0x000ee80000000000 */
[----:B------:R-:W4:Y:S04]  /*8710*/  LDS.U8 R6, [R4+0x2000] ;  /* 0x0020000004067984 */ /* 0x000f280000000000 */
        /* <DEDUP_REMOVED lines=8> */
[----:B------:R-:W-:Y:S01]  /*87a0*/  STL.64 [R1+0x540], R112 ;  /* 0x0005407001007387 */ /* 0x000fe20000100a00 */
[----:B---3--:R-:W-:-:S03]  /*87b0*/  PRMT R7, R7, 0x7054, R9 ;  /* 0x0000705407077816 */ /* 0x008fc60000000009 */
[----:B------:R-:W-:Y:S01]  /*87c0*/  LDS.U8 R5, [R2+0x2008] ;  /* 0x0020080002057984 */ /* 0x000fe20000000000 */
[----:B----4-:R-:W-:-:S03]  /*87d0*/  PRMT R9, R6, 0x7054, R3 ;  /* 0x0000705406097816 */ /* 0x010fc60000000003 */
[----:B------:R-:W-:Y:S04]  /*87e0*/  STL.64 [R1+0x538], R110 ;  /* 0x0005386e01007387 */ /* 0x000fe80000100a00 */
[----:B------:R-:W2:Y:S04]  /*87f0*/  LDS.U8 R6, [R0+UR46+0x2008] ;  /* 0x0020082e00067984 */ /* 0x000ea80008000000 */
[----:B------:R-:W-:Y:S04]  /*8800*/  STL.64 [R1+0x530], R108 ;  /* 0x0005306c01007387 */ /* 0x000fe80000100a00 */
[----:B------:R-:W-:Y:S04]  /*8810*/  STL.64 [R1+0x528], R106 ;  /* 0x0005286a01007387 */ /* 0x000fe80000100a00 */
[----:B------:R-:W-:Y:S04]  /*8820*/  STL.64 [R1+0x520], R104 ;  /* 0x0005206801007387 */ /* 0x000fe80000100a00 */
[----:B------:R-:W-:Y:S04]  /*8830*/  STL.64 [R1+0x518], R102 ;  /* 0x0005186601007387 */ /* 0x000fe80000100a00 */
[----:B------:R-:W-:Y:S04]  /*8840*/  STL.64 [R1+0x510], R100 ;  /* 0x0005106401007387 */ /* 0x000fe80000100a00 */
[----:B------:R-:W-:Y:S01]  /*8850*/  STL.64 [R1+0x508], R98 ;  /* 0x0005086201007387 */ /* 0x000fe20000100a00 */
[----:B------:R-:W-:-:S03]  /*8860*/  IMAD.IADD R3, R179, 0x1, R2 ;  /* 0x00000001b3037824 */ /* 0x000fc600078e0202 */
[----:B------:R-:W-:Y:S04]  /*8870*/  STL.64 [R1+0x500], R96 ;  /* 0x0005006001007387 */ /* 0x000fe80000100a00 */
[----:B------:R-:W-:Y:S04]  /*8880*/  STL.64 [R1+0x4f8], R94 ;  /* 0x0004f85e01007387 */ /* 0x000fe80000100a00 */
[----:B------:R-:W-:Y:S01]  /*8890*/  STL.64 [R1+0x4f0], R92 ;  /* 0x0004f05c01007387 */ /* 0x000fe20000100a00 */
[----:B--2---:R-:W-:-:S03]  /*88a0*/  PRMT R6, R5, 0x7604, R6 ;  /* 0x0000760405067816 */ /* 0x004fc60000000006 */
[----:B------:R-:W-:Y:S04]  /*88b0*/  STL.64 [R1+0x4e8], R90 ;  /* 0x0004e85a01007387 */ /* 0x000fe80000100a00 */
[----:B------:R-:W2:Y:S04]  /*88c0*/  LDS.U8 R5, [R4+0x2008] ;  /* 0x0020080004057984 */ /* 0x000ea80000000000 */
[----:B------:R-:W-:Y:S04]  /*88d0*/  STL.64 [R1+0x4e0], R88 ;  /* 0x0004e05801007387 */ /* 0x000fe80000100a00 */
[----:B------:R-:W-:Y:S04]  /*88e0*/  STL.64 [R1+0x4d8], R86 ;  /* 0x0004d85601007387 */ /* 0x000fe80000100a00 */
[----:B------:R-:W-:Y:S04]  /*88f0*/  STL.64 [R1+0x4d0], R84 ;  /* 0x0004d05401007387 */ /* 0x000fe80000100a00 */
[----:B------:R-:W-:Y:S04]  /*8900*/  STL.64 [R1+0x4c8], R82 ;  /* 0x0004c85201007387 */ /* 0x000fe80000100a00 */
[----:B------:R-:W-:Y:S04]  /*8910*/  STL.64 [R1+0x4c0], R80 ;  /* 0x0004c05001007387 */ /* 0x000fe80000100a00 */
[----:B------:R-:W3:Y:S04]  /*8920*/  LDS.U8 R175, [R3+0x2008] ;  /* 0x0020080003af7984 */ /* 0x000ee80000000000 */
        /* <DEDUP_REMOVED lines=27> */
[----:B------:R4:W-:Y:S01]  /*8ae0*/  STL.64 [R1+0x3e0], R24 ;  /* 0x0003e01801007387 */ /* 0x0009e20000100a00 */
[----:B--2---:R-:W-:-:S03]  /*8af0*/  PRMT R5, R5, 0x7054, R6 ;  /* 0x0000705405057816 */ /* 0x004fc60000000006 */
[----:B------:R-:W-:Y:S04]  /*8b00*/  LDS.U8 R6, [R0+UR46+0x5800] ;  /* 0x0058002e00067984 */ /* 0x000fe80008000000 */
[----:B------:R-:W-:Y:S04]  /*8b10*/  LDS.U8 R168, [R3+0x5800] ;  /* 0x0058000003a87984 */ /* 0x000fe80000000000 */
[----:B----4-:R-:W2:Y:S04]  /*8b20*/  LDL.LU.64 R24, [R1] ;  /* 0x0000000001187983 */ /* 0x010ea80000300a00 */
[----:B------:R-:W2:Y:S04]  /*8b30*/  LDL.LU.64 R26, [R1+0x8] ;  /* 0x00000800011a7983 */ /* 0x000ea80000300a00 */
[----:B------:R-:W2:Y:S04]  /*8b40*/  LDL.LU.64 R28, [R1+0x10] ;  /* 0x00001000011c7983 */ /* 0x000ea80000300a00 */
[----:B------:R-:W2:Y:S04]  /*8b50*/  LDL.LU.64 R30, [R1+0x18] ;  /* 0x00001800011e7983 */ /* 0x000ea80000300a00 */
[----:B------:R-:W2:Y:S04]  /*8b60*/  LDL.LU.64 R32, [R1+0x20] ;  /* 0x0000200001207983 */ /* 0x000ea80000300a00 */
[----:B------:R-:W2:Y:S04]  /*8b70*/  LDL.LU.64 R34, [R1+0x28] ;  /* 0x0000280001227983 */ /* 0x000ea80000300a00 */
[----:B------:R-:W2:Y:S04]  /*8b80*/  LDL.LU.64 R36, [R1+0x30] ;  /* 0x0000300001247983 */ /* 0x000ea80000300a00 */
[----:B------:R-:W2:Y:S01]  /*8b90*/  LDL.LU.64 R38, [R1+0x38] ;  /* 0x0000380001267983 */ /* 0x000ea20000300a00 */
[----:B---3--:R-:W-:-:S03]  /*8ba0*/  PRMT R175, R175, 0x654, R5 ;  /* 0x00000654afaf7816 */ /* 0x008fc60000000005 */
[----:B------:R-:W2:Y:S04]  /*8bb0*/  LDL.LU.64 R40, [R1+0x40] ;  /* 0x0000400001287983 */ /* 0x000ea80000300a00 */
[----:B------:R-:W2:Y:S04]  /*8bc0*/  LDL.LU.64 R42, [R1+0x48] ;  /* 0x00004800012a7983 */ /* 0x000ea80000300a00 */
[----:B------:R-:W2:Y:S04]  /*8bd0*/  LDL.LU.64 R44, [R1+0x50] ;  /* 0x00005000012c7983 */ /* 0x000ea80000300a00 */
[----:B------:R-:W2:Y:S04]  /*8be0*/  LDL.LU.64 R46, [R1+0x58] ;  /* 0x00005800012e7983 */ /* 0x000ea80000300a00 */
[----:B------:R-:W2:Y:S04]  /*8bf0*/  LDL.LU.64 R48, [R1+0x60] ;  /* 0x0000600001307983 */ /* 0x000ea80000300a00 */
[----:B------:R-:W3:Y:S04]  /*8c00*/  LDS.U8 R5, [R2+0x5800] ;  /* 0x0058000002057984 */ /* 0x000ee80000000000 */
        /* <DEDUP_REMOVED lines=53> */
[----:B---3--:R-:W-:Y:S01]  /*8f60*/  PRMT R5, R5, 0x7054, R6 ;  /* 0x0000705405057816 */ /* 0x008fe20000000006 */
[----:B------:R-:W-:-:S02]  /*8f70*/  ULEA UR9, UR7, UR6, 0xb ;  /* 0x0000000607097291 */ /* 0x000fc4000f8e583f */
[----:B------:R-:W-:Y:S01]  /*8f80*/  LDS.U8 R6, [R0+UR46+0x5808] ;  /* 0x0058082e00067984 */ /* 0x000fe20008000000 */
[----:B------:R-:W-:Y:S01]  /*8f90*/  PRMT R168, R168, 0x654, R5 ;  /* 0x00000654a8a87816 */ /* 0x000fe20000000005 */
[----:B------:R-:W-:Y:S02]  /*8fa0*/  UMOV UR11, 0x40000040 ;  /* 0x40000040000b7882 */ /* 0x000fe40000000000 */
[----:B------:R-:W3:Y:S01]  /*8fb0*/  LDS.U8 R5, [R2+0x5808] ;  /* 0x0058080002057984 */ /* 0x000ee20000000000 */
[----:B------:R-:W-:-:S03]  /*8fc0*/  UMOV UR10, UR9 ;  /* 0x00000009000a7c82 */ /* 0x000fc60008000000 */
[----:B------:R-:W-:Y:S04]  /*8fd0*/  LDS.U8 R169, [R3+0x5808] ;  /* 0x0058080003a97984 */ /* 0x000fe80000000000 */
[----:B------:R-:W-:Y:S04]  /*8fe0*/  LDS.U8 R170, [R3+0x6000] ;  /* 0x0060000003aa7984 */ /* 0x000fe80000000000 */
[----:B------:R-:W4:Y:S04]  /*8ff0*/  LDS.U8 R8, [R4+0x1800] ;  /* 0x0018000004087984 */ /* 0x000f280000000000 */
[----:B------:R-:W0:Y:S04]  /*9000*/  LDS.U8 R172, [R3+0x1800] ;  /* 0x0018000003ac7984 */ /* 0x000e280000000000 */
[----:B------:R-:W1:Y:S04]  /*9010*/  LDS.U8 R173, [R3+0x1808] ;  /* 0x0018080003ad7984 */ /* 0x000e680000000000 */
[----:B------:R-:W1:Y:S04]  /*9020*/  LDS.U8 R174, [R3+0x2000] ;  /* 0x0020000003ae7984 */ /* 0x000e680000000000 */
[----:B------:R-:W-:Y:S01]  /*9030*/  LDS.U8 R171, [R3+0x6008] ;  /* 0x0060080003ab7984 */ /* 0x000fe20000000000 */
[----:B---3--:R-:W-:-:S03]  /*9040*/  PRMT R6, R5, 0x7604, R6 ;  /* 0x0000760405067816 */ /* 0x008fc60000000006 */
[----:B------:R-:W3:Y:S01]  /*9050*/  LDS.U8 R5, [R4+0x5808] ;  /* 0x0058080004057984 */ /* 0x000ee20000000000 */
[----:B----4-:R-:W-:-:S04]  /*9060*/  PRMT R8, R8, 0x7054, R10 ;  /* 0x0000705408087816 */ /* 0x010fc8000000000a */
[----:B0-----:R-:W-:Y:S02]  /*9070*/  PRMT R172, R172, 0x654, R8 ;  /* 0x00000654acac7816 */ /* 0x001fe40000000008 */
[----:B-1----:R-:W-:Y:S02]  /*9080*/  PRMT R173, R173, 0x654, R7 ;  /* 0x00000654adad7816 */ /* 0x002fe40000000007 */
[----:B------:R-:W-:Y:S02]  /*9090*/  PRMT R174, R174, 0x654, R9 ;  /* 0x00000654aeae7816 */ /* 0x000fe40000000009 */
[----:B---3--:R-:W-:Y:S02]  /*90a0*/  PRMT R5, R5, 0x7054, R6 ;  /* 0x0000705405057816 */ /* 0x008fe40000000006 */
        /* <DEDUP_REMOVED lines=10> */
[----:B------:R-:W0:Y:S01]  /*9150*/  LDS.U8 R5, [R4+0x6008] ;  /* 0x0060080004057984 */ /* 0x000e220000000000 */
[----:B------:R-:W-:Y:S01]  /*9160*/  @!PT LDS RZ, [RZ] ;  /* 0x00000000fffff984 */ /* 0x000fe20000000800 */
[----:B------:R-:W-:Y:S01]  /*9170*/  @!PT LDS RZ, [RZ] ;  /* 0x00000000fffff984 */ /* 0x000fe20000000800 */
[----:B------:R-:W-:Y:S01]  /*9180*/  @!PT LDS RZ, [RZ] ;  /* 0x00000000fffff984 */ /* 0x000fe20000000800 */
[----:B------:R-:W-:Y:S01]  /*9190*/  @!PT LDS RZ, [RZ] ;  /* 0x00000000fffff984 */ /* 0x000fe20000000800 */
[----:B------:R1:W-:Y:S06]  /*91a0*/  MEMBAR.ALL.CTA ;  /* 0x0000000000007992 */ /* 0x0003ec0000008000 */
[----:B-1----:R-:W1:Y:S02]  /*91b0*/  FENCE.VIEW.ASYNC.S ;  /* 0x00000000000073c6 */ /* 0x002e640000000000 */
[----:B-1----:R-:W-:Y:S01]  /*91c0*/  BAR.SYNC.DEFER_BLOCKING 0x2, 0x100 ;  /* 0x0084000000007b1d */ /* 0x002fe20000010000 */
[----:B0-----:R-:W-:-:S04]  /*91d0*/  PRMT R5, R5, 0x7054, R6 ;  /* 0x0000705405057816 */ /* 0x001fc80000000006 */
[----:B------:R-:W-:Y:S01]  /*91e0*/  PRMT R171, R171, 0x654, R5 ;  /* 0x00000654abab7816 */ /* 0x000fe20000000005 */
        /* <DEDUP_REMOVED lines=358> */
[----:B------:R-:W-:-:S06]  /*a850*/  UMOV UR11, 0x40000040 ;  /* 0x40000040000b7882 */ /* 0x000fcc0000000000 */
[----:B------:R-:W-:Y:S01]  /*a860*/  UMOV UR10, UR8 ;  /* 0x00000008000a7c82 */ /* 0x000fe20008000000 */
        /* <DEDUP_REMOVED lines=67> */
[----:B------:R-:W-:Y:S04]  /*aca0*/  LDS.U8 R5, [R0+UR46+0x2800] ;  /* 0x0028002e00057984 */ /* 0x000fe80008000000 */
[----:B------:R-:W1:Y:S04]  /*acb0*/  LDS.U8 R6, [R2+0x2800] ;  /* 0x0028000002067984 */ /* 0x000e680000000000 */
[----:B0-----:R-:W2:Y:S04]  /*acc0*/  LDL.LU.64 R170, [R1+0x3d8] ;  /* 0x0003d80001aa7983 */ /* 0x001ea80000300a00 */
[----:B------:R-:W2:Y:S04]  /*acd0*/  LDL.LU.64 R168, [R1+0x3d0] ;  /* 0x0003d00001a87983 */ /* 0x000ea80000300a00 */
        /* <DEDUP_REMOVED lines=58> */
[----:B------:R-:W-:Y:S04]  /*b080*/  LDS.U8 R8, [R0+UR46+0x2808] ;  /* 0x0028082e00087984 */ /* 0x000fe80008000000 */
[----:B------:R-:W3:Y:S04]  /*b090*/  LDS.U8 R7, [R2+0x2808] ;  /* 0x0028080002077984 */ /* 0x000ee80000000000 */
[----:B------:R-:W4:Y:S04]  /*b0a0*/  LDS.U8 R11, [R4+0x2800] ;  /* 0x00280000040b7984 */ /* 0x000f280000000000 */
[----:B------:R-:W0:Y:S04]  /*b0b0*/  LDS.U8 R10, [R4+0x2808] ;  /* 0x00280800040a7984 */ /* 0x000e280000000000 */
[----:B------:R-:W-:Y:S04]  /*b0c0*/  LDS.U8 R9, [R0+UR46+0x3000] ;  /* 0x0030002e00097984 */ /* 0x000fe80008000000 */
[----:B------:R-:W0:Y:S04]  /*b0d0*/  LDS.U8 R14, [R2+0x3000] ;  /* 0x00300000020e7984 */ /* 0x000e280000000000 */
[----:B------:R-:W-:Y:S04]  /*b0e0*/  LDS.U8 R13, [R0+UR46+0x3008] ;  /* 0x0030082e000d7984 */ /* 0x000fe80008000000 */
[----:B------:R-:W0:Y:S01]  /*b0f0*/  LDS.U8 R12, [R2+0x3008] ;  /* 0x00300800020c7984 */ /* 0x000e220000000000 */
[----:B-1----:R-:W-:-:S02]  /*b100*/  PRMT R6, R6, 0x7604, R5 ;  /* 0x0000760406067816 */ /* 0x002fc40000000005 */
[----:B---3--:R-:W-:Y:S02]  /*b110*/  PRMT R5, R7, 0x7604, R8 ;  /* 0x0000760407057816 */ /* 0x008fe40000000008 */
[----:B----4-:R-:W-:Y:S02]  /*b120*/  PRMT R20, R11, 0x7054, R6 ;  /* 0x000070540b147816 */ /* 0x010fe40000000006 */
[----:B0-----:R-:W-:Y:S02]  /*b130*/  PRMT R19, R10, 0x7054, R5 ;  /* 0x000070540a137816 */ /* 0x001fe40000000005 */
[----:B------:R-:W-:Y:S02]  /*b140*/  PRMT R14, R14, 0x7604, R9 ;  /* 0x000076040e0e7816 */ /* 0x000fe40000000009 */
[----:B------:R-:W-:Y:S01]  /*b150*/  PRMT R12, R12, 0x7604, R13 ;  /* 0x000076040c0c7816 */ /* 0x000fe2000000000d */
[----:B--2---:R-:W-:-:S06]  /*b160*/  WARPGROUP.ARRIVE ;  /* 0x00000000000079c5 */ /* 0x004fcc0000000000 */
[----:B------:R-:W-:Y:S03]  /*b170*/  QGMMA.64x256x32.F32.E4M3.E4M3 R24, R168, gdesc[UR8], R24, gsb0 ;  /* 0x03e00008a8187df3 */ /* 0x000fe60008000818 */
[----:B------:R-:W-:Y:S02]  /*b180*/  WARPGROUP.DEPBAR.LE gsb0, 0x0 ;  /* 0x00008000000079c5 */ /* 0x000fe40000010000 */
[----:B------:R-:W0:Y:S04]  /*b190*/  LDS.U8 R13, [R4+0x3000] ;  /* 0x00300000040d7984 */ /* 0x000e280000000000 */
        /* <DEDUP_REMOVED lines=8> */
[----:B------:R-:W4:Y:S01]  /*b220*/  LDS.U8 R15, [R2+0x7008] ;  /* 0x00700800020f7984 */ /* 0x000f220000000000 */
[----:B0-----:R-:W-:-:S03]  /*b230*/  PRMT R14, R13, 0x7054, R14 ;  /* 0x000070540d0e7816 */ /* 0x001fc6000000000e */
[----:B------:R-:W0:Y:S01]  /*b240*/  LDS.U8 R164, [R3+0x2800] ;  /* 0x0028000003a47984 */ /* 0x000e220000000000 */
[----:B-1----:R-:W-:-:S03]  /*b250*/  PRMT R13, R11, 0x7054, R12 ;  /* 0x000070540b0d7816 */ /* 0x002fc6000000000c */
[----:B------:R-:W1:Y:S04]  /*b260*/  LDS.U8 R165, [R3+0x2808] ;  /* 0x0028080003a57984 */ /* 0x000e680000000000 */
[----:B------:R-:W1:Y:S01]  /*b270*/  LDS.U8 R166, [R3+0x3000] ;  /* 0x0030000003a67984 */ /* 0x000e620000000000 */
[----:B--2---:R-:W-:-:S03]  /*b280*/  PRMT R11, R7, 0x7604, R8 ;  /* 0x00007604070b7816 */ /* 0x004fc60000000008 */
[----:B------:R-:W-:Y:S04]  /*b290*/  LDS.U8 R167, [R3+0x3008] ;  /* 0x0030080003a77984 */ /* 0x000fe80000000000 */
[----:B------:R-:W2:Y:S01]  /*b2a0*/  LDS.U8 R7, [R4+0x7000] ;  /* 0x0070000004077984 */ /* 0x000ea20000000000 */
[----:B---3--:R-:W-:-:S03]  /*b2b0*/  PRMT R12, R9, 0x7604, R10 ;  /* 0x00007604090c7816 */ /* 0x008fc6000000000a */
[----:B------:R-:W-:Y:S04]  /*b2c0*/  LDS.U8 R152, [R3+0x6800] ;  /* 0x0068000003987984 */ /* 0x000fe80000000000 */
[----:B------:R-:W3:Y:S01]  /*b2d0*/  LDS.U8 R10, [R4+0x6800] ;  /* 0x00680000040a7984 */ /* 0x000ee20000000000 */
[----:B----4-:R-:W-:-:S03]  /*b2e0*/  PRMT R8, R5, 0x7604, R6 ;  /* 0x0000760405087816 */ /* 0x010fc60000000006 */
[----:B------:R-:W4:Y:S04]  /*b2f0*/  LDS.U8 R9, [R4+0x6808] ;  /* 0x0068080004097984 */ /* 0x000f280000000000 */
[----:B------:R-:W4:Y:S04]  /*b300*/  LDS.U8 R5, [R4+0x7008] ;  /* 0x0070080004057984 */ /* 0x000f280000000000 */
[----:B------:R-:W4:Y:S04]  /*b310*/  LDS.U8 R153, [R3+0x6808] ;  /* 0x0068080003997984 */ /* 0x000f280000000000 */
[----:B------:R-:W4:Y:S04]  /*b320*/  LDS.U8 R154, [R3+0x7000] ;  /* 0x00700000039a7984 */ /* 0x000f280000000000 */
[----:B------:R-:W4:Y:S01]  /*b330*/  LDS.U8 R155, [R3+0x7008] ;  /* 0x00700800039b7984 */ /* 0x000f220000000000 */
[----:B------:R-:W-:-:S02]  /*b340*/  PRMT R6, R15, 0x7604, R16 ;  /* 0x000076040f067816 */ /* 0x000fc40000000010 */
[----:B0-----:R-:W-:Y:S02]  /*b350*/  PRMT R164, R164, 0x654, R20 ;  /* 0x00000654a4a47816 */ /* 0x001fe40000000014 */
[----:B-1----:R-:W-:Y:S02]  /*b360*/  PRMT R165, R165, 0x654, R19 ;  /* 0x00000654a5a57816 */ /* 0x002fe40000000013 */
[----:B------:R-:W-:Y:S02]  /*b370*/  PRMT R166, R166, 0x654, R14 ;  /* 0x00000654a6a67816 */ /* 0x000fe4000000000e */
[----:B--2---:R-:W-:Y:S02]  /*b380*/  PRMT R7, R7, 0x7054, R8 ;  /* 0x0000705407077816 */ /* 0x004fe40000000008 */
[----:B------:R-:W-:Y:S02]  /*b390*/  PRMT R167, R167, 0x654, R13 ;  /* 0x00000654a7a77816 */ /* 0x000fe4000000000d */
[----:B---3--:R-:W-:-:S02]  /*b3a0*/  PRMT R10, R10, 0x7054, R12 ;  /* 0x000070540a0a7816 */ /* 0x008fc4000000000c */
[----:B----4-:R-:W-:Y:S02]  /*b3b0*/  PRMT R9, R9, 0x7054, R11 ;  /* 0x0000705409097816 */ /* 0x010fe4000000000b */
[----:B------:R-:W-:Y:S02]  /*b3c0*/  PRMT R5, R5, 0x7054, R6 ;  /* 0x0000705405057816 */ /* 0x000fe40000000006 */
[----:B------:R-:W-:Y:S02]  /*b3d0*/  PRMT R152, R152, 0x654, R10 ;  /* 0x0000065498987816 */ /* 0x000fe4000000000a */
[----:B------:R-:W-:Y:S02]  /*b3e0*/  PRMT R153, R153, 0x654, R9 ;  /* 0x0000065499997816 */ /* 0x000fe40000000009 */
[----:B------:R-:W-:Y:S02]  /*b3f0*/  PRMT R154, R154, 0x654, R7 ;  /* 0x000006549a9a7816 */ /* 0x000fe40000000007 */
[----:B------:R-:W-:Y:S01]  /*b400*/  PRMT R155, R155, 0x654, R5 ;  /* 0x000006549b9b7816 */ /* 0x000fe20000000005 */
[----:B------:R-:W-:Y:S06]  /*b410*/  @!P0 BRA `(.L_x_35) ;  /* 0x0000000000048947 */ /* 0x000fec0003800000 */
[----:B------:R-:W-:Y:S01]  /*b420*/  BPT.TRAP 0x1 ;  /* 0x000000040000795c */ /* 0x000fe20000300000 */
.L_x_35:
[----:B------:R-:W-:Y:S02]  /*b430*/  UISETP.GT.U32.AND UP0, UPT, UR40, 0x1, UPT ;  /* 0x000000012800788c */ /* 0x000fe4000bf04070 */
[----:B------:R-:W-:-:S04]  /*b440*/  ULEA UR7, UR4, UR46, 0x3 ;  /* 0x0000002e04077291 */ /* 0x000fc8000f8e183f */
[----:B------:R-:W-:Y:S01]  /*b450*/  UIADD3 UR7, UR7, 0x18, URZ ;  /* 0x0000001807077890 */ /* 0x000fe2000fffe03f */
[----:B------:R-:W-:-:S03]  /*b460*/  PLOP3.LUT P2, PT, PT, PT, UP0, 0x80, 0x0 ;  /* 0x000000000000781c */ /* 0x000fc60003f4f008 */
[----:B------:R-:W-:-:S09]  /*b470*/  UPRMT UR7, URZ, 0x654, UR7 ;  /* 0x000006543f077896 */ /* 0x000fd20008000007 */
[----:B------:R-:W-:Y:S01]  /*b480*/  SYNCS.ARRIVE.TRANS64.RED.A1T0 RZ, [UR7], RZ ;  /* 0x000000ffffff79a7 */ /* 0x000fe20008100407 */
[----:B------:R-:W-:Y:S05]  /*b490*/  @P2 BRA `(.L_x_36) ;  /* 0x0000000000042947 */ /* 0x000fea0003800000 */
[----:B------:R-:W-:Y:S01]  /*b4a0*/  BPT.TRAP 0x1 ;  /* 0x000000040000795c */ /* 0x000fe20000300000 */
.L_x_36:
[----:B-----5:R-:W-:Y:S04]  /*b4b0*/  STL [R1+0x3fc], R163 ;  /* 0x0003fca301007387 */ /* 0x020fe80000100800 */
[----:B------:R-:W-:Y:S04]  /*b4c0*/  STL [R1+0x3f8], R160 ;  /* 0x0003f8a001007387 */ /* 0x000fe80000100800 */
[----:B------:R-:W-:Y:S04]  /*b4d0*/  STL.64 [R1+0x3f0], R158 ;  /* 0x0003f09e01007387 */ /* 0x000fe80000100a00 */
[----:B------:R-:W-:Y:S04]  /*b4e0*/  STL [R1+0x3e8], R157 ;  /* 0x0003e89d01007387 */ /* 0x000fe80000100800 */
        /* <DEDUP_REMOVED lines=51> */
[----:B------:R-:W-:Y:S04]  /*b820*/  LDS.U8 R6, [R0+UR46+0x3800] ;  /* 0x0038002e00067984 */ /* 0x000fe80008000000 */
[----:B------:R-:W0:Y:S04]  /*b830*/  LDS.U8 R5, [R2+0x3800] ;  /* 0x0038000002057984 */ /* 0x000e280000000000 */
[----:B------:R-:W-:Y:S04]  /*b840*/  STL.64 [R1+0x248], R52 ;  /* 0x0002483401007387 */ /* 0x000fe80000100a00 */
[----:B------:R-:W-:Y:S04]  /*b850*/  STL.64 [R1+0x240], R50 ;  /* 0x0002403201007387 */ /* 0x000fe80000100a00 */
[----:B------:R-:W-:Y:S04]  /*b860*/  STL.64 [R1+0x238], R48 ;  /* 0x0002383001007387 */ /* 0x000fe80000100a00 */
[----:B------:R-:W-:Y:S04]  /*b870*/  STL.64 [R1+0x230], R46 ;  /* 0x0002302e01007387 */ /* 0x000fe80000100a00 */
[----:B------:R-:W-:Y:S04]  /*b880*/  STL.64 [R1+0x228], R44 ;  /* 0x0002282c01007387 */ /* 0x000fe80000100a00 */
[----:B------:R-:W1:Y:S04]  /*b890*/  LDS.U8 R9, [R4+0x3800] ;  /* 0x0038000004097984 */ /* 0x000e680000000000 */
[----:B------:R-:W-:Y:S04]  /*b8a0*/  STL.64 [R1+0x220], R42 ;  /* 0x0002202a01007387 */ /* 0x000fe80000100a00 */
[----:B------:R-:W-:Y:S04]  /*b8b0*/  STL.64 [R1+0x218], R40 ;  /* 0x0002182801007387 */ /* 0x000fe80000100a00 */
[----:B------:R-:W-:Y:S04]  /*b8c0*/  STL.64 [R1+0x210], R38 ;  /* 0x0002102601007387 */ /* 0x000fe80000100a00 */
[----:B------:R2:W-:Y:S04]  /*b8d0*/  STL.64 [R1+0x208], R36 ;  /* 0x0002082401007387 */ /* 0x0005e80000100a00 */
[----:B------:R-:W-:Y:S04]  /*b8e0*/  LDS.U8 R186, [R3+0x4000] ;  /* 0x0040000003ba7984 */ /* 0x000fe80000000000 */
[----:B------:R-:W-:Y:S04]  /*b8f0*/  LDS.U8 R187, [R3+0x4008] ;  /* 0x0040080003bb7984 */ /* 0x000fe80000000000 */
[----:B--2---:R-:W2:Y:S04]  /*b900*/  LDL.LU R36, [R1] ;  /* 0x0000000001247983 */ /* 0x004ea80000300800 */
        /* <DEDUP_REMOVED lines=26> */
[----:B0-----:R-:W-:-:S03]  /*bab0*/  PRMT R5, R5, 0x7604, R6 ;  /* 0x0000760405057816 */ /* 0x001fc60000000006 */
[----:B------:R-:W2:Y:S04]  /*bac0*/  LDL.LU R63, [R1+0x6c] ;  /* 0x00006c00013f7983 */ /* 0x000ea80000300800 */
[----:B------:R-:W2:Y:S04]  /*bad0*/  LDL.LU R64, [R1+0x70] ;  /* 0x0000700001407983 */ /* 0x000ea80000300800 */
[----:B------:R-:W2:Y:S04]  /*bae0*/  LDL.LU R65, [R1+0x74] ;  /* 0x0000740001417983 */ /* 0x000ea80000300800 */
[----:B------:R-:W2:Y:S04]  /*baf0*/  LDL.LU R66, [R1+0x78] ;  /* 0x0000780001427983 */ /* 0x000ea80000300800 */
[----:B------:R-:W2:Y:S01]  /*bb00*/  LDL.LU R67, [R1+0x7c] ;  /* 0x00007c0001437983 */ /* 0x000ea20000300800 */
[----:B-1----:R-:W-:-:S03]  /*bb10*/  PRMT R9, R9, 0x7054, R5 ;  /* 0x0000705409097816 */ /* 0x002fc60000000005 */
[----:B------:R-:W2:Y:S04]  /*bb20*/  LDL.LU R68, [R1+0x80] ;  /* 0x0000800001447983 */ /* 0x000ea80000300800 */
[----:B------:R-:W2:Y:S04]  /*bb30*/  LDL.LU R69, [R1+0x84] ;  /* 0x0000840001457983 */ /* 0x000ea80000300800 */
[----:B------:R-:W2:Y:S04]  /*bb40*/  LDL.LU R70, [R1+0x88] ;  /* 0x0000880001467983 */ /* 0x000ea80000300800 */
[----:B------:R-:W2:Y:S04]  /*bb50*/  LDL.LU R71, [R1+0x8c] ;  /* 0x00008c0001477983 */ /* 0x000ea80000300800 */
[----:B------:R-:W2:Y:S04]  /*bb60*/  LDL.LU R72, [R1+0x90] ;  /* 0x0000900001487983 */ /* 0x000ea80000300800 */
[----:B------:R-:W-:Y:S04]  /*bb70*/  LDS.U8 R6, [R0+UR46+0x4000] ;  /* 0x0040002e00067984 */ /* 0x000fe80008000000 */
[----:B------:R-:W0:Y:S04]  /*bb80*/  LDS.U8 R5, [R2+0x4000] ;  /* 0x0040000002057984 */ /* 0x000e280000000000 */
        /* <DEDUP_REMOVED lines=41> */
[----:B------:R-:W2:Y:S04]  /*be20*/  LDL.LU R113, [R1+0x134] ;  /* 0x0001340001717983 */ /* 0x000ea80000300800 */
        /* <DEDUP_REMOVED lines=43> */
[----:B------:R-:W-:-:S03]  /*c0e0*/  PRMT R186, R186, 0x654, R5 ;  /* 0x00000654baba7816 */ /* 0x000fc60000000005 */
        /* <DEDUP_REMOVED lines=10> */
[----:B------:R-:W2:Y:S01]  /*c190*/  LDL.LU R163, [R1+0x1fc] ;  /* 0x0001fc0001a37983 */ /* 0x000ea20000300800 */
[----:B------:R-:W-:Y:S01]  /*c1a0*/  UIADD3 UR8, UR9, 0x4, URZ ;  /* 0x0000000409087890 */ /* 0x000fe2000fffe03f */
[----:B------:R-:W-:-:S02]  /*c1b0*/  UMOV UR11, 0x40000040 ;  /* 0x40000040000b7882 */ /* 0x000fc40000000000 */
[----:B------:R-:W-:Y:S04]  /*c1c0*/  LDS.U8 R180, [R3+0x7800] ;  /* 0x0078000003b47984 */ /* 0x000fe80000000000 */
[----:B------:R-:W-:Y:S01]  /*c1d0*/  LDS.U8 R181, [R3+0x7808] ;  /* 0x0078080003b57984 */ /* 0x000fe20000000000 */
[----:B------:R-:W-:-:S03]  /*c1e0*/  UMOV UR10, UR8 ;  /* 0x00000008000a7c82 */ /* 0x000fc60008000000 */
[----:B------:R-:W-:Y:S04]  /*c1f0*/  LDS.U8 R8, [R0+UR46+0x3808] ;  /* 0x0038082e00087984 */ /* 0x000fe80008000000 */
[----:B------:R-:W1:Y:S04]  /*c200*/  LDS.U8 R7, [R2+0x3808] ;  /* 0x0038080002077984 */ /* 0x000e680000000000 */
[----:B------:R-:W3:Y:S01]  /*c210*/  LDS.U8 R184, [R3+0x3800] ;  /* 0x0038000003b87984 */ /* 0x000ee20000000000 */
[----:B0-----:R-:W-:-:S03]  /*c220*/  PRMT R6, R5, 0x7604, R6 ;  /* 0x0000760405067816 */ /* 0x001fc60000000006 */
[----:B------:R-:W-:Y:S04]  /*c230*/  LDS.U8 R185, [R3+0x3808] ;  /* 0x0038080003b97984 */ /* 0x000fe80000000000 */
[----:B------:R-:W0:Y:S04]  /*c240*/  LDS.U8 R5, [R4+0x4008] ;  /* 0x0040080004057984 */ /* 0x000e280000000000 */
[----:B------:R-:W-:Y:S01]  /*c250*/  LDS.U8 R182, [R3+0x8000] ;  /* 0x0080000003b67984 */ /* 0x000fe20000000000 */
[----:B-1----:R-:W-:-:S03]  /*c260*/  PRMT R8, R7, 0x7604, R8 ;  /* 0x0000760407087816 */ /* 0x002fc60000000008 */
[----:B------:R-:W1:Y:S01]  /*c270*/  LDS.U8 R7, [R4+0x3808] ;  /* 0x0038080004077984 */ /* 0x000e620000000000 */
[----:B------:R-:W-:Y:S01]  /*c280*/  UIADD3 UR4, UR4, 0x1, URZ ;  /* 0x0000000104047890 */ /* 0x000fe2000fffe03f */
[----:B---3--:R-:W-:Y:S02]  /*c290*/  PRMT R184, R184, 0x654, R9 ;  /* 0x00000654b8b87816 */ /* 0x008fe40000000009 */
[----:B0-----:R-:W-:Y:S02]  /*c2a0*/  PRMT R5, R5, 0x7054, R6 ;  /* 0x0000705405057816 */ /* 0x001fe40000000006 */
[----:B------:R-:W-:Y:S02]  /*c2b0*/  LDS.U8 R6, [R0+UR46+0x7800] ;  /* 0x0078002e00067984 */ /* 0x000fe40008000000 */
[----:B------:R-:W-:Y:S02]  /*c2c0*/  PRMT R187, R187, 0x654, R5 ;  /* 0x00000654bbbb7816 */ /* 0x000fe40000000005 */
[----:B------:R-:W0:Y:S01]  /*c2d0*/  LDS.U8 R5, [R2+0x7800] ;  /* 0x0078000002057984 */ /* 0x000e220000000000 */
[----:B-1----:R-:W-:Y:S01]  /*c2e0*/  PRMT R7, R7, 0x7054, R8 ;  /* 0x0000705407077816 */ /* 0x002fe20000000008 */
[----:B------:R-:W-:-:S03]  /*c2f0*/  UISETP.NE.AND UP0, UPT, UR4, 0x3, UPT ;  /* 0x000000030400788c */ /* 0x000fc6000bf05270 */
[----:B------:R-:W-:Y:S02]  /*c300*/  PRMT R185, R185, 0x654, R7 ;  /* 0x00000654b9b97816 */ /* 0x000fe40000000007 */
        /* <DEDUP_REMOVED lines=16> */
[----:B------:R-:W3:Y:S01]  /*c410*/  LDS.U8 R4, [R4+0x8008] ;  /* 0x0080080004047984 */ /* 0x000ee20000000000 */
[----:B-1----:R-:W-:Y:S01]  /*c420*/  PRMT R2, R2, 0x7604, R0 ;  /* 0x0000760402027816 */ /* 0x002fe20000000000 */
[----:B--2---:R-:W-:-:S06]  /*c430*/  WARPGROUP.ARRIVE ;  /* 0x00000000000079c5 */ /* 0x004fcc0000000000 */
[----:B------:R-:W-:Y:S01]  /*c440*/  QGMMA.64x256x32.F32.E4M3.E4M3 R36, R164, gdesc[UR8], R36, gsb0 ;  /* 0x03e00008a4247df3 */ /* 0x000fe20008000824 */
[----:B------:R-:W-:Y:S01]  /*c450*/  USEL UR4, UR4, URZ, UP0 ;  /* 0x0000003f04047287 */ /* 0x000fe20008000000 */
[----:B0-----:R-:W-:Y:S02]  /*c460*/  PRMT R5, R5, 0x7054, R6 ;  /* 0x0000705405057816 */ /* 0x001fe40000000006 */
[----:B---3--:R-:W-:Y:S02]  /*c470*/  PRMT R4, R4, 0x7054, R2 ;  /* 0x0000705404047816 */ /* 0x008fe40000000002 */
[----:B------:R-:W-:Y:S01]  /*c480*/  PRMT R182, R182, 0x654, R5 ;  /* 0x00000654b6b67816 */ /* 0x000fe20000000005 */
        /* <DEDUP_REMOVED lines=65> */
[----:B0-----:R0:W5:Y:S04]  /*c8a0*/  LDL.LU R163, [R1+0x3fc] ;  /* 0x0003fc0001a37983 */ /* 0x0011680000300800 */
        /* <DEDUP_REMOVED lines=66> */
[----:B------:R-:W1:Y:S02]  /*ccd0*/  LDS.U8 R3, [R3+0x8008] ;  /* 0x0080080003037984 */ /* 0x000e640000000000 */
[----:B-1----:R-:W-:Y:S01]  /*cce0*/  PRMT R183, R3, 0x654, R4 ;  /* 0x0000065403b77816 */ /* 0x002fe20000000004 */
[----:B0-----:R-:W-:Y:S06]  /*ccf0*/  @!P0 BRA `(.L_x_37) ;  /* 0x0000000000048947 */ /* 0x001fec0003800000 */
[----:B------:R-:W-:Y:S01]  /*cd00*/  BPT.TRAP 0x1 ;  /* 0x000000040000795c */ /* 0x000fe20000300000 */
.L_x_37:
[----:B------:R-:W-:Y:S04]  /*cd10*/  BSSY B0, `(.L_x_38) ;  /* 0x0000004000007945 */ /* 0x000fe80003800000 */
[----:B------:R-:W-:Y:S05]  /*cd20*/  @P1 BRA `(.L_x_39) ;  /* 0x0000000000081947 */ /* 0x000fea0003800000 */
[----:B------:R-:W0:Y:S02]  /*cd30*/  SYNCS.PHASECHK.TRANS64.TRYWAIT P1, [R18+URZ], R17 ;  /* 0x00000011120075a7 */ /* 0x000e24000802017f */
[----:B0-----:R-:W-:Y:S05]  /*cd40*/  @!P1 BRA `(.L_x_40) ;  /* 0x000001c400209947 */ /* 0x001fea0003800000 */
.L_x_39:
[----:B------:R-:W-:Y:S05]  /*cd50*/  BSYNC B0 ;  /* 0x0000000000007941 */ /* 0x000fea0003800000 */
.L_x_38:
[----:B------:R-:W-:Y:S02]  /*cd60*/  IMAD.SHL.U32 R9, R192, 0x8000, RZ ;  /* 0x00008000c0097824 */ /* 0x000fe400078e00ff */
[----:B------:R-:W-:-:S03]  /*cd70*/  IMAD.MOV.U32 R161, RZ, RZ, RZ ;  /* 0x000000ffffa17224 */ /* 0x000fc600078e00ff */
[----:B------:R-:W-:-:S05]  /*cd80*/  LOP3.LUT R2, R9, R194, RZ, 0xfc, !PT ;  /* 0x000000c209027212 */ /* 0x000fca00078efcff */
[----:B------:R-:W-:Y:S01]  /*cd90*/  VIADD R4, R2, UR46 ;  /* 0x0000002e02047c36 */ /* 0x000fe20008000000 */
[----:B------:R-:W-:Y:S03]  /*cda0*/  LDS.U8 R7, [R2+UR46+0x800] ;  /* 0x0008002e02077984 */ /* 0x000fe60008000000 */
[--C-:B------:R-:W-:Y:S01]  /*cdb0*/  IMAD.IADD R0, R195, 0x1, R4.reuse ;  /* 0x00000001c3007824 */ /* 0x100fe200078e0204 */
[----:B------:R-:W-:Y:S01]  /*cdc0*/  LDS.U8 R5, [R2+UR46+0x808] ;  /* 0x0008082e02057984 */ /* 0x000fe20008000000 */
[----:B------:R-:W-:-:S03]  /*cdd0*/  IMAD.IADD R4, R179, 0x1, R4 ;  /* 0x00000001b3047824 */ /* 0x000fc600078e0204 */
[----:B------:R-:W1:Y:S04]  /*cde0*/  LDS.U8 R6, [R0+0x800] ;  /* 0x0008000000067984 */ /* 0x000e680000000000 */
[----:B------:R-:W2:Y:S01]  /*cdf0*/  LDS.U8 R3, [R0+0x808] ;  /* 0x0008080000037984 */ /* 0x000ea20000000000 */
[----:B-1----:R-:W-:-:S03]  /*ce00*/  PRMT R10, R6, 0x7604, R7 ;  /* 0x00007604060a7816 */ /* 0x002fc60000000007 */
[----:B------:R-:W1:Y:S01]  /*ce10*/  LDS.U8 R6, [R4+0x800] ;  /* 0x0008000004067984 */ /* 0x000e620000000000 */
[----:B--2---:R-:W-:-:S03]  /*ce20*/  PRMT R8, R3, 0x7604, R5 ;  /* 0x0000760403087816 */ /* 0x004fc60000000005 */
[----:B------:R-:W-:Y:S04]  /*ce30*/  LDS.U8 R5, [R2+UR46+0x1000] ;  /* 0x0010002e02057984 */ /* 0x000fe80008000000 */
[----:B------:R-:W2:Y:S04]  /*ce40*/  LDS.U8 R3, [R0+0x1000] ;  /* 0x0010000000037984 */ /* 0x000ea80000000000 */
[----:B------:R-:W3:Y:S01]  /*ce50*/  LDS.U8 R7, [R4+0x808] ;  /* 0x0008080004077984 */ /* 0x000ee20000000000 */
[----:B-1----:R-:W-:Y:S02]  /*ce60*/  PRMT R10, R6, 0x7054, R10 ;  /* 0x00007054060a7816 */ /* 0x002fe4000000000a */
[----:B--2---:R-:W-:Y:S01]  /*ce70*/  PRMT R6, R3, 0x7604, R5 ;  /* 0x0000760403067816 */ /* 0x004fe20000000005 */
[----:B------:R-:W-:Y:S01]  /*ce80*/  IMAD.IADD R3, R179, 0x1, R0 ;  /* 0x00000001b3037824 */ /* 0x000fe200078e0200 */
[----:B------:R-:W1:Y:S01]  /*ce90*/  LDS.U8 R5, [R4+0x1000] ;  /* 0x0010000004057984 */ /* 0x000e620000000000 */
[----:B---3--:R-:W-:-:S03]  /*cea0*/  PRMT R7, R7, 0x7054, R8 ;  /* 0x0000705407077816 */ /* 0x008fc60000000008 */
[----:B------:R-:W2:Y:S04]  /*ceb0*/  LDS.U8 R190, [R3+0x1000] ;  /* 0x0010000003be7984 */ /* 0x000ea80000000000 */
[----:B------:R-:W-:Y:S04]  /*cec0*/  LDS.U8 R191, [R3+0x1008] ;  /* 0x0010080003bf7984 */ /* 0x000fe80000000000 */
[----:B------:R-:W-:Y:S04]  /*ced0*/  LDS.U8 R164, [R3+0x4800] ;  /* 0x0048000003a47984 */ /* 0x000fe80000000000 */
[----:B------:R-:W-:Y:S04]  /*cee0*/  LDS.U8 R165, [R3+0x4808] ;  /* 0x0048080003a57984 */ /* 0x000fe80000000000 */
[----:B------:R-:W3:Y:S04]  /*cef0*/  LDS.U8 R188, [R3+0x800] ;  /* 0x0008000003bc7984 */ /* 0x000ee80000000000 */
[----:B------:R-:W4:Y:S04]  /*cf00*/  LDS.U8 R189, [R3+0x808] ;  /* 0x0008080003bd7984 */ /* 0x000f280000000000 */
[----:B------:R-:W-:Y:S04]  /*cf10*/  LDS.U8 R166, [R3+0x5000] ;  /* 0x0050000003a67984 */ /* 0x000fe80000000000 */
[----:B------:R-:W-:Y:S01]  /*cf20*/  LDS.U8 R3, [R3+0x5008] ;  /* 0x0050080003037984 */ /* 0x000fe20000000000 */
[----:B-1----:R-:W-:-:S03]  /*cf30*/  PRMT R5, R5, 0x7054, R6 ;  /* 0x0000705405057816 */ /* 0x002fc60000000006 */
[----:B------:R-:W-:Y:S01]  /*cf40*/  LDS.U8 R6, [R2+UR46+0x1008] ;  /* 0x0010082e02067984 */ /* 0x000fe20008000000 */
[----:B--2---:R-:W-:-:S03]  /*cf50*/  PRMT R190, R190, 0x654, R5 ;  /* 0x00000654bebe7816 */ /* 0x004fc60000000005 */
[----:B------:R-:W1:Y:S01]  /*cf60*/  LDS.U8 R5, [R0+0x1008] ;  /* 0x0010080000057984 */ /* 0x000e620000000000 */
[----:B---3--:R-:W-:Y:S02]  /*cf70*/  PRMT R188, R188, 0x654, R10 ;  /* 0x00000654bcbc7816 */ /* 0x008fe4000000000a */
[----:B----4-:R-:W-:Y:S02]  /*cf80*/  PRMT R189, R189, 0x654, R7 ;  /* 0x00000654bdbd7816 */ /* 0x010fe40000000007 */
[----:B-1----:R-:W-:Y:S02]  /*cf90*/  PRMT R6, R5, 0x7604, R6 ;  /* 0x0000760405067816 */ /* 0x002fe40000000006 */
[----:B------:R-:W1:Y:S02]  /*cfa0*/  LDS.U8 R5, [R4+0x1008] ;  /* 0x0010080004057984 */ /* 0x000e640000000000 */
[----:B-1----:R-:W-:Y:S02]  /*cfb0*/  PRMT R5, R5, 0x7054, R6 ;  /* 0x0000705405057816 */ /* 0x002fe40000000006 */
[----:B------:R-:W-:Y:S02]  /*cfc0*/  LDS.U8 R6, [R2+UR46+0x4800] ;  /* 0x0048002e02067984 */ /* 0x000fe40008000000 */
[----:B------:R-:W-:-:S02]  /*cfd0*/  PRMT R191, R191, 0x654, R5 ;  /* 0x00000654bfbf7816 */ /* 0x000fc40000000005 */
[----:B------:R-:W1:Y:S02]  /*cfe0*/  LDS.U8 R5, [R0+0x4800] ;  /* 0x0048000000057984 */ /* 0x000e640000000000 */
        /* <DEDUP_REMOVED lines=11> */
[----:B------:R-:W1:Y:S04]  /*d0a0*/  LDS.U8 R5, [R0+0x5000] ;  /* 0x0050000000057984 */ /* 0x000e680000000000 */
[----:B------:R-:W-:Y:S04]  /*d0b0*/  LDS.U8 R2, [R2+UR46+0x5008] ;  /* 0x0050082e02027984 */ /* 0x000fe80008000000 */
[----:B------:R-:W2:Y:S01]  /*d0c0*/  LDS.U8 R0, [R0+0x5008] ;  /* 0x0050080000007984 */ /* 0x000ea20000000000 */
[----:B-1----:R-:W-:-:S03]  /*d0d0*/  PRMT R6, R5, 0x7604, R6 ;  /* 0x0000760405067816 */ /* 0x002fc60000000006 */
[----:B------:R-:W1:Y:S04]  /*d0e0*/  LDS.U8 R5, [R4+0x5000] ;  /* 0x0050000004057984 */ /* 0x000e680000000000 */
[----:B------:R-:W3:Y:S01]  /*d0f0*/  LDS.U8 R4, [R4+0x5008] ;  /* 0x0050080004047984 */ /* 0x000ee20000000000 */
[----:B--2---:R-:W-:Y:S02]  /*d100*/  PRMT R0, R0, 0x7604, R2 ;  /* 0x0000760400007816 */ /* 0x004fe40000000002 */
[----:B-1----:R-:W-:Y:S02]  /*d110*/  PRMT R5, R5, 0x7054, R6 ;  /* 0x0000705405057816 */ /* 0x002fe40000000006 */
[----:B---3--:R-:W-:Y:S02]  /*d120*/  PRMT R4, R4, 0x7054, R0 ;  /* 0x0000705404047816 */ /* 0x008fe40000000000 */
[----:B------:R-:W-:-:S02]  /*d130*/  PRMT R166, R166, 0x654, R5 ;  /* 0x00000654a6a67816 */ /* 0x000fc40000000005 */
[----:B------:R-:W-:-:S07]  /*d140*/  PRMT R167, R3, 0x654, R4 ;  /* 0x0000065403a77816 */ /* 0x000fce0000000004 */
.L_x_44:
[----:B------:R-:W-:Y:S01]  /*d150*/  IMAD.MOV.U32 R156, RZ, RZ, R161 ;  /* 0x000000ffff9c7224 */ /* 0x000fe200078e00a1 */
[----:B------:R-:W-:Y:S01]  /*d160*/  BSSY B0, `(.L_x_41) ;  /* 0x000008e000007945 */ /* 0x000fe20003800000 */
[----:B------:R-:W-:Y:S02]  /*d170*/  VIADD R161, R161, 0x1 ;  /* 0x00000001a1a17836 */ /* 0x000fe40000000000 */
[----:B------:R-:W-:Y:S02]  /*d180*/  IMAD.MOV.U32 R10, RZ, RZ, RZ ;  /* 0x000000ffff0a7224 */ /* 0x000fe400078e00ff */
[----:B------:R-:W-:Y:S01]  /*d190*/  IMAD.MOV.U32 R19, RZ, RZ, R176 ;  /* 0x000000ffff137224 */ /* 0x000fe200078e00b0 */
[----:B------:R-:W-:Y:S01]  /*d1a0*/  ISETP.GE.U32.AND P3, PT, R161, 0x2, PT ;  /* 0x00000002a100780c */ /* 0x000fe20003f66070 */
[----:B0-----:R-:W-:-:S12]  /*d1b0*/  IMAD.MOV.U32 R18, RZ, RZ, R177 ;  /* 0x000000ffff127224 */ /* 0x001fd800078e00b1 */
.L_x_43:
[----:B0----5:R-:W-:Y:S01]  /*d1c0*/  IMAD R0, R10, 0x2, R158 ;  /* 0x000000020a007824 */ /* 0x021fe200078e029e */
        /* <DEDUP_REMOVED lines=8> */
[----:B------:R-:W-:-:S04]  /*d250*/  IMAD R4, R156, 0x8, R2 ;  /* 0x000000089c047824 */ /* 0x000fc800078e0202 */
[----:B------:R-:W-:Y:S02]  /*d260*/  @!P1 LOP3.LUT R0, R19, 0x7, RZ, 0xc0, !PT ;  /* 0x0000000713009812 */ /* 0x000fe400078ec0ff */
[----:B------:R-:W-:Y:S02]  /*d270*/  SHF.R.S32.HI R3, RZ, 0x1f, R4 ;  /* 0x0000001fff037819 */ /* 0x000fe40000011404 */
[----:B------:R-:W-:Y:S02]  /*d280*/  ISETP.NE.AND P4, PT, R2, R0, PT ;  /* 0x000000000200720c */ /* 0x000fe40003f85270 */
[----:B------:R-:W-:Y:S02]  /*d290*/  LEA.HI R5, R3, R4, RZ, 0x3 ;  /* 0x0000000403057211 */ /* 0x000fe400078f18ff */
[----:B------:R-:W-:Y:S02]  /*d2a0*/  SHF.R.S32.HI R19, RZ, 0x3, R19 ;  /* 0x00000003ff137819 */ /* 0x000fe40000011413 */
[C---:B------:R-:W-:Y:S01]  /*d2b0*/  LOP3.LUT R3, R5.reuse, 0xfffffff8, RZ, 0xc0, !PT ;  /* 0xfffffff805037812 */ /* 0x040fe200078ec0ff */
[----:B------:R-:W-:-:S04]  /*d2c0*/  IMAD.SHL.U32 R5, R5, 0x800, RZ ;  /* 0x0000080005057824 */ /* 0x000fc800078e00ff */
[----:B------:R-:W-:Y:S01]  /*d2d0*/  IMAD.IADD R3, R4, 0x1, -R3 ;  /* 0x0000000104037824 */ /* 0x000fe200078e0a03 */
[----:B------:R-:W-:-:S04]  /*d2e0*/  LOP3.LUT R5, R5, 0xffffc000, RZ, 0xc0, !PT ;  /* 0xffffc00005057812 */ /* 0x000fc800078ec0ff */
[----:B------:R-:W-:Y:S01]  /*d2f0*/  LOP3.LUT R6, R3, 0x1, RZ, 0xc0, !PT ;  /* 0x0000000103067812 */ /* 0x000fe200078ec0ff */
[----:B------:R-:W-:-:S03]  /*d300*/  IMAD R5, R0, 0x800, R5 ;  /* 0x0000080000057824 */ /* 0x000fc600078e0205 */
[----:B------:R-:W-:Y:S01]  /*d310*/  ISETP.NE.U32.AND P5, PT, R6, 0x1, PT ;  /* 0x000000010600780c */ /* 0x000fe20003fa5070 */
[----:B------:R-:W-:-:S03]  /*d320*/  VIADD R6, R2, 0x1 ;  /* 0x0000000102067836 */ /* 0x000fc60000000000 */
[C---:B------:R-:W-:Y:S01]  /*d330*/  R2P PR, R3.reuse, 0x6 ;  /* 0x0000000603007804 */ /* 0x040fe20000000000 */
[----:B------:R-:W-:Y:S01]  /*d340*/  IMAD.SHL.U32 R3, R3, 0x10, RZ ;  /* 0x0000001003037824 */ /* 0x000fe200078e00ff */
[----:B------:R-:W-:Y:S02]  /*d350*/  SEL R6, R6, R0, !P4 ;  /* 0x0000000006067207 */ /* 0x000fe40006000000 */
[----:B------:R-:W-:Y:S02]  /*d360*/  SEL R7, R162, 0x70, P5 ;  /* 0x00000070a2077807 */ /* 0x000fe40002800000 */
[----:B------:R-:W-:Y:S01]  /*d370*/  LOP3.LUT R3, R3, 0x70, RZ, 0xc0, !PT ;  /* 0x0000007003037812 */ /* 0x000fe200078ec0ff */
[----:B------:R-:W-:Y:S02]  /*d380*/  IMAD R8, R156, 0x8, R6 ;  /* 0x000000089c087824 */ /* 0x000fe400078e0206 */
[----:B------:R-:W-:Y:S01]  /*d390*/  IMAD R11, R159, R7, R160 ;  /* 0x000000079f0b7224 */ /* 0x000fe200078e02a0 */
[----:B------:R-:W-:Y:S01]  /*d3a0*/  IADD3 R12, R9, R5, R3 ;  /* 0x00000005090c7210 */ /* 0x000fe20007ffe003 */
[----:B------:R-:W-:Y:S01]  /*d3b0*/  VIADD R5, R0, 0x1 ;  /* 0x0000000100057836 */ /* 0x000fe20000000000 */
[----:B------:R-:W-:-:S04]  /*d3c0*/  SHF.R.S32.HI R3, RZ, 0x1f, R8 ;  /* 0x0000001fff037819 */ /* 0x000fc80000011408 */
[----:B------:R-:W-:Y:S02]  /*d3d0*/  LEA.HI R3, R3, R8, RZ, 0x3 ;  /* 0x0000000803037211 */ /* 0x000fe400078f18ff */
[----:B------:R-:W-:Y:S02]  /*d3e0*/  SEL R5, R5, R2, !P4 ;  /* 0x0000000205057207 */ /* 0x000fe40006000000 */
[C---:B------:R-:W-:Y:S01]  /*d3f0*/  LOP3.LUT R2, R3.reuse, 0xfffffff8, RZ, 0xc0, !PT ;  /* 0xfffffff803027812 */ /* 0x040fe200078ec0ff */
[----:B------:R-:W-:-:S04]  /*d400*/  IMAD.SHL.U32 R3, R3, 0x800, RZ ;  /* 0x0000080003037824 */ /* 0x000fc800078e00ff */
[----:B------:R-:W-:Y:S01]  /*d410*/  IMAD.IADD R2, R8, 0x1, -R2 ;  /* 0x0000000108027824 */ /* 0x000fe200078e0a02 */
[----:B------:R-:W-:-:S03]  /*d420*/  LOP3.LUT R3, R3, 0xffffc000, RZ, 0xc0, !PT ;  /* 0xffffc00003037812 */ /* 0x000fc600078ec0ff */
[----:B------:R-:W-:Y:S02]  /*d430*/  IMAD.SHL.U32 R6, R2, 0x10, RZ ;  /* 0x0000001002067824 */ /* 0x000fe400078e00ff */
[----:B------:R-:W-:Y:S01]  /*d440*/  IMAD R7, R5, 0x800, R3 ;  /* 0x0000080005077824 */ /* 0x000fe200078e0203 */
[----:B------:R-:W-:Y:S02]  /*d450*/  IADD3 R3, R12, UR46, R11 ;  /* 0x0000002e0c037c10 */ /* 0x000fe4000fffe00b */
[----:B------:R-:W-:Y:S02]  /*d460*/  LOP3.LUT R6, R6, 0x70, RZ, 0xc0, !PT ;  /* 0x0000007006067812 */ /* 0x000fe400078ec0ff */
[----:B------:R-:W-:Y:S01]  /*d470*/  SEL R12, R13, 0x1c0, !P2 ;  /* 0x000001c00d0c7807 */ /* 0x000fe20005000000 */
[----:B------:R-:W0:Y:S01]  /*d480*/  LDS.U8 R21, [R3+0x18800] ;  /* 0x0188000003157984 */ /* 0x000e220000000000 */
[----:B------:R-:W-:Y:S01]  /*d490*/  IADD3 R11, R9, R7, R6 ;  /* 0x00000007090b7210 */ /* 0x000fe20007ffe006 */
[C---:B------:R-:W-:Y:S01]  /*d4a0*/  VIADD R7, R3.reuse, 0x18920 ;  /* 0x0001892003077836 */ /* 0x040fe20000000000 */
[----:B------:R-:W-:Y:S01]  /*d4b0*/  LOP3.LUT R6, R2, 0x1, RZ, 0xc0, !PT ;  /* 0x0000000102067812 */ /* 0x000fe200078ec0ff */
[----:B------:R1:W2:Y:S03]  /*d4c0*/  LDS.U8 R154, [R3+0x18c00] ;  /* 0x018c0000039a7984 */ /* 0x0002a60000000000 */
[----:B------:R-:W-:Y:S01]  /*d4d0*/  ISETP.NE.U32.AND P4, PT, R6, 0x1, PT ;  /* 0x000000010600780c */ /* 0x000fe20003f85070 */
[----:B------:R-:W-:-:S04]  /*d4e0*/  VIADD R6, R3, 0x18800 ;  /* 0x0001880003067836 */ /* 0x000fc80000000000 */
[----:B------:R-:W-:Y:S01]  /*d4f0*/  @P1 VIADD R7, R6, 0xe0 ;  /* 0x000000e006071836 */ /* 0x000fe20000000000 */
[----:B------:R-:W-:Y:S02]  /*d500*/  R2P PR, R2, 0x6 ;  /* 0x0000000602007804 */ /* 0x000fe40000000000 */
[----:B------:R-:W-:Y:S02]  /*d510*/  SEL R2, R162, 0x70, P4 ;  /* 0x00000070a2027807 */ /* 0x000fe40002000000 */
[----:B------:R-:W3:Y:S03]  /*d520*/  LDS.U8 R20, [R7] ;  /* 0x0000000007147984 */ /* 0x000ee60000000000 */
[----:B------:R-:W-:Y:S01]  /*d530*/  IMAD R2, R159, R2, R160 ;  /* 0x000000029f027224 */ /* 0x000fe200078e02a0 */
[----:B------:R-:W4:Y:S04]  /*d540*/  LDS.U8 R152, [R7+0x400] ;  /* 0x0004000007987984 */ /* 0x000f280000000000 */
[----:B------:R-:W-:-:S05]  /*d550*/  IADD3 R2, R11, UR46, R2 ;  /* 0x0000002e0b027c10 */ /* 0x000fca000fffe002 */
[C---:B------:R-:W-:Y:S01]  /*d560*/  VIADD R11, R2.reuse, 0x18800 ;  /* 0x00018800020b7836 */ /* 0x040fe20000000000 */
[----:B------:R-:W0:Y:S01]  /*d570*/  LDS.U8 R17, [R2+0x18800] ;  /* 0x0188000002117984 */ /* 0x000e220000000000 */
[----:B------:R-:W-:Y:S02]  /*d580*/  VIADD R6, R2, 0x18920 ;  /* 0x0001892002067836 */ /* 0x000fe40000000000 */
[----:B------:R-:W-:Y:S01]  /*d590*/  @P1 VIADD R6, R11, 0xe0 ;  /* 0x000000e00b061836 */ /* 0x000fe20000000000 */
[----:B------:R2:W0:Y:S01]  /*d5a0*/  LDS.U8 R16, [R2+0x18c00] ;  /* 0x018c000002107984 */ /* 0x0004220000000000 */
[----:B------:R-:W-:Y:S01]  /*d5b0*/  IMAD.IADD R11, R12, 0x1, R3 ;  /* 0x000000010c0b7824 */ /* 0x000fe200078e0203 */
[----:B-1----:R-:W-:Y:S02]  /*d5c0*/  SEL R3, R13, 0x1c0, !P2 ;  /* 0x000001c00d037807 */ /* 0x002fe40005000000 */
[----:B------:R-:W1:Y:S04]  /*d5d0*/  LDS.U8 R14, [R6] ;  /* 0x00000000060e7984 */ /* 0x000e680000000000 */
[----:B------:R-:W0:Y:S01]  /*d5e0*/  LDS.U8 R155, [R11+0x18800] ;  /* 0x018800000b9b7984 */ /* 0x000e220000000000 */
[----:B--2---:R-:W-:-:S02]  /*d5f0*/  IMAD.IADD R2, R3, 0x1, R2 ;  /* 0x0000000103027824 */ /* 0x004fc400078e0202 */
[----:B------:R-:W-:Y:S01]  /*d600*/  IMAD.IADD R3, R3, 0x1, R6 ;  /* 0x0000000103037824 */ /* 0x000fe200078e0206 */
[----:B------:R2:W0:Y:S04]  /*d610*/  LDS.U8 R153, [R11+0x18c00] ;  /* 0x018c00000b997984 */ /* 0x0004280000000000 */
[----:B------:R0:W0:Y:S01]  /*d620*/  LDS.U8 R13, [R2+0x18800] ;  /* 0x01880000020d7984 */ /* 0x0000220000000000 */
[----:B--2---:R-:W-:-:S03]  /*d630*/  IMAD.IADD R11, R12, 0x1, R7 ;  /* 0x000000010c0b7824 */ /* 0x004fc600078e0207 */
[----:B------:R2:W0:Y:S04]  /*d640*/  LDS.U8 R12, [R6+0x400] ;  /* 0x00040000060c7984 */ /* 0x0004280000000000 */
[----:B------:R2:W0:Y:S04]  /*d650*/  LDS.U8 R23, [R11] ;  /* 0x000000000b177984 */ /* 0x0004280000000000 */
[----:B------:R2:W0:Y:S04]  /*d660*/  LDS.U8 R22, [R11+0x400] ;  /* 0x000400000b167984 */ /* 0x0004280000000000 */
[----:B------:R2:W0:Y:S04]  /*d670*/  LDS.U8 R7, [R2+0x18c00] ;  /* 0x018c000002077984 */ /* 0x0004280000000000 */
[----:B------:R2:W0:Y:S04]  /*d680*/  LDS.U8 R11, [R3] ;  /* 0x00000000030b7984 */ /* 0x0004280000000000 */
[----:B------:R2:W0:Y:S01]  /*d690*/  LDS.U8 R6, [R3+0x400] ;  /* 0x0004000003067984 */ /* 0x0004220000000000 */
[----:B-1-34-:R-:W-:Y:S05]  /*d6a0*/  BRA.DIV UR7, `(.L_x_42) ;  /* 0x000001ba07dc7947 */ /* 0x01afea000b800000 */
[----:B------:R-:W-:Y:S01]  /*d6b0*/  NOP ;  /* 0x0000000000007918 */ /* 0x000fe20000000000 */
.L_x_601:
[----:B0-2---:R-:W-:Y:S01]  /*d6c0*/  LOP3.LUT R2, R0, 0x1, RZ, 0xc0, !PT ;  /* 0x0000000100027812 */ /* 0x005fe200078ec0ff */
[----:B------:R-:W-:-:S03]  /*d6d0*/  VIADD R10, R10, 0x1 ;  /* 0x000000010a0a7836 */ /* 0x000fc60000000000 */
[----:B------:R-:W-:Y:S01]  /*d6e0*/  ISETP.NE.U32.AND P4, PT, R2, 0x1, PT ;  /* 0x000000010200780c */ /* 0x000fe20003f85070 */
[----:B------:R-:W-:-:S03]  /*d6f0*/  IMAD.SHL.U32 R2, R0, 0x10, RZ ;  /* 0x0000001000027824 */ /* 0x000fc600078e00ff */
[----:B------:R-:W-:Y:S02]  /*d700*/  R2P PR, R0, 0x6 ;  /* 0x0000000600007804 */ /* 0x000fe40000000000 */
[----:B------:R-:W-:-:S05]  /*d710*/  LOP3.LUT R2, R2, 0x70, RZ, 0xc0, !PT ;  /* 0x0000007002027812 */ /* 0x000fca00078ec0ff */
[----:B------:R-:W-:Y:S02]  /*d720*/  IMAD R2, R4, 0x800, R2 ;  /* 0x0000080004027824 */ /* 0x000fe400078e0202 */
[----:B------:R-:W-:-:S05]  /*d730*/  IMAD.MOV.U32 R4, RZ, RZ, 0x120 ;  /* 0x00000120ff047424 */ /* 0x000fca00078e00ff */
[----:B------:R-:W-:-:S05]  /*d740*/  SEL R0, R4, 0xe0, !P1 ;  /* 0x000000e004007807 */ /* 0x000fca0004800000 */
[----:B------:R-:W-:Y:S01]  /*d750*/  IMAD R3, R159, R0, RZ ;  /* 0x000000009f037224 */ /* 0x000fe200078e02ff */
[----:B------:R-:W-:-:S05]  /*d760*/  SEL R0, R162, 0x70, P4 ;  /* 0x00000070a2007807 */ /* 0x000fca0002000000 */
[----:B------:R-:W-:-:S05]  /*d770*/  IMAD R0, R160, R0, R3 ;  /* 0x00000000a0007224 */ /* 0x000fca00078e0203 */
[----:B------:R-:W-:-:S05]  /*d780*/  IADD3 R0, R0, R2, R9 ;  /* 0x0000000200007210 */ /* 0x000fca0007ffe009 */
[----:B------:R-:W-:Y:S01]  /*d790*/  VIADD R3, R0, UR46 ;  /* 0x0000002e00037c36 */ /* 0x000fe20008000000 */
[----:B------:R0:W-:Y:S03]  /*d7a0*/  STS.U8 [R0+UR46+0x18800], R21 ;  /* 0x0188001500007988 */ /* 0x0001e6000800002e */
[C---:B------:R-:W-:Y:S02]  /*d7b0*/  VIADD R2, R3.reuse, 0x240 ;  /* 0x0000024003027836 */ /* 0x040fe40000000000 */
[----:B------:R-:W-:Y:S01]  /*d7c0*/  @P2 VIADD R2, R3, 0x1c0 ;  /* 0x000001c003022836 */ /* 0x000fe20000000000 */
[C---:B------:R-:W-:Y:S02]  /*d7d0*/  R2P PR, R5.reuse, 0x6 ;  /* 0x0000000605007804 */ /* 0x040fe40000000000 */
[C---:B------:R-:W-:Y:S01]  /*d7e0*/  LOP3.LUT R3, R5.reuse, 0x1, RZ, 0xc0, !PT ;  /* 0x0000000105037812 */ /* 0x040fe200078ec0ff */
[----:B------:R-:W-:Y:S01]  /*d7f0*/  IMAD.SHL.U32 R5, R5, 0x10, RZ ;  /* 0x0000001005057824 */ /* 0x000fe200078e00ff */
[----:B------:R0:W-:Y:S01]  /*d800*/  STS.U8 [R2+0x18800], R20 ;  /* 0x0188001402007388 */ /* 0x0001e20000000000 */
[----:B------:R-:W-:-:S02]  /*d810*/  SEL R4, R4, 0xe0, !P1 ;  /* 0x000000e004047807 */ /* 0x000fc40004800000 */
[----:B------:R-:W-:Y:S01]  /*d820*/  ISETP.NE.U32.AND P4, PT, R3, 0x1, PT ;  /* 0x000000010300780c */ /* 0x000fe20003f85070 */
[----:B------:R0:W-:Y:S01]  /*d830*/  STS.U8 [R0+UR46+0x18c00], R155 ;  /* 0x018c009b00007988 */ /* 0x0001e2000800002e */
[----:B------:R-:W-:Y:S01]  /*d840*/  LOP3.LUT R5, R5, 0x70, RZ, 0xc0, !PT ;  /* 0x0000007005057812 */ /* 0x000fe200078ec0ff */
[----:B------:R-:W-:Y:S01]  /*d850*/  IMAD R4, R159, R4, RZ ;  /* 0x000000049f047224 */ /* 0x000fe200078e02ff */
[----:B------:R-:W-:Y:S01]  /*d860*/  SEL R3, R162, 0x70, P4 ;  /* 0x00000070a2037807 */ /* 0x000fe20002000000 */
[----:B------:R0:W-:Y:S01]  /*d870*/  STS.U8 [R2+0x18c00], R23 ;  /* 0x018c001702007388 */ /* 0x0001e20000000000 */
[----:B------:R-:W-:-:S03]  /*d880*/  ISETP.NE.AND P1, PT, R10, 0x4, PT ;  /* 0x000000040a00780c */ /* 0x000fc60003f25270 */
[----:B------:R-:W-:Y:S01]  /*d890*/  IMAD R4, R160, R3, R4 ;  /* 0x00000003a0047224 */ /* 0x000fe200078e0204 */
[----:B------:R0:W-:Y:S01]  /*d8a0*/  STS.U8 [R0+UR46+0x18801], R154 ;  /* 0x0188019a00007988 */ /* 0x0001e2000800002e */
[----:B------:R-:W-:-:S03]  /*d8b0*/  IMAD R3, R8, 0x800, R5 ;  /* 0x0000080008037824 */ /* 0x000fc600078e0205 */
[----:B------:R0:W-:Y:S02]  /*d8c0*/  STS.U8 [R2+0x18801], R152 ;  /* 0x0188019802007388 */ /* 0x0001e40000000000 */
[----:B------:R-:W-:Y:S02]  /*d8d0*/  IADD3 R4, R4, R3, R9 ;  /* 0x0000000304047210 */ /* 0x000fe40007ffe009 */
[----:B------:R0:W-:Y:S03]  /*d8e0*/  STS.U8 [R0+UR46+0x18c01], R153 ;  /* 0x018c019900007988 */ /* 0x0001e6000800002e */
[----:B------:R-:W-:Y:S01]  /*d8f0*/  VIADD R5, R4, UR46 ;  /* 0x0000002e04057c36 */ /* 0x000fe20008000000 */
[----:B------:R0:W-:Y:S03]  /*d900*/  STS.U8 [R2+0x18c01], R22 ;  /* 0x018c011602007388 */ /* 0x0001e60000000000 */
[C---:B------:R-:W-:Y:S01]  /*d910*/  VIADD R3, R5.reuse, 0x240 ;  /* 0x0000024005037836 */ /* 0x040fe20000000000 */
[----:B------:R0:W-:Y:S01]  /*d920*/  STS.U8 [R0+UR46+0x18804], R17 ;  /* 0x0188041100007988 */ /* 0x0001e2000800002e */
[----:B------:R-:W-:-:S03]  /*d930*/  @P2 VIADD R3, R5, 0x1c0 ;  /* 0x000001c005032836 */ /* 0x000fc60000000000 */
        /* <DEDUP_REMOVED lines=17> */
.L_x_41:
[----:B------:R-:W-:Y:S05]  /*da50*/  @!P3 BRA `(.L_x_44) ;  /* 0xfffffff400bcb947 */ /* 0x000fea000383ffff */
[----:B------:R-:W-:Y:S05]  /*da60*/  WARPSYNC.ALL ;  /* 0x0000000000007948 */ /* 0x000fea0003800000 */
[----:B------:R-:W-:Y:S04]  /*da70*/  STL.64 [R1+0x3c8], R182 ;  /* 0x0003c8b601007387 */ /* 0x000fe80000100a00 */
[----:B------:R-:W-:Y:S04]  /*da80*/  STL.64 [R1+0x3c0], R180 ;  /* 0x0003c0b401007387 */ /* 0x000fe80000100a00 */
[----:B------:R-:W-:Y:S04]  /*da90*/  STL.64 [R1+0x3b8], R178 ;  /* 0x0003b8b201007387 */ /* 0x000fe80000100a00 */
[----:B------:R-:W-:Y:S04]  /*daa0*/  STL.64 [R1+0x3b0], R176 ;  /* 0x0003b0b001007387 */ /* 0x000fe80000100a00 */
[----:B------:R-:W-:Y:S04]  /*dab0*/  STL.64 [R1+0x3a8], R166 ;  /* 0x0003a8a601007387 */ /* 0x000fe80000100a00 */
[----:B------:R-:W-:Y:S04]  /*dac0*/  STL.64 [R1+0x3a0], R164 ;  /* 0x0003a0a401007387 */ /* 0x000fe80000100a00 */
[----:B------:R-:W-:Y:S04]  /*dad0*/  STL [R1+0x39c], R163 ;  /* 0x00039ca301007387 */ /* 0x000fe80000100800 */
        /* <DEDUP_REMOVED lines=51> */
[----:B-1----:R-:W2:Y:S04]  /*de10*/  LDL.LU.64 R56, [R1] ;  /* 0x0000000001387983 */ /* 0x002ea80000300a00 */
        /* <DEDUP_REMOVED lines=135> */
[----:B------:R0:W5:Y:S04]  /*e690*/  LDL.LU.64 R178, [R1+0x3b8] ;  /* 0x0003b80001b27983 */ /* 0x0001680000300a00 */
[----:B------:R0:W5:Y:S04]  /*e6a0*/  LDL.LU.64 R176, [R1+0x3b0] ;  /* 0x0003b00001b07983 */ /* 0x0001680000300a00 */
        /* <DEDUP_REMOVED lines=54> */
[----:B------:R-:W-:Y:S01]  /*ea10*/  UISETP.GT.AND UP0, UPT, UR5, 0x2, UPT ;  /* 0x000000020500788c */ /* 0x000fe2000bf04270 */
[----:B------:R-:W-:Y:S01]  /*ea20*/  R2UR UR7, R192 ;  /* 0x00000000c00772ca */ /* 0x000fe200000e0000 */
[----:B------:R-:W-:-:S04]  /*ea30*/  UIADD3 UR5, UR5, -0x1, URZ ;  /* 0xffffffff05057890 */ /* 0x000fc8000fffe03f */
[----:B------:R-:W-:Y:S01]  /*ea40*/  PLOP3.LUT P1, PT, PT, PT, UP0, 0x80, 0x0 ;  /* 0x000000000000781c */ /* 0x000fe20003f2f008 */
[----:B--2---:R-:W-:-:S06]  /*ea50*/  WARPGROUP.ARRIVE ;  /* 0x00000000000079c5 */ /* 0x004fcc0000000000 */
[----:B------:R-:W-:Y:S03]  /*ea60*/  QGMMA.64x256x32.F32.E4M3.E4M3 R24, R180, gdesc[UR8], R24, gsb0 ;  /* 0x03e00008b4187df3 */ /* 0x000fe60008000818 */
[----:B------:R-:W-:-:S03]  /*ea70*/  WARPGROUP.DEPBAR.LE gsb0, 0x0 ;  /* 0x00008000000079c5 */ /* 0x000fc60000010000 */
[----:B0-----:R-:W-:Y:S05]  /*ea80*/  @P1 BRA `(.L_x_45) ;  /* 0xffffff98008c1947 */ /* 0x001fea000383ffff */
.L_x_33:
[----:B------:R-:W-:Y:S01]  /*ea90*/  IADD3 R0, R9, UR46, R194 ;  /* 0x0000002e09007c10 */ /* 0x000fe2000fffe0c2 */
[----:B------:R-:W-:Y:S04]  /*eaa0*/  STL.64 [R1+0x5e0], R150 ;  /* 0x0005e09601007387 */ /* 0x000fe80000100a00 */
[--C-:B------:R-:W-:Y:S01]  /*eab0*/  IMAD.IADD R2, R195, 0x1, R0.reuse ;  /* 0x00000001c3027824 */ /* 0x100fe200078e0200 */
[----:B------:R-:W-:Y:S01]  /*eac0*/  LDS.U8 R5, [R0+0x1800] ;  /* 0x0018000000057984 */ /* 0x000fe20000000000 */
[----:B-----5:R-:W-:-:S03]  /*ead0*/  IMAD.IADD R4, R179, 0x1, R0 ;  /* 0x00000001b3047824 */ /* 0x020fc600078e0200 */
[----:B------:R-:W0:Y:S04]  /*eae0*/  LDS.U8 R3, [R2+0x1800] ;  /* 0x0018000002037984 */ /* 0x000e280000000000 */
[----:B------:R-:W-:Y:S04]  /*eaf0*/  LDS.U8 R7, [R0+0x1808] ;  /* 0x0018080000077984 */ /* 0x000fe80000000000 */
[----:B------:R-:W1:Y:S04]  /*eb00*/  LDS.U8 R6, [R2+0x1808] ;  /* 0x0018080002067984 */ /* 0x000e680000000000 */
[----:B------:R-:W2:Y:S04]  /*eb10*/  LDS.U8 R8, [R4+0x1800] ;  /* 0x0018000004087984 */ /* 0x000ea80000000000 */
[----:B------:R-:W-:Y:S04]  /*eb20*/  STL.64 [R1+0x5d8], R148 ;  /* 0x0005d89401007387 */ /* 0x000fe80000100a00 */
[----:B------:R-:W-:Y:S04]  /*eb30*/  STL.64 [R1+0x5d0], R146 ;  /* 0x0005d09201007387 */ /* 0x000fe80000100a00 */
[----:B------:R-:W-:Y:S04]  /*eb40*/  STL.64 [R1+0x5c8], R144 ;  /* 0x0005c89001007387 */ /* 0x000fe80000100a00 */
[----:B------:R-:W-:Y:S04]  /*eb50*/  STL.64 [R1+0x5c0], R142 ;  /* 0x0005c08e01007387 */ /* 0x000fe80000100a00 */
[----:B------:R-:W-:Y:S04]  /*eb60*/  STL.64 [R1+0x5b8], R140 ;  /* 0x0005b88c01007387 */ /* 0x000fe80000100a00 */
[----:B------:R-:W-:Y:S01]  /*eb70*/  STL.64 [R1+0x5b0], R138 ;  /* 0x0005b08a01007387 */ /* 0x000fe20000100a00 */
[----:B0-----:R-:W-:-:S03]  /*eb80*/  PRMT R3, R3, 0x7604, R5 ;  /* 0x0000760403037816 */ /* 0x001fc60000000005 */
[----:B------:R-:W-:Y:S04]  /*eb90*/  STL.64 [R1+0x5a8], R136 ;  /* 0x0005a88801007387 */ /* 0x000fe80000100a00 */
[----:B------:R-:W-:Y:S01]  /*eba0*/  LDS.U8 R5, [R0+0x2000] ;  /* 0x0020000000057984 */ /* 0x000fe20000000000 */
[----:B-1----:R-:W-:-:S03]  /*ebb0*/  PRMT R9, R6, 0x7604, R7 ;  /* 0x0000760406097816 */ /* 0x002fc60000000007 */
[----:B------:R-:W-:Y:S01]  /*ebc0*/  STL.64 [R1+0x5a0], R134 ;  /* 0x0005a08601007387 */ /* 0x000fe20000100a00 */
[----:B--2---:R-:W-:-:S03]  /*ebd0*/  PRMT R10, R8, 0x7054, R3 ;  /* 0x00007054080a7816 */ /* 0x004fc60000000003 */
[----:B------:R-:W0:Y:S04]  /*ebe0*/  LDS.U8 R6, [R4+0x1808] ;  /* 0x0018080004067984 */ /* 0x000e280000000000 */
[----:B------:R-:W1:Y:S04]  /*ebf0*/  LDS.U8 R3, [R2+0x2000] ;  /* 0x0020000002037984 */ /* 0x000e680000000000 */
        /* <DEDUP_REMOVED lines=20> */
[----:B------:R-:W-:Y:S04]  /*ed40*/  LDS.U8 R8, [R0+0x2008] ;  /* 0x0020080000087984 */ /* 0x000fe80000000000 */
[----:B------:R-:W0:Y:S01]  /*ed50*/  LDS.U8 R7, [R2+0x2008] ;  /* 0x0020080002077984 */ /* 0x000e220000000000 */
[----:B-1----:R-:W-:-:S03]  /*ed60*/  PRMT R9, R3, 0x7604, R5 ;  /* 0x0000760403097816 */ /* 0x002fc60000000005 */
        /* <DEDUP_REMOVED lines=37> */
[----:B0-----:R-:W-:Y:S01]  /*efc0*/  PRMT R6, R7, 0x7604, R8 ;  /* 0x0000760407067816 */ /* 0x001fe20000000008 */
[----:B------:R-:W-:-:S02]  /*efd0*/  IMAD.IADD R3, R179, 0x1, R2 ;  /* 0x00000001b3037824 */ /* 0x000fc400078e0202 */
[----:B------:R-:W-:Y:S04]  /*efe0*/  LDS.U8 R7, [R4+0x2000] ;  /* 0x0020000004077984 */ /* 0x000fe80000000000 */
[----:B--2---:R-:W2:Y:S04]  /*eff0*/  LDL.LU.64 R24, [R1] ;  /* 0x0000000001187983 */ /* 0x004ea80000300a00 */
[----:B------:R-:W2:Y:S04]  /*f000*/  LDL.LU.64 R26, [R1+0x8] ;  /* 0x00000800011a7983 */ /* 0x000ea80000300a00 */
[----:B------:R-:W2:Y:S04]  /*f010*/  LDL.LU.64 R28, [R1+0x10] ;  /* 0x00001000011c7983 */ /* 0x000ea80000300a00 */
[----:B------:R-:W2:Y:S04]  /*f020*/  LDL.LU.64 R30, [R1+0x18] ;  /* 0x00001800011e7983 */ /* 0x000ea80000300a00 */
[----:B------:R-:W2:Y:S01]  /*f030*/  LDL.LU.64 R32, [R1+0x20] ;  /* 0x0000200001207983 */ /* 0x000ea20000300a00 */
[----:B-1----:R-:W-:-:S03]  /*f040*/  PRMT R8, R5, 0x7054, R6 ;  /* 0x0000705405087816 */ /* 0x002fc60000000006 */
[----:B------:R-:W2:Y:S04]  /*f050*/  LDL.LU.64 R34, [R1+0x28] ;  /* 0x0000280001227983 */ /* 0x000ea80000300a00 */
[----:B------:R-:W2:Y:S04]  /*f060*/  LDL.LU.64 R36, [R1+0x30] ;  /* 0x0000300001247983 */ /* 0x000ea80000300a00 */
[----:B------:R-:W2:Y:S04]  /*f070*/  LDL.LU.64 R38, [R1+0x38] ;  /* 0x0000380001267983 */ /* 0x000ea80000300a00 */
[----:B------:R-:W2:Y:S04]  /*f080*/  LDL.LU.64 R40, [R1+0x40] ;  /* 0x0000400001287983 */ /* 0x000ea80000300a00 */
[----:B------:R-:W2:Y:S04]  /*f090*/  LDL.LU.64 R42, [R1+0x48] ;  /* 0x00004800012a7983 */ /* 0x000ea80000300a00 */
[----:B------:R-:W-:Y:S04]  /*f0a0*/  LDS.U8 R6, [R0+0x5800] ;  /* 0x0058000000067984 */ /* 0x000fe80000000000 */
[----:B------:R-:W0:Y:S04]  /*f0b0*/  LDS.U8 R5, [R2+0x5800] ;  /* 0x0058000002057984 */ /* 0x000e280000000000 */
        /* <DEDUP_REMOVED lines=36> */
[----:B0-----:R-:W-:-:S03]  /*f300*/  PRMT R6, R5, 0x7604, R6 ;  /* 0x0000760405067816 */ /* 0x001fc60000000006 */
[----:B------:R-:W2:Y:S04]  /*f310*/  LDL.LU.64 R116, [R1+0x170] ;  /* 0x0001700001747983 */ /* 0x000ea80000300a00 */
[----:B------:R-:W2:Y:S04]  /*f320*/  LDL.LU.64 R118, [R1+0x178] ;  /* 0x0001780001767983 */ /* 0x000ea80000300a00 */
[----:B------:R-:W2:Y:S04]  /*f330*/  LDL.LU.64 R120, [R1+0x180] ;  /* 0x0001800001787983 */ /* 0x000ea80000300a00 */
[----:B------:R-:W2:Y:S04]  /*f340*/  LDL.LU.64 R122, [R1+0x188] ;  /* 0x00018800017a7983 */ /* 0x000ea80000300a00 */
[----:B------:R-:W2:Y:S04]  /*f350*/  LDL.LU.64 R124, [R1+0x190] ;  /* 0x00019000017c7983 */ /* 0x000ea80000300a00 */
[----:B------:R-:W0:Y:S04]  /*f360*/  LDS.U8 R5, [R4+0x5800] ;  /* 0x0058000004057984 */ /* 0x000e280000000000 */
[----:B------:R-:W2:Y:S04]  /*f370*/  LDL.LU.64 R126, [R1+0x198] ;  /* 0x00019800017e7983 */ /* 0x000ea80000300a00 */
[----:B------:R-:W2:Y:S04]  /*f380*/  LDL.LU.64 R128, [R1+0x1a0] ;  /* 0x0001a00001807983 */ /* 0x000ea80000300a00 */
[----:B------:R-:W2:Y:S04]  /*f390*/  LDL.LU.64 R130, [R1+0x1a8] ;  /* 0x0001a80001827983 */ /* 0x000ea80000300a00 */
[----:B------:R-:W2:Y:S04]  /*f3a0*/  LDL.LU.64 R132, [R1+0x1b0] ;  /* 0x0001b00001847983 */ /* 0x000ea80000300a00 */
[----:B------:R-:W2:Y:S04]  /*f3b0*/  LDL.LU.64 R134, [R1+0x1b8] ;  /* 0x0001b80001867983 */ /* 0x000ea80000300a00 */
[----:B------:R-:W1:Y:S04]  /*f3c0*/  LDS.U8 R152, [R3+0x5800] ;  /* 0x0058000003987984 */ /* 0x000e680000000000 */
        /* <DEDUP_REMOVED lines=8> */
[----:B0-----:R-:W-:-:S02]  /*f450*/  PRMT R5, R5, 0x7054, R6 ;  /* 0x0000705405057816 */ /* 0x001fc40000000006 */
[----:B------:R-:W-:Y:S01]  /*f460*/  PRMT R7, R7, 0x7054, R9 ;  /* 0x0000705407077816 */ /* 0x000fe20000000009 */
[----:B------:R-:W-:Y:S01]  /*f470*/  LDS.U8 R6, [R0+0x5808] ;  /* 0x0058080000067984 */ /* 0x000fe20000000000 */
[----:B-1----:R-:W-:-:S03]  /*f480*/  PRMT R152, R152, 0x654, R5 ;  /* 0x0000065498987816 */ /* 0x002fc60000000005 */
[----:B------:R-:W-:Y:S04]  /*f490*/  LDS.U8 R153, [R3+0x5808] ;  /* 0x0058080003997984 */ /* 0x000fe80000000000 */
[----:B------:R-:W0:Y:S04]  /*f4a0*/  LDS.U8 R5, [R2+0x5808] ;  /* 0x0058080002057984 */ /* 0x000e280000000000 */
[----:B------:R-:W-:Y:S04]  /*f4b0*/  LDS.U8 R154, [R3+0x6000] ;  /* 0x00600000039a7984 */ /* 0x000fe80000000000 */
[----:B------:R-:W1:Y:S04]  /*f4c0*/  LDS.U8 R170, [R3+0x2000] ;  /* 0x0020000003aa7984 */ /* 0x000e680000000000 */
[----:B------:R-:W3:Y:S04]  /*f4d0*/  LDS.U8 R168, [R3+0x1800] ;  /* 0x0018000003a87984 */ /* 0x000ee80000000000 */
[----:B------:R-:W4:Y:S04]  /*f4e0*/  LDS.U8 R169, [R3+0x1808] ;  /* 0x0018080003a97984 */ /* 0x000f280000000000 */
[----:B------:R-:W4:Y:S04]  /*f4f0*/  LDS.U8 R171, [R3+0x2008] ;  /* 0x0020080003ab7984 */ /* 0x000f280000000000 */
[----:B------:R-:W-:Y:S01]  /*f500*/  LDS.U8 R155, [R3+0x6008] ;  /* 0x00600800039b7984 */ /* 0x000fe20000000000 */
[----:B0-----:R-:W-:-:S03]  /*f510*/  PRMT R6, R5, 0x7604, R6 ;  /* 0x0000760405067816 */ /* 0x001fc60000000006 */
[----:B------:R-:W0:Y:S01]  /*f520*/  LDS.U8 R5, [R4+0x5808] ;  /* 0x0058080004057984 */ /* 0x000e220000000000 */
[----:B-1----:R-:W-:Y:S01]  /*f530*/  PRMT R170, R170, 0x654, R7 ;  /* 0x00000654aaaa7816 */ /* 0x002fe20000000007 */
[----:B------:R-:W-:Y:S01]  /*f540*/  IMAD.MOV.U32 R7, RZ, RZ, 0x40000040 ;  /* 0x40000040ff077424 */ /* 0x000fe200078e00ff */
[----:B---3--:R-:W-:-:S04]  /*f550*/  PRMT R168, R168, 0x654, R10 ;  /* 0x00000654a8a87816 */ /* 0x008fc8000000000a */
[----:B------:R-:W-:Y:S02]  /*f560*/  R2UR UR7, R7 ;  /* 0x00000000070772ca */ /* 0x000fe400000e0000 */
[----:B----4-:R-:W-:Y:S02]  /*f570*/  PRMT R169, R169, 0x654, R11 ;  /* 0x00000654a9a97816 */ /* 0x010fe4000000000b */
[----:B------:R-:W-:Y:S02]  /*f580*/  PRMT R171, R171, 0x654, R8 ;  /* 0x00000654abab7816 */ /* 0x000fe40000000008 */
[----:B0-----:R-:W-:Y:S02]  /*f590*/  PRMT R5, R5, 0x7054, R6 ;  /* 0x0000705405057816 */ /* 0x001fe40000000006 */
[----:B------:R-:W-:Y:S02]  /*f5a0*/  LDS.U8 R6, [R0+0x6000] ;  /* 0x0060000000067984 */ /* 0x000fe40000000000 */
[----:B------:R-:W-:-:S02]  /*f5b0*/  PRMT R153, R153, 0x654, R5 ;  /* 0x0000065499997816 */ /* 0x000fc40000000005 */
[----:B------:R-:W0:Y:S02]  /*f5c0*/  LDS.U8 R5, [R2+0x6000] ;  /* 0x0060000002057984 */ /* 0x000e240000000000 */
[----:B0-----:R-:W-:Y:S02]  /*f5d0*/  PRMT R6, R5, 0x7604, R6 ;  /* 0x0000760405067816 */ /* 0x001fe40000000006 */
[----:B------:R-:W0:Y:S02]  /*f5e0*/  LDS.U8 R5, [R4+0x6000] ;  /* 0x0060000004057984 */ /* 0x000e240000000000 */
[----:B0-----:R-:W-:Y:S02]  /*f5f0*/  PRMT R5, R5, 0x7054, R6 ;  /* 0x0000705405057816 */ /* 0x001fe40000000006 */
[----:B------:R-:W-:Y:S02]  /*f600*/  LDS.U8 R6, [R0+0x6008] ;  /* 0x0060080000067984 */ /* 0x000fe40000000000 */
        /* <DEDUP_REMOVED lines=11> */
[----:B0-----:R-:W-:-:S02]  /*f6c0*/  PRMT R5, R5, 0x7054, R6 ;  /* 0x0000705405057816 */ /* 0x001fc40000000006 */
[----:B------:R-:W-:Y:S02]  /*f6d0*/  LEA R6, R192, UR6, 0xb ;  /* 0x00000006c0067c11 */ /* 0x000fe4000f8e58ff */
[----:B------:R-:W-:Y:S02]  /*f6e0*/  PRMT R155, R155, 0x654, R5 ;  /* 0x000006549b9b7816 */ /* 0x000fe40000000005 */
[----:B------:R-:W-:Y:S01]  /*f6f0*/  R2UR UR6, R6 ;  /* 0x00000000060672ca */ /* 0x000fe200000e0000 */
[----:B--2---:R-:W-:-:S12]  /*f700*/  WARPGROUP.ARRIVE ;  /* 0x00000000000079c5 */ /* 0x004fd80000000000 */
        /* <DEDUP_REMOVED lines=172> */
[----:B------:R-:W-:-:S02]  /*101d0*/  R2UR UR6, R6 ;  /* 0x00000000060672ca */ /* 0x000fc400000e0000 */
[----:B------:R-:W-:Y:S01]  /*101e0*/  R2UR UR7, R7 ;  /* 0x00000000070772ca */ /* 0x000fe200000e0000 */
[----:B------:R-:W-:Y:S04]  /*101f0*/  STL [R1+0x3e0], R163 ;  /* 0x0003e0a301007387 */ /* 0x000fe80000100800 */
[----:B------:R-:W-:Y:S04]  /*10200*/  STL [R1+0x3dc], R160 ;  /* 0x0003dca001007387 */ /* 0x000fe80000100800 */
[----:B------:R-:W-:Y:S04]  /*10210*/  STL [R1+0x3d8], R159 ;  /* 0x0003d89f01007387 */ /* 0x000fe80000100800 */
[----:B------:R-:W-:Y:S04]  /*10220*/  STL.64 [R1+0x3d0], R154 ;  /* 0x0003d09a01007387 */ /* 0x000fe80000100a00 */
[----:B------:R-:W-:Y:S01]  /*10230*/  STL.64 [R1+0x3c8], R152 ;  /* 0x0003c89801007387 */ /* 0x000fe20000100a00 */
        /* <DEDUP_REMOVED lines=104> */
[----:B------:R-:W-:Y:S02]  /*108c0*/  VIADD R8, R6, 0x2 ;  /* 0x0000000206087836 */ /* 0x000fe40000000000 */
[----:B------:R-:W-:Y:S02]  /*108d0*/  IMAD.MOV.U32 R9, RZ, RZ, 0x40000040 ;  /* 0x40000040ff097424 */ /* 0x000fe400078e00ff */
[----:B------:R-:W-:Y:S01]  /*108e0*/  IMAD.MOV.U32 R147, RZ, RZ, R162 ;  /* 0x000000ffff937224 */ /* 0x000fe200078e00a2 */
[----:B------:R-:W-:Y:S01]  /*108f0*/  R2UR UR6, R8 ;  /* 0x00000000080672ca */ /* 0x000fe200000e0000 */
[----:B------:R-:W-:Y:S01]  /*10900*/  IMAD.MOV.U32 R148, RZ, RZ, R161 ;  /* 0x000000ffff947224 */ /* 0x000fe200078e00a1 */
[----:B------:R-:W-:Y:S01]  /*10910*/  R2UR UR7, R9 ;  /* 0x00000000090772ca */ /* 0x000fe200000e0000 */
        /* <DEDUP_REMOVED lines=146> */
[----:B------:R-:W-:Y:S04]  /*11240*/  STL.64 [R1+0x1f0], R164 ;  /* 0x0001f0a401007387 */ /* 0x000fe80000100a00 */
[----:B------:R-:W-:Y:S04]  /*11250*/  STL.64 [R1+0x1f8], R166 ;  /* 0x0001f8a601007387 */ /* 0x000fe80000100a00 */
[----:B0-----:R0:W5:Y:S04]  /*11260*/  LDL.LU R163, [R1+0x3e0] ;  /* 0x0003e00001a37983 */ /* 0x0011680000300800 */
[----:B------:R0:W5:Y:S04]  /*11270*/  LDL.LU R160, [R1+0x3dc] ;  /* 0x0003dc0001a07983 */ /* 0x0001680000300800 */
        /* <DEDUP_REMOVED lines=61> */
[----:B------:R-:W-:Y:S04]  /*11650*/  LDS.U8 R10, [R0+0x2800] ;  /* 0x00280000000a7984 */ /* 0x000fe80000000000 */
[----:B------:R-:W1:Y:S02]  /*11660*/  LDS.U8 R5, [R2+0x2800] ;  /* 0x0028000002057984 */ /* 0x000e640000000000 */
[----:B-1----:R-:W-:Y:S01]  /*11670*/  PRMT R19, R5, 0x7604, R10 ;  /* 0x0000760405137816 */ /* 0x002fe2000000000a */
[----:B--2---:R-:W-:-:S06]  /*11680*/  WARPGROUP.ARRIVE ;  /* 0x00000000000079c5 */ /* 0x004fcc0000000000 */
[----:B------:R-:W-:Y:S03]  /*11690*/  QGMMA.64x256x32.F32.E4M3.E4M3 R24, R152, gdesc[UR4], R24, gsb0 ;  /* 0x03e0000498187df3 */ /* 0x000fe60008000818 */
[----:B------:R-:W-:Y:S02]  /*116a0*/  WARPGROUP.DEPBAR.LE gsb0, 0x0 ;  /* 0x00008000000079c5 */ /* 0x000fe40000010000 */
[----:B------:R-:W-:Y:S04]  /*116b0*/  LDS.U8 R8, [R0+0x3000] ;  /* 0x0030000000087984 */ /* 0x000fe80000000000 */
[----:B------:R-:W1:Y:S04]  /*116c0*/  LDS.U8 R5, [R2+0x3000] ;  /* 0x0030000002057984 */ /* 0x000e680000000000 */
[----:B------:R-:W-:Y:S04]  /*116d0*/  LDS.U8 R10, [R0+0x2808] ;  /* 0x00280800000a7984 */ /* 0x000fe80000000000 */
[----:B------:R-:W2:Y:S04]  /*116e0*/  LDS.U8 R9, [R2+0x2808] ;  /* 0x0028080002097984 */ /* 0x000ea80000000000 */
[----:B------:R-:W-:Y:S04]  /*116f0*/  LDS.U8 R12, [R0+0x3008] ;  /* 0x00300800000c7984 */ /* 0x000fe80000000000 */
[----:B------:R-:W3:Y:S04]  /*11700*/  LDS.U8 R11, [R2+0x3008] ;  /* 0x00300800020b7984 */ /* 0x000ee80000000000 */
[----:B------:R-:W4:Y:S04]  /*11710*/  LDS.U8 R18, [R4+0x2800] ;  /* 0x0028000004127984 */ /* 0x000f280000000000 */
[----:B------:R-:W0:Y:S04]  /*11720*/  LDS.U8 R17, [R4+0x2808] ;  /* 0x0028080004117984 */ /* 0x000e280000000000 */
[----:B------:R-:W0:Y:S04]  /*11730*/  LDS.U8 R16, [R4+0x3000] ;  /* 0x0030000004107984 */ /* 0x000e280000000000 */
[----:B------:R-:W0:Y:S04]  /*11740*/  LDS.U8 R15, [R4+0x3008] ;  /* 0x00300800040f7984 */ /* 0x000e280000000000 */
[----:B------:R-:W-:Y:S04]  /*11750*/  LDS.U8 R14, [R0+0x6800] ;  /* 0x00680000000e7984 */ /* 0x000fe80000000000 */
[----:B------:R-:W0:Y:S01]  /*11760*/  LDS.U8 R13, [R2+0x6800] ;  /* 0x00680000020d7984 */ /* 0x000e220000000000 */
[----:B-1----:R-:W-:-:S03]  /*11770*/  PRMT R8, R5, 0x7604, R8 ;  /* 0x0000760405087816 */ /* 0x002fc60000000008 */
[----:B------:R-:W-:Y:S01]  /*11780*/  LDS.U8 R21, [R0+0x6808] ;  /* 0x0068080000157984 */ /* 0x000fe20000000000 */
[----:B--2---:R-:W-:-:S03]  /*11790*/  PRMT R9, R9, 0x7604, R10 ;  /* 0x0000760409097816 */ /* 0x004fc6000000000a */
[----:B------:R-:W1:Y:S04]  /*117a0*/  LDS.U8 R20, [R2+0x6808] ;  /* 0x0068080002147984 */ /* 0x000e680000000000 */
[----:B------:R-:W-:Y:S01]  /*117b0*/  LDS.U8 R10, [R0+0x7008] ;  /* 0x00700800000a7984 */ /* 0x000fe20000000000 */
[----:B---3--:R-:W-:-:S03]  /*117c0*/  PRMT R5, R11, 0x7604, R12 ;  /* 0x000076040b057816 */ /* 0x008fc6000000000c */
[----:B------:R-:W-:Y:S01]  /*117d0*/  LDS.U8 R164, [R3+0x2800] ;  /* 0x0028000003a47984 */ /* 0x000fe20000000000 */
[----:B----4-:R-:W-:-:S03]  /*117e0*/  PRMT R18, R18, 0x7054, R19 ;  /* 0x0000705412127816 */ /* 0x010fc60000000013 */
[----:B------:R-:W-:Y:S01]  /*117f0*/  LDS.U8 R12, [R4+0x7000] ;  /* 0x00700000040c7984 */ /* 0x000fe20000000000 */
[----:B0-----:R-:W-:-:S03]  /*11800*/  PRMT R22, R17, 0x7054, R9 ;  /* 0x0000705411167816 */ /* 0x001fc60000000009 */
[----:B------:R-:W-:Y:S01]  /*11810*/  LDS.U8 R11, [R4+0x7008] ;  /* 0x00700800040b7984 */ /* 0x000fe20000000000 */
[----:B------:R-:W-:-:S03]  /*11820*/  PRMT R19, R16, 0x7054, R8 ;  /* 0x0000705410137816 */ /* 0x000fc60000000008 */
[----:B------:R-:W-:Y:S01]  /*11830*/  LDS.U8 R9, [R2+0x7008] ;  /* 0x0070080002097984 */ /* 0x000fe20000000000 */
[----:B------:R-:W-:-:S03]  /*11840*/  PRMT R17, R15, 0x7054, R5 ;  /* 0x000070540f117816 */ /* 0x000fc60000000005 */
[----:B------:R-:W-:Y:S04]  /*11850*/  LDS.U8 R8, [R0+0x7000] ;  /* 0x0070000000087984 */ /* 0x000fe80000000000 */
[----:B------:R-:W0:Y:S01]  /*11860*/  LDS.U8 R5, [R2+0x7000] ;  /* 0x0070000002057984 */ /* 0x000e220000000000 */
[----:B------:R-:W-:-:S03]  /*11870*/  PRMT R16, R13, 0x7604, R14 ;  /* 0x000076040d107816 */ /* 0x000fc6000000000e */
        /* <DEDUP_REMOVED lines=9> */
[----:B-1----:R-:W-:-:S02]  /*11910*/  PRMT R14, R20, 0x7604, R21 ;  /* 0x00007604140e7816 */ /* 0x002fc40000000015 */
[----:B0-----:R-:W-:Y:S02]  /*11920*/  PRMT R8, R5, 0x7604, R8 ;  /* 0x0000760405087816 */ /* 0x001fe40000000008 */
[----:B------:R-:W-:Y:S02]  /*11930*/  PRMT R5, R9, 0x7604, R10 ;  /* 0x0000760409057816 */ /* 0x000fe4000000000a */
[----:B--2---:R-:W-:Y:S02]  /*11940*/  PRMT R15, R15, 0x7054, R16 ;  /* 0x000070540f0f7816 */ /* 0x004fe40000000010 */
[----:B------:R-:W-:Y:S02]  /*11950*/  PRMT R8, R12, 0x7054, R8 ;  /* 0x000070540c087816 */ /* 0x000fe40000000008 */
[----:B---3--:R-:W-:Y:S02]  /*11960*/  PRMT R13, R13, 0x7054, R14 ;  /* 0x000070540d0d7816 */ /* 0x008fe4000000000e */
[----:B------:R-:W-:-:S02]  /*11970*/  PRMT R5, R11, 0x7054, R5 ;  /* 0x000070540b057816 */ /* 0x000fc40000000005 */
[----:B------:R-:W-:Y:S02]  /*11980*/  PRMT R164, R164, 0x654, R18 ;  /* 0x00000654a4a47816 */ /* 0x000fe40000000012 */
[----:B----4-:R-:W-:Y:S02]  /*11990*/  PRMT R165, R165, 0x654, R22 ;  /* 0x00000654a5a57816 */ /* 0x010fe40000000016 */
[----:B------:R-:W-:Y:S02]  /*119a0*/  PRMT R166, R166, 0x654, R19 ;  /* 0x00000654a6a67816 */ /* 0x000fe40000000013 */
[----:B------:R-:W-:Y:S02]  /*119b0*/  PRMT R167, R167, 0x654, R17 ;  /* 0x00000654a7a77816 */ /* 0x000fe40000000011 */
[----:B------:R-:W-:Y:S02]  /*119c0*/  PRMT R152, R152, 0x654, R15 ;  /* 0x0000065498987816 */ /* 0x000fe4000000000f */
[----:B------:R-:W-:-:S02]  /*119d0*/  PRMT R153, R153, 0x654, R13 ;  /* 0x0000065499997816 */ /* 0x000fc4000000000d */
[----:B------:R-:W-:Y:S02]  /*119e0*/  PRMT R154, R154, 0x654, R8 ;  /* 0x000006549a9a7816 */ /* 0x000fe40000000008 */
[----:B------:R-:W-:Y:S01]  /*119f0*/  PRMT R155, R155, 0x654, R5 ;  /* 0x000006549b9b7816 */ /* 0x000fe20000000005 */
[----:B------:R-:W-:Y:S06]  /*11a00*/  @!P0 BRA `(.L_x_46) ;  /* 0x0000000000048947 */ /* 0x000fec0003800000 */
[----:B------:R-:W-:Y:S01]  /*11a10*/  BPT.TRAP 0x1 ;  /* 0x000000040000795c */ /* 0x000fe20000300000 */
.L_x_46:
        /* <DEDUP_REMOVED lines=8> */
.L_x_47:
[----:B------:R-:W-:Y:S04]  /*11aa0*/  LDS.U8 R7, [R0+0x3800] ;  /* 0x0038000000077984 */ /* 0x000fe80000000000 */
        /* <DEDUP_REMOVED lines=11> */
[----:B------:R-:W-:Y:S01]  /*11b60*/  STL.64 [R1+0x560], R138 ;  /* 0x0005608a01007387 */ /* 0x000fe20000100a00 */
[----:B-1----:R-:W-:-:S03]  /*11b70*/  PRMT R10, R10, 0x7054, R5 ;  /* 0x000070540a0a7816 */ /* 0x002fc60000000005 */
[----:B------:R-:W-:Y:S04]  /*11b80*/  LDS.U8 R7, [R0+0x4000] ;  /* 0x0040000000077984 */ /* 0x000fe80000000000 */
[----:B------:R-:W0:Y:S04]  /*11b90*/  LDS.U8 R5, [R2+0x4000] ;  /* 0x0040000002057984 */ /* 0x000e280000000000 */
        /* <DEDUP_REMOVED lines=12> */
[----:B------:R-:W-:Y:S04]  /*11c60*/  STL.64 [R1+0x500], R114 ;  /* 0x0005007201007387 */ /* 0x000fe80000100a00 */
[----:B------:R-:W-:Y:S04]  /*11c70*/  STL.64 [R1+0x4f8], R112 ;  /* 0x0004f87001007387 */ /* 0x000fe80000100a00 */
        /* <DEDUP_REMOVED lines=42> */
[----:B------:R-:W-:Y:S04]  /*11f20*/  STL.64 [R1+0x3b8], R32 ;  /* 0x0003b82001007387 */ /* 0x000fe80000100a00 */
[----:B------:R-:W-:Y:S01]  /*11f30*/  STL.64 [R1+0x3b0], R30 ;  /* 0x0003b01e01007387 */ /* 0x000fe20000100a00 */
[----:B-1----:R-:W-:-:S03]  /*11f40*/  PRMT R186, R186, 0x654, R5 ;  /* 0x00000654baba7816 */ /* 0x002fc60000000005 */
[----:B------:R0:W-:Y:S04]  /*11f50*/  STL.64 [R1+0x3a8], R28 ;  /* 0x0003a81c01007387 */ /* 0x0001e80000100a00 */
[----:B------:R-:W-:Y:S04]  /*11f60*/  LDS.U8 R7, [R0+0x4008] ;  /* 0x0040080000077984 */ /* 0x000fe80000000000 */
[----:B------:R-:W1:Y:S04]  /*11f70*/  LDS.U8 R5, [R2+0x4008] ;  /* 0x0040080002057984 */ /* 0x000e680000000000 */
        /* <DEDUP_REMOVED lines=68> */
[----:B------:R-:W-:Y:S01]  /*123c0*/  LDS.U8 R7, [R0+0x7800] ;  /* 0x0078000000077984 */ /* 0x000fe20000000000 */
[----:B-1----:R-:W-:-:S03]  /*123d0*/  PRMT R187, R187, 0x654, R5 ;  /* 0x00000654bbbb7816 */ /* 0x002fc60000000005 */
[----:B------:R-:W0:Y:S04]  /*123e0*/  LDS.U8 R5, [R2+0x7800] ;  /* 0x0078000002057984 */ /* 0x000e280000000000 */
[----:B------:R-:W-:Y:S04]  /*123f0*/  LDS.U8 R180, [R3+0x7800] ;  /* 0x0078000003b47984 */ /* 0x000fe80000000000 */
[----:B------:R-:W-:Y:S04]  /*12400*/  LDS.U8 R181, [R3+0x7808] ;  /* 0x0078080003b57984 */ /* 0x000fe80000000000 */
[----:B------:R-:W-:Y:S04]  /*12410*/  LDS.U8 R9, [R0+0x3808] ;  /* 0x0038080000097984 */ /* 0x000fe80000000000 */
[----:B------:R-:W1:Y:S04]  /*12420*/  LDS.U8 R8, [R2+0x3808] ;  /* 0x0038080002087984 */ /* 0x000e680000000000 */
[----:B------:R-:W3:Y:S04]  /*12430*/  LDS.U8 R184, [R3+0x3800] ;  /* 0x0038000003b87984 */ /* 0x000ee80000000000 */
[----:B------:R-:W-:Y:S04]  /*12440*/  LDS.U8 R185, [R3+0x3808] ;  /* 0x0038080003b97984 */ /* 0x000fe80000000000 */
[----:B------:R-:W-:Y:S04]  /*12450*/  LDS.U8 R182, [R3+0x8000] ;  /* 0x0080000003b67984 */ /* 0x000fe80000000000 */
[----:B------:R-:W-:Y:S01]  /*12460*/  LDS.U8 R3, [R3+0x8008] ;  /* 0x0080080003037984 */ /* 0x000fe20000000000 */
[----:B0-----:R-:W-:-:S03]  /*12470*/  PRMT R7, R5, 0x7604, R7 ;  /* 0x0000760405077816 */ /* 0x001fc60000000007 */
[----:B------:R-:W0:Y:S01]  /*12480*/  LDS.U8 R5, [R4+0x7800] ;  /* 0x0078000004057984 */ /* 0x000e220000000000 */
[----:B-1----:R-:W-:-:S03]  /*12490*/  PRMT R9, R8, 0x7604, R9 ;  /* 0x0000760408097816 */ /* 0x002fc60000000009 */
[----:B------:R-:W1:Y:S01]  /*124a0*/  LDS.U8 R8, [R4+0x3808] ;  /* 0x0038080004087984 */ /* 0x000e620000000000 */
[----:B---3--:R-:W-:Y:S02]  /*124b0*/  PRMT R184, R184, 0x654, R10 ;  /* 0x00000654b8b87816 */ /* 0x008fe4000000000a */
[----:B0-----:R-:W-:Y:S02]  /*124c0*/  PRMT R5, R5, 0x7054, R7 ;  /* 0x0000705405057816 */ /* 0x001fe40000000007 */
[----:B------:R-:W-:Y:S02]  /*124d0*/  LDS.U8 R7, [R0+0x7808] ;  /* 0x0078080000077984 */ /* 0x000fe40000000000 */
[----:B------:R-:W-:Y:S02]  /*124e0*/  PRMT R180, R180, 0x654, R5 ;  /* 0x00000654b4b47816 */ /* 0x000fe40000000005 */
[----:B------:R-:W0:Y:S01]  /*124f0*/  LDS.U8 R5, [R2+0x7808] ;  /* 0x0078080002057984 */ /* 0x000e220000000000 */
[----:B-1----:R-:W-:-:S04]  /*12500*/  PRMT R8, R8, 0x7054, R9 ;  /* 0x0000705408087816 */ /* 0x002fc80000000009 */
[----:B------:R-:W-:Y:S02]  /*12510*/  PRMT R185, R185, 0x654, R8 ;  /* 0x00000654b9b97816 */ /* 0x000fe40000000008 */
[----:B0-----:R-:W-:Y:S02]  /*12520*/  PRMT R7, R5, 0x7604, R7 ;  /* 0x0000760405077816 */ /* 0x001fe40000000007 */
[----:B------:R-:W0:Y:S02]  /*12530*/  LDS.U8 R5, [R4+0x7808] ;  /* 0x0078080004057984 */ /* 0x000e240000000000 */
[----:B0-----:R-:W-:Y:S02]  /*12540*/  PRMT R5, R5, 0x7054, R7 ;  /* 0x0000705405057816 */ /* 0x001fe40000000007 */
[----:B------:R-:W-:Y:S02]  /*12550*/  LDS.U8 R7, [R0+0x8000] ;  /* 0x0080000000077984 */ /* 0x000fe40000000000 */
[----:B------:R-:W-:-:S02]  /*12560*/  PRMT R181, R181, 0x654, R5 ;  /* 0x00000654b5b57816 */ /* 0x000fc40000000005 */
[----:B------:R-:W0:Y:S04]  /*12570*/  LDS.U8 R5, [R2+0x8000] ;  /* 0x0080000002057984 */ /* 0x000e280000000000 */
[----:B------:R-:W-:Y:S04]  /*12580*/  LDS.U8 R0, [R0+0x8008] ;  /* 0x0080080000007984 */ /* 0x000fe80000000000 */
[----:B------:R-:W1:Y:S01]  /*12590*/  LDS.U8 R2, [R2+0x8008] ;  /* 0x0080080002027984 */ /* 0x000e620000000000 */
[----:B0-----:R-:W-:-:S03]  /*125a0*/  PRMT R7, R5, 0x7604, R7 ;  /* 0x0000760405077816 */ /* 0x001fc60000000007 */
[----:B------:R-:W0:Y:S04]  /*125b0*/  LDS.U8 R5, [R4+0x8000] ;  /* 0x0080000004057984 */ /* 0x000e280000000000 */
[----:B------:R-:W3:Y:S01]  /*125c0*/  LDS.U8 R4, [R4+0x8008] ;  /* 0x0080080004047984 */ /* 0x000ee20000000000 */
[----:B-1----:R-:W-:Y:S02]  /*125d0*/  PRMT R2, R2, 0x7604, R0 ;  /* 0x0000760402027816 */ /* 0x002fe40000000000 */
[----:B0-----:R-:W-:Y:S02]  /*125e0*/  PRMT R5, R5, 0x7054, R7 ;  /* 0x0000705405057816 */ /* 0x001fe40000000007 */
[----:B---3--:R-:W-:Y:S01]  /*125f0*/  PRMT R4, R4, 0x7054, R2 ;  /* 0x0000705404047816 */ /* 0x008fe20000000002 */
[----:B------:R-:W-:Y:S01]  /*12600*/  VIADD R2, R6, 0x4 ;  /* 0x0000000406027836 */ /* 0x000fe20000000000 */
[----:B------:R-:W-:-:S02]  /*12610*/  PRMT R182, R182, 0x654, R5 ;  /* 0x00000654b6b67816 */ /* 0x000fc40000000005 */
[----:B------:R-:W-:Y:S01]  /*12620*/  PRMT R183, R3, 0x654, R4 ;  /* 0x0000065403b77816 */ /* 0x000fe20000000004 */
[----:B------:R-:W-:Y:S01]  /*12630*/  IMAD.MOV.U32 R3, RZ, RZ, 0x40000040 ;  /* 0x40000040ff037424 */ /* 0x000fe200078e00ff */
[----:B------:R-:W-:-:S04]  /*12640*/  R2UR UR6, R2 ;  /* 0x00000000020672ca */ /* 0x000fc800000e0000 */
        /* <DEDUP_REMOVED lines=64> */
[----:B------:R0:W-:Y:S01]  /*12a50*/  STL [R1+0xa0], R68 ;  /* 0x0000a04401007387 */ /* 0x0001e20000100800 */
        /* <DEDUP_REMOVED lines=69> */
[----:B------:R-:W-:-:S03]  /*12eb0*/  IMAD.MOV.U32 R235, RZ, RZ, R69 ;  /* 0x000000ffffeb7224 */ /* 0x000fc600078e0045 */
        /* <DEDUP_REMOVED lines=43> */
[----:B------:R-:W-:Y:S04]  /*13170*/  STL.64 [R1+0x3a0], R182 ;  /* 0x0003a0b601007387 */ /* 0x000fe80000100a00 */
[----:B------:R-:W-:Y:S04]  /*13180*/  STL.64 [R1+0x398], R180 ;  /* 0x000398b401007387 */ /* 0x000fe80000100a00 */
[----:B------:R-:W-:Y:S04]  /*13190*/  STL [R1+0x394], R178 ;  /* 0x000394b201007387 */ /* 0x000fe80000100800 */
[----:B-----5:R-:W-:Y:S04]  /*131a0*/  STL [R1+0x390], R163 ;  /* 0x000390a301007387 */ /* 0x020fe80000100800 */
[----:B------:R-:W-:Y:S04]  /*131b0*/  STL [R1+0x38c], R160 ;  /* 0x00038ca001007387 */ /* 0x000fe80000100800 */
        /* <DEDUP_REMOVED lines=93> */
[----:B------:R-:W-:-:S02]  /*13790*/  VIADD R6, R6, 0x6 ;  /* 0x0000000606067836 */ /* 0x000fc40000000000 */
[----:B------:R-:W-:Y:S02]  /*137a0*/  IMAD.MOV.U32 R7, RZ, RZ, 0x40000040 ;  /* 0x40000040ff077424 */ /* 0x000fe400078e00ff */
[----:B------:R-:W-:Y:S01]  /*137b0*/  IMAD.MOV.U32 R145, RZ, RZ, R179 ;  /* 0x000000ffff917224 */ /* 0x000fe200078e00b3 */
[----:B------:R-:W-:Y:S01]  /*137c0*/  R2UR UR6, R6 ;  /* 0x00000000060672ca */ /* 0x000fe200000e0000 */
[----:B------:R-:W-:Y:S01]  /*137d0*/  IMAD.MOV.U32 R146, RZ, RZ, R177 ;  /* 0x000000ffff927224 */ /* 0x000fe200078e00b1 */
[----:B------:R-:W-:Y:S01]  /*137e0*/  R2UR UR7, R7 ;  /* 0x00000000070772ca */ /* 0x000fe200000e0000 */
        /* <DEDUP_REMOVED lines=148> */
[----:B------:R0:W5:Y:S04]  /*14130*/  LDL.LU R178, [R1+0x394] ;  /* 0x0003940001b27983 */ /* 0x0001680000300800 */
[----:B------:R0:W5:Y:S04]  /*14140*/  LDL.LU R163, [R1+0x390] ;  /* 0x0003900001a37983 */ /* 0x0001680000300800 */
        /* <DEDUP_REMOVED lines=52> */
[----:B--2---:R-:W-:-:S12]  /*14490*/  WARPGROUP.ARRIVE ;  /* 0x00000000000079c5 */ /* 0x004fd80000000000 */
[----:B0-----:R-:W-:Y:S03]  /*144a0*/  QGMMA.64x256x32.F32.E4M3.E4M3 R24, R180, gdesc[UR4], R24, gsb0 ;  /* 0x03e00004b4187df3 */ /* 0x001fe60008000818 */
[----:B------:R-:W-:Y:S02]  /*144b0*/  WARPGROUP.DEPBAR.LE gsb0, 0x0 ;  /* 0x00008000000079c5 */ /* 0x000fe40000010000 */
.L_x_27:
[----:B------:R-:W-:Y:S05]  /*144c0*/  @!P0 BRA `(.L_x_48) ;  /* 0x0000000000048947 */ /* 0x000fea0003800000 */
[----:B------:R-:W-:Y:S01]  /*144d0*/  BPT.TRAP 0x1 ;  /* 0x000000040000795c */ /* 0x000fe20000300000 */
.L_x_48:
[----:B------:R-:W-:Y:S02]  /*144e0*/  UIADD3 UR39, UR41, UR39, URZ ;  /* 0x0000002729277290 */ /* 0x000fe4000fffe03f */
[----:B------:R-:W-:Y:S02]  /*144f0*/  UISETP.GT.U32.AND UP0, UPT, UR40, 0x1, UPT ;  /* 0x000000012800788c */ /* 0x000fe4000bf04070 */
[----:B------:R-:W-:-:S04]  /*14500*/  UIADD3 UR6, UR39, -0x1, URZ ;  /* 0xffffffff27067890 */ /* 0x000fc8000fffe03f */
[----:B------:R-:W-:Y:S01]  /*14510*/  UIMAD.WIDE.U32 UR4, UR6, -0x55555555, URZ ;  /* 0xaaaaaaab060478a5 */ /* 0x000fe2000f8e003f */
[----:B------:R-:W-:-:S03]  /*14520*/  PLOP3.LUT P0, PT, PT, PT, UP0, 0x80, 0x0 ;  /* 0x000000000000781c */ /* 0x000fc60003f0f008 */
[----:B------:R-:W-:-:S04]  /*14530*/  USHF.R.U32.HI UR4, URZ, 0x1, UR5 ;  /* 0x000000013f047899 */ /* 0x000fc80008011605 */
[----:B------:R-:W-:-:S04]  /*14540*/  UIMAD UR6, UR4, -0x3, UR6 ;  /* 0xfffffffd040678a4 */ /* 0x000fc8000f8e0206 */
[----:B------:R-:W-:-:S04]  /*14550*/  ULEA UR6, UR6, UR46, 0x3 ;  /* 0x0000002e06067291 */ /* 0x000fc8000f8e183f */
[----:B------:R-:W-:-:S04]  /*14560*/  UIADD3 UR6, UR6, 0x18, URZ ;  /* 0x0000001806067890 */ /* 0x000fc8000fffe03f */
[----:B------:R-:W-:-:S09]  /*14570*/  UPRMT UR6, URZ, 0x654, UR6 ;  /* 0x000006543f067896 */ /* 0x000fd20008000006 */
[----:B------:R-:W-:Y:S01]  /*14580*/  SYNCS.ARRIVE.TRANS64.RED.A1T0 RZ, [UR6], RZ ;  /* 0x000000ffffff79a7 */ /* 0x000fe20008100406 */
[----:B------:R-:W-:Y:S05]  /*14590*/  @P0 BRA `(.L_x_49) ;  /* 0x0000000000040947 */ /* 0x000fea0003800000 */
[----:B------:R-:W-:Y:S01]  /*145a0*/  BPT.TRAP 0x1 ;  /* 0x000000040000795c */ /* 0x000fe20000300000 */
.L_x_49:
[----:B------:R-:W0:Y:S01]  /*145b0*/  S2R R5, SR_TID.X ;  /* 0x0000000000057919 */ /* 0x000e220000002100 */
[----:B------:R-:W-:Y:S01]  /*145c0*/  IMAD.MOV.U32 R11, RZ, RZ, 0x6540 ;  /* 0x00006540ff0b7424 */ /* 0x000fe200078e00ff */
[----:B------:R-:W-:Y:S01]  /*145d0*/  USHF.R.S32.HI UR10, URZ, 0x1f, UR43 ;  /* 0x0000001f3f0a7899 */ /* 0x000fe2000801142b */
[----:B------:R-:W-:Y:S01]  /*145e0*/  ULDC.64 UR6, c[0x0][0x5d0] ;  /* 0x0001740000067ab9 */ /* 0x000fe20000000a00 */
[----:B------:R-:W-:Y:S01]  /*145f0*/  UIMAD.WIDE UR8, UR45, 0x100, URZ ;  /* 0x000001002d0878a5 */ /* 0x000fe2000f8e023f */
[----:B------:R-:W-:Y:S01]  /*14600*/  IMAD.U32 R6, RZ, RZ, UR6 ;  /* 0x00000006ff067e24 */ /* 0x000fe2000f8e00ff */
[----:B------:R-:W-:Y:S02]  /*14610*/  UIMAD UR4, UR10, UR6, URZ ;  /* 0x000000060a0472a4 */ /* 0x000fe4000f8e023f */
[----:B------:R-:W-:Y:S02]  /*14620*/  USHF.L.U32 UR45, UR45, 0x8, URZ ;  /* 0x000000082d2d7899 */ /* 0x000fe4000800063f */
[----:B------:R-:W-:-:S02]  /*14630*/  UIMAD UR4, UR43, UR7, UR4 ;  /* 0x000000072b0472a4 */ /* 0x000fc4000f8e0204 */
[----:B------:R-:W-:Y:S01]  /*14640*/  UISETP.GT.U32.AND UP0, UPT, UR39, 0x2, UPT ;  /* 0x000000022700788c */ /* 0x000fe2000bf04070 */
[----:B------:R-:W-:Y:S01]  /*14650*/  ULDC UR7, c[0x0][0x284] ;  /* 0x0000a10000077ab9 */ /* 0x000fe20000000800 */
[----:B------:R-:W-:Y:S01]  /*14660*/  UISETP.GE.U32.AND UP1, UPT, UR41, 0x3, UPT ;  /* 0x000000032900788c */ /* 0x000fe2000bf26070 */
[----:B------:R-:W-:Y:S01]  /*14670*/  IMAD.U32 R20, RZ, RZ, UR7 ;  /* 0x00000007ff147e24 */ /* 0x000fe2000f8e00ff */
[----:B------:R-:W-:-:S04]  /*14680*/  UISETP.LT.U32.AND UP0, UPT, UR41, 0x3, UP0 ;  /* 0x000000032900788c */ /* 0x000fc80008701070 */
[----:B------:R-:W-:-:S04]  /*14690*/  USEL UR6, URZ, 0x1, !UP0 ;  /* 0x000000013f067887 */ /* 0x000fc8000c000000 */
[----:B------:R-:W-:Y:S01]  /*146a0*/  ULOP3.LUT UR38, UR38, UR6, URZ, 0x3c, !UPT ;  /* 0x0000000626267292 */ /* 0x000fe2000f8e3c3f */
[C---:B0-----:R-:W-:Y:S01]  /*146b0*/  IMAD.SHL.U32 R10, R5.reuse, 0x2, RZ ;  /* 0x00000002050a7824 */ /* 0x041fe200078e00ff */
[--C-:B------:R-:W-:Y:S02]  /*146c0*/  SHF.R.U32.HI R3, RZ, 0x2, R5.reuse ;  /* 0x00000002ff037819 */ /* 0x100fe40000011605 */
[----:B------:R-:W-:Y:S02]  /*146d0*/  LOP3.LUT R4, R5, 0x60, RZ, 0xc0, !PT ;  /* 0x0000006005047812 */ /* 0x000fe400078ec0ff */
[----:B------:R-:W-:Y:S02]  /*146e0*/  LOP3.LUT R10, R10, 0x6, RZ, 0xc0, !PT ;  /* 0x000000060a0a7812 */ /* 0x000fe400078ec0ff */
[----:B------:R-:W-:Y:S02]  /*146f0*/  SHF.R.U32.HI R2, RZ, 0x7, R5 ;  /* 0x00000007ff027819 */ /* 0x000fe40000011605 */
[----:B------:R-:W-:Y:S01]  /*14700*/  PRMT R10, R10, R11, UR42 ;  /* 0x0000002a0a0a7e16 */ /* 0x000fe2000800000b */
[----:B------:R-:W-:Y:S01]  /*14710*/  USHF.L.U32 UR42, UR42, 0x8, URZ ;  /* 0x000000082a2a7899 */ /* 0x000fe2000800063f */
[----:B------:R-:W-:-:S02]  /*14720*/  LOP3.LUT R3, R3, 0x7, RZ, 0xc0, !PT ;  /* 0x0000000703037812 */ /* 0x000fc400078ec0ff */
[----:B------:R-:W-:Y:S02]  /*14730*/  SHF.R.S32.HI R11, RZ, 0x1f, R10 ;  /* 0x0000001fff0b7819 */ /* 0x000fe4000001140a */
[----:B------:R-:W-:Y:S02]  /*14740*/  SHF.R.U32.HI R4, RZ, 0x1, R4 ;  /* 0x00000001ff047819 */ /* 0x000fe40000011604 */
[----:B------:R-:W-:Y:S01]  /*14750*/  LOP3.LUT R2, R2, 0x1, RZ, 0xc0, !PT ;  /* 0x0000000102027812 */ /* 0x000fe200078ec0ff */
[----:B------:R-:W-:Y:S01]  /*14760*/  IMAD.WIDE.U32 R6, R6, UR43, R10 ;  /* 0x0000002b06067c25 */ /* 0x000fe2000f8e000a */
[----:B------:R-:W-:-:S03]  /*14770*/  IADD3 R0, RZ, -R4, -R3 ;  /* 0x80000004ff007210 */ /* 0x000fc60007ffe803 */
[----:B------:R-:W-:Y:S01]  /*14780*/  VIADD R7, R7, UR4 ;  /* 0x0000000407077c36 */ /* 0x000fe20008000000 */
[----:B------:R-:W-:Y:S01]  /*14790*/  ULDC UR4, c[0x0][0x288] ;  /* 0x0000a20000047ab9 */ /* 0x000fe20000000800 */
[C---:B------:R-:W-:Y:S01]  /*147a0*/  IMAD R0, R2.reuse, -0x40, R0 ;  /* 0xffffffc002007824 */ /* 0x040fe200078e0200 */
[----:B------:R-:W-:Y:S01]  /*147b0*/  UISETP.GE.AND UP2, UPT, UR42, UR4, UPT ;  /* 0x000000042a00728c */ /* 0x000fe2000bf46270 */
[----:B------:R-:W-:Y:S02]  /*147c0*/  IMAD.SHL.U32 R21, R2, 0x40, RZ ;  /* 0x0000004002157824 */ /* 0x000fe400078e00ff */
[----:B------:R-:W-:Y:S01]  /*147d0*/  IMAD.MOV.U32 R2, RZ, RZ, -0x2 ;  /* 0xfffffffeff027424 */ /* 0x000fe200078e00ff */
[----:B------:R-:W-:Y:S02]  /*147e0*/  UISETP.GE.OR UP2, UPT, UR45, UR7, UP2 ;  /* 0x000000072d00728c */ /* 0x000fe40009746670 */
[----:B------:R-:W-:Y:S02]  /*147f0*/  IADD3 R20, R20, -UR45, R0 ;  /* 0x8000002d14147c10 */ /* 0x000fe4000fffe000 */
[----:B------:R-:W-:Y:S01]  /*14800*/  LOP3.LUT R0, R5, 0x3, RZ, 0xc0, !PT ;  /* 0x0000000305007812 */ /* 0x000fe200078ec0ff */
[----:B------:R-:W-:Y:S01]  /*14810*/  UMOV UR45, 0xffffffff ;  /* 0xffffffff002d7882 */ /* 0x000fe20000000000 */
[----:B------:R-:W-:-:S02]  /*14820*/  LOP3.LUT R21, R21, 0x40, R3, 0xe2, !PT ;  /* 0x0000004015157812 */ /* 0x000fc400078ee203 */
[----:B------:R-:W-:Y:S01]  /*14830*/  PLOP3.LUT P0, PT, PT, PT, UP2, 0x80, 0x0 ;  /* 0x000000000000781c */ /* 0x000fe20003f0f028 */
[----:B------:R-:W-:Y:S01]  /*14840*/  IMAD R0, R0, R2, UR4 ;  /* 0x0000000400007e24 */ /* 0x000fe2000f8e0202 */
[----:B------:R-:W-:Y:S01]  /*14850*/  UIMAD.WIDE.U32 UR4, UR39, -0x55555555, URZ ;  /* 0xaaaaaaab270478a5 */ /* 0x000fe2000f8e003f */
[----:B------:R-:W-:Y:S02]  /*14860*/  LOP3.LUT R21, R21, UR8, R4, 0xfe, !PT ;  /* 0x0000000815157c12 */ /* 0x000fe4000f8efe04 */
[----:B------:R-:W-:Y:S01]  /*14870*/  VIADD R0, R0, -UR42 ;  /* 0x8000002a00007c36 */ /* 0x000fe20008000000 */
[----:B------:R-:W-:-:S04]  /*14880*/  USHF.R.U32.HI UR4, URZ, 0x1, UR5 ;  /* 0x000000013f047899 */ /* 0x000fc80008011605 */
[----:B------:R-:W-:Y:S02]  /*14890*/  UIMAD UR39, UR4, -0x3, UR39 ;  /* 0xfffffffd042778a4 */ /* 0x000fe4000f8e0227 */
[----:B------:R-:W-:Y:S01]  /*148a0*/  @UP1 ULOP3.LUT UR38, UR38, 0x1, UR4, 0x78, !UPT ;  /* 0x0000000126261892 */ /* 0x000fe2000f8e7804 */
[----:B------:R-:W-:Y:S11]  /*148b0*/  @P0 BRA `(.L_x_50) ;  /* 0x00000124000c0947 */ /* 0x000ff60003800000 */
[----:B------:R-:W0:Y:S01]  /*148c0*/  LDC.64 R2, c[0x0][0x5c8] ;  /* 0x00017200ff027b82 */ /* 0x000e220000000a00 */
[----:B------:R-:W-:Y:S01]  /*148d0*/  ULDC.64 UR4, c[0x0][0x5c0] ;  /* 0x0001700000047ab9 */ /* 0x000fe20000000a00 */
[----:B------:R-:W-:Y:S01]  /*148e0*/  BSSY B0, `(.L_x_50) ;  /* 0x0001240000007945 */ /* 0x000fe20003800000 */
[C---:B0-----:R-:W-:Y:S01]  /*148f0*/  IMAD R5, R2.reuse, UR9, RZ ;  /* 0x0000000902057c24 */ /* 0x041fe2000f8e02ff */
[----:B------:R-:W-:Y:S01]  /*14900*/  SHF.L.U64.HI R13, R2, 0x3, R3 ;  /* 0x00000003020d7819 */ /* 0x000fe20000010203 */
[----:B------:R-:W-:-:S04]  /*14910*/  IMAD.WIDE.U32 R6, R21, R2, R6 ;  /* 0x0000000215067225 */ /* 0x000fc800078e0006 */
[----:B------:R-:W-:Y:S01]  /*14920*/  IMAD R5, R21, R3, R5 ;  /* 0x0000000315057224 */ /* 0x000fe200078e0205 */
[----:B------:R-:W-:Y:S02]  /*14930*/  IADD3 R8, P2, R6, UR4, RZ ;  /* 0x0000000406087c10 */ /* 0x000fe4000ff5e0ff */
[C---:B------:R-:W-:Y:S01]  /*14940*/  LEA R4, P3, R2.reuse, R6, 0x7 ;  /* 0x0000000602047211 */ /* 0x040fe200078638ff */
[----:B------:R-:W-:Y:S02]  /*14950*/  IMAD.IADD R5, R7, 0x1, R5 ;  /* 0x0000000107057824 */ /* 0x000fe400078e0205 */
[----:B------:R-:W-:-:S03]  /*14960*/  IMAD.SHL.U32 R7, R2, 0x8, RZ ;  /* 0x0000000802077824 */ /* 0x000fc600078e00ff */
[----:B------:R-:W-:Y:S02]  /*14970*/  IADD3.X R9, R5, UR5, RZ, P2, !PT ;  /* 0x0000000505097c10 */ /* 0x000fe400097fe4ff */
[----:B-----5:R-:W-:Y:S02]  /*14980*/  FSETP.NEU.AND P2, PT, R178, RZ, PT ;  /* 0x000000ffb200720b */ /* 0x020fe40003f4d000 */
[----:B------:R-:W-:Y:S02]  /*14990*/  LEA.HI.X R12, R2, R5, R3, 0x7, P3 ;  /* 0x00000005020c7211 */ /* 0x000fe400018f3c03 */
[--C-:B------:R-:W-:Y:S02]  /*149a0*/  IADD3 R6, P1, P0, R6, UR4, R7.reuse ;  /* 0x0000000406067c10 */ /* 0x100fe4000f83e007 */
[C---:B------:R-:W-:Y:S02]  /*149b0*/  IADD3 R2, P4, P5, R4.reuse, UR4, R7 ;  /* 0x0000000404027c10 */ /* 0x040fe4000fd9e007 */
[----:B------:R-:W-:-:S02]  /*149c0*/  IADD3 R4, P3, R4, UR4, RZ ;  /* 0x0000000404047c10 */ /* 0x000fc4000ff7e0ff */
[--C-:B------:R-:W-:Y:S02]  /*149d0*/  IADD3.X R7, R5, UR5, R13.reuse, P1, P0 ;  /* 0x0000000505077c10 */ /* 0x100fe40008fe040d */
[C---:B------:R-:W-:Y:S02]  /*149e0*/  IADD3.X R3, R12.reuse, UR5, R13, P4, P5 ;  /* 0x000000050c037c10 */ /* 0x040fe4000a7ea40d */
[----:B------:R-:W-:Y:S01]  /*149f0*/  IADD3.X R5, R12, UR5, RZ, P3, !PT ;  /* 0x000000050c057c10 */ /* 0x000fe20009ffe4ff */
[----:B------:R-:W-:Y:S06]  /*14a00*/  @!P2 BRA `(.L_x_51) ;  /* 0x000000d800a4a947 */ /* 0x000fec0003800000 */
[----:B------:R-:W0:Y:S01]  /*14a10*/  LDC.64 R14, c[0x0][0x5b0] ;  /* 0x00016c00ff0e7b82 */ /* 0x000e220000000a00 */
[----:B------:R-:W-:Y:S01]  /*14a20*/  ULDC.64 UR4, c[0x0][0x5b8] ;  /* 0x00016e0000047ab9 */ /* 0x000fe20000000a00 */
[----:B------:R-:W-:Y:S01]  /*14a30*/  BSSY B1, `(.L_x_52) ;  /* 0x0000012000017945 */ /* 0x000fe20003800000 */
[----:B------:R-:W-:Y:S01]  /*14a40*/  IMAD.U32 R12, RZ, RZ, UR4 ;  /* 0x00000004ff0c7e24 */ /* 0x000fe2000f8e00ff */
[----:B------:R-:W-:-:S03]  /*14a50*/  UIMAD UR4, UR10, UR4, URZ ;  /* 0x000000040a0472a4 */ /* 0x000fc6000f8e023f */
[----:B------:R-:W-:Y:S01]  /*14a60*/  IMAD.WIDE.U32 R10, R12, UR43, R10 ;  /* 0x0000002b0c0a7c25 */ /* 0x000fe2000f8e000a */
[----:B------:R-:W1:Y:S01]  /*14a70*/  LDC.64 R16, c[0x0][0x5a8] ;  /* 0x00016a00ff107b82 */ /* 0x000e620000000a00 */
[----:B------:R-:W-:Y:S02]  /*14a80*/  UIMAD UR4, UR43, UR5, UR4 ;  /* 0x000000052b0472a4 */ /* 0x000fe4000f8e0204 */
[----:B------:R-:W-:-:S04]  /*14a90*/  IMAD.MOV.U32 R18, RZ, RZ, R10 ;  /* 0x000000ffff127224 */ /* 0x000fc800078e000a */
[----:B------:R-:W-:Y:S02]  /*14aa0*/  VIADD R19, R11, UR4 ;  /* 0x000000040b137c36 */ /* 0x000fe40008000000 */
[----:B0-----:R-:W-:Y:S02]  /*14ab0*/  IMAD R12, R14, UR9, RZ ;  /* 0x000000090e0c7c24 */ /* 0x001fe4000f8e02ff */
[----:B------:R-:W-:-:S04]  /*14ac0*/  IMAD.WIDE.U32 R10, R21, R14, R18 ;  /* 0x0000000e150a7225 */ /* 0x000fc800078e0012 */
[----:B------:R-:W-:Y:S01]  /*14ad0*/  IMAD R13, R21, R15, R12 ;  /* 0x0000000f150d7224 */ /* 0x000fe200078e020c */
[----:B-1----:R-:W-:Y:S02]  /*14ae0*/  IADD3 R12, P0, R10, R16, RZ ;  /* 0x000000100a0c7210 */ /* 0x002fe40007f1e0ff */
[----:B------:R-:W-:Y:S02]  /*14af0*/  PRMT R10, RZ, 0x7610, R10 ;  /* 0x00007610ff0a7816 */ /* 0x000fe4000000000a */
[----:B------:R-:W-:Y:S02]  /*14b00*/  IADD3.X R13, R17, R11, R13, P0, !PT ;  /* 0x0000000b110d7210 */ /* 0x000fe400007fe40d */
[----:B------:R-:W-:-:S04]  /*14b10*/  ISETP.GE.AND P0, PT, R20, 0x1, PT ;  /* 0x000000011400780c */ /* 0x000fc80003f06270 */
[----:B------:R-:W-:-:S13]  /*14b20*/  ISETP.LT.OR P1, PT, R0, 0x1, !P0 ;  /* 0x000000010000780c */ /* 0x000fda0004721670 */
[----:B------:R-:W-:Y:S05]  /*14b30*/  @P1 BRA `(.L_x_53) ;  /* 0x0000000000041947 */ /* 0x000fea0003800000 */
[----:B------:R0:W5:Y:S02]  /*14b40*/  LDG.E.U8 R10, desc[UR36][R12.64] ;  /* 0x000000240c0a7981 */ /* 0x000164000c1e1100 */
.L_x_53:
[----:B------:R-:W-:Y:S05]  /*14b50*/  BSYNC B1 ;  /* 0x0000000000017941 */ /* 0x000fea0003800000 */
.L_x_52:
[----:B------:R-:W2:Y:S01]  /*14b60*/  LDL.LU R11, [R1] ;  /* 0x00000000010b7983 */ /* 0x000ea20000300800 */
[----:B-----5:R-:W-:Y:S01]  /*14b70*/  LOP3.LUT R10, R10, 0xff, RZ, 0xc0, !PT ;  /* 0x000000ff0a0a7812 */ /* 0x020fe200078ec0ff */
[----:B------:R-:W-:Y:S03]  /*14b80*/  BSSY B1, `(.L_x_54) ;  /* 0x000000b000017945 */ /* 0x000fe60003800000 */
[----:B------:R-:W-:-:S05]  /*14b90*/  F2FP.F16.E4M3.UNPACK_B R10, R10 ;  /* 0x0000000aff0a723e */ /* 0x000fca00020006ff */
[----:B------:R-:W-:-:S05]  /*14ba0*/  HADD2.F32 R10, -RZ, R10.H0_H0 ;  /* 0x2000000aff0a7230 */ /* 0x000fca0000004100 */
[----:B------:R-:W-:-:S04]  /*14bb0*/  FMUL R10, R10, R178 ;  /* 0x000000b20a0a7220 */ /* 0x000fc80000400000 */
[----:B--2---:R-:W-:-:S05]  /*14bc0*/  FFMA R10, R11, R163, R10 ;  /* 0x000000a30b0a7223 */ /* 0x004fca000000000a */
[----:B------:R-:W-:-:S05]  /*14bd0*/  F2FP.SATFINITE.E4M3.F32.PACK_AB_MERGE_C R10, RZ, R10, RZ ;  /* 0x0000000aff0a723e */ /* 0x000fca00048070ff */
[----:B------:R1:W-:Y:S01]  /*14be0*/  @!P1 STG.E.U8 desc[UR36][R8.64], R10 ;  /* 0x0000000a08009986 */ /* 0x0003e2000c101124 */
[----:B------:R-:W-:Y:S02]  /*14bf0*/  ISETP.LT.OR P1, PT, R0, 0x2, !P0 ;  /* 0x000000020000780c */ /* 0x000fe40004721670 */
[----:B-1----:R-:W-:-:S11]  /*14c00*/  PRMT R10, RZ, 0x7610, R10 ;  /* 0x00007610ff0a7816 */ /* 0x002fd6000000000a */
[----:B------:R-:W-:Y:S05]  /*14c10*/  @P1 BRA `(.L_x_55) ;  /* 0x0000000000041947 */ /* 0x000fea0003800000 */
[----:B------:R1:W5:Y:S02]  /*14c20*/  LDG.E.U8 R10, desc[UR36][R12.64+0x1] ;  /* 0x000001240c0a7981 */ /* 0x000364000c1e1100 */
.L_x_55:
[----:B------:R-:W-:Y:S05]  /*14c30*/  BSYNC B1 ;  /* 0x0000000000017941 */ /* 0x000fea0003800000 */
.L_x_54:
[----:B------:R-:W2:Y:S01]  /*14c40*/  LDL.LU R11, [R1+0x4] ;  /* 0x00000400010b7983 */ /* 0x000ea20000300800 */
[----:B-----5:R-:W-:Y:S01]  /*14c50*/  LOP3.LUT R10, R10, 0xff, RZ, 0xc0, !PT ;  /* 0x000000ff0a0a7812 */ /* 0x020fe200078ec0ff */
[----:B------:R-:W-:Y:S03]  /*14c60*/  BSSY B1, `(.L_x_56) ;  /* 0x0000013000017945 */ /* 0x000fe60003800000 */
[----:B------:R-:W-:-:S05]  /*14c70*/  F2FP.F16.E4M3.UNPACK_B R10, R10 ;  /* 0x0000000aff0a723e */ /* 0x000fca00020006ff */
[----:B------:R-:W-:-:S05]  /*14c80*/  HADD2.F32 R10, -RZ, R10.H0_H0 ;  /* 0x2000000aff0a7230 */ /* 0x000fca0000004100 */
[----:B------:R-:W-:-:S04]  /*14c90*/  FMUL R10, R10, R178 ;  /* 0x000000b20a0a7220 */ /* 0x000fc80000400000 */
[----:B--2---:R-:W-:-:S05]  /*14ca0*/  FFMA R10, R11, R163, R10 ;  /* 0x000000a30b0a7223 */ /* 0x004fca000000000a */
[----:B------:R-:W-:-:S05]  /*14cb0*/  F2FP.SATFINITE.E4M3.F32.PACK_AB_MERGE_C R10, RZ, R10, RZ ;  /* 0x0000000aff0a723e */ /* 0x000fca00048070ff */
[----:B------:R2:W-:Y:S02]  /*14cc0*/  @!P1 STG.E.U8 desc[UR36][R8.64+0x1], R10 ;  /* 0x0000010a08009986 */ /* 0x0005e4000c101124 */
[----:B--2---:R-:W-:-:S05]  /*14cd0*/  IADD3 R10, P1, R21, 0x8, RZ ;  /* 0x00000008150a7810 */ /* 0x004fca0007f3e0ff */
[----:B------:R-:W-:-:S04]  /*14ce0*/  IMAD.X R11, RZ, RZ, UR9, P1 ;  /* 0x00000009ff0b7e24 */ /* 0x000fc800088e06ff */
[----:B------:R-:W-:-:S04]  /*14cf0*/  IMAD R11, R11, R14, RZ ;  /* 0x0000000e0b0b7224 */ /* 0x000fc800078e02ff */
[C---:B------:R-:W-:Y:S02]  /*14d00*/  IMAD R22, R10.reuse, R15, R11 ;  /* 0x0000000f0a167224 */ /* 0x040fe400078e020b */
[----:B------:R-:W-:-:S03]  /*14d10*/  IMAD.WIDE.U32 R10, R10, R14, R18 ;  /* 0x0000000e0a0a7225 */ /* 0x000fc600078e0012 */
[----:B------:R-:W-:-:S04]  /*14d20*/  IADD3 R10, P1, R10, R16, RZ ;  /* 0x000000100a0a7210 */ /* 0x000fc80007f3e0ff */
[--C-:B------:R-:W-:Y:S02]  /*14d30*/  IADD3.X R11, R17, R11, R22.reuse, P1, !PT ;  /* 0x0000000b110b7210 */ /* 0x100fe40000ffe416 */
[----:B------:R-:W-:Y:S02]  /*14d40*/  ISETP.GE.AND P1, PT, R20, 0x9, PT ;  /* 0x000000091400780c */ /* 0x000fe40003f26270 */
[----:B------:R-:W-:Y:S02]  /*14d50*/  PRMT R22, RZ, 0x7610, R22 ;  /* 0x00007610ff167816 */ /* 0x000fe40000000016 */
[----:B------:R-:W-:-:S13]  /*14d60*/  ISETP.LT.OR P2, PT, R0, 0x1, !P1 ;  /* 0x000000010000780c */ /* 0x000fda0004f41670 */
[----:B------:R-:W-:Y:S05]  /*14d70*/  @P2 BRA `(.L_x_57) ;  /* 0x0000000000042947 */ /* 0x000fea0003800000 */
[----:B------:R2:W5:Y:S02]  /*14d80*/  LDG.E.U8 R22, desc[UR36][R10.64] ;  /* 0x000000240a167981 */ /* 0x000564000c1e1100 */
.L_x_57:
[----:B------:R-:W-:Y:S05]  /*14d90*/  BSYNC B1 ;  /* 0x0000000000017941 */ /* 0x000fea0003800000 */
.L_x_56:
[----:B------:R-:W3:Y:S01]  /*14da0*/  LDL.LU R23, [R1+0x8] ;  /* 0x0000080001177983 */ /* 0x000ee20000300800 */
[----:B-----5:R-:W-:Y:S01]  /*14db0*/  LOP3.LUT R22, R22, 0xff, RZ, 0xc0, !PT ;  /* 0x000000ff16167812 */ /* 0x020fe200078ec0ff */
[----:B------:R-:W-:Y:S03]  /*14dc0*/  BSSY B1, `(.L_x_58) ;  /* 0x000000b000017945 */ /* 0x000fe60003800000 */
[----:B------:R-:W-:-:S05]  /*14dd0*/  F2FP.F16.E4M3.UNPACK_B R22, R22 ;  /* 0x00000016ff16723e */ /* 0x000fca00020006ff */
[----:B------:R-:W-:-:S05]  /*14de0*/  HADD2.F32 R22, -RZ, R22.H0_H0 ;  /* 0x20000016ff167230 */ /* 0x000fca0000004100 */
[----:B------:R-:W-:-:S04]  /*14df0*/  FMUL R22, R22, R178 ;  /* 0x000000b216167220 */ /* 0x000fc80000400000 */
[----:B---3--:R-:W-:-:S05]  /*14e00*/  FFMA R22, R23, R163, R22 ;  /* 0x000000a317167223 */ /* 0x008fca0000000016 */
[----:B------:R-:W-:-:S05]  /*14e10*/  F2FP.SATFINITE.E4M3.F32.PACK_AB_MERGE_C R22, RZ, R22, RZ ;  /* 0x00000016ff16723e */ /* 0x000fca00048070ff */
[----:B------:R3:W-:Y:S01]  /*14e20*/  @!P2 STG.E.U8 desc[UR36][R6.64], R22 ;  /* 0x000000160600a986 */ /* 0x0007e2000c101124 */
[----:B------:R-:W-:Y:S02]  /*14e30*/  ISETP.LT.OR P2, PT, R0, 0x2, !P1 ;  /* 0x000000020000780c */ /* 0x000fe40004f41670 */
[----:B---3--:R-:W-:-:S11]  /*14e40*/  PRMT R22, RZ, 0x7610, R22 ;  /* 0x00007610ff167816 */ /* 0x008fd60000000016 */
[----:B------:R-:W-:Y:S05]  /*14e50*/  @P2 BRA `(.L_x_59) ;  /* 0x0000000000042947 */ /* 0x000fea0003800000 */
[----:B------:R3:W5:Y:S02]  /*14e60*/  LDG.E.U8 R22, desc[UR36][R10.64+0x1] ;  /* 0x000001240a167981 */ /* 0x000764000c1e1100 */
.L_x_59:
[----:B------:R-:W-:Y:S05]  /*14e70*/  BSYNC B1 ;  /* 0x0000000000017941 */ /* 0x000fea0003800000 */
.L_x_58:
[----:B------:R-:W4:Y:S01]  /*14e80*/  LDL.LU R23, [R1+0xc] ;  /* 0x00000c0001177983 */ /* 0x000f220000300800 */
[----:B-----5:R-:W-:Y:S01]  /*14e90*/  LOP3.LUT R22, R22, 0xff, RZ, 0xc0, !PT ;  /* 0x000000ff16167812 */ /* 0x020fe200078ec0ff */
[----:B------:R-:W-:Y:S01]  /*14ea0*/  BSSY B1, `(.L_x_60) ;  /* 0x000000b000017945 */ /* 0x000fe20003800000 */
[----:B------:R-:W-:Y:S02]  /*14eb0*/  ISETP.LT.OR P3, PT, R0, 0x9, !P0 ;  /* 0x000000090000780c */ /* 0x000fe40004761670 */
[----:B------:R-:W-:-:S05]  /*14ec0*/  F2FP.F16.E4M3.UNPACK_B R22, R22 ;  /* 0x00000016ff16723e */ /* 0x000fca00020006ff */
[----:B------:R-:W-:-:S05]  /*14ed0*/  HADD2.F32 R22, -RZ, R22.H0_H0 ;  /* 0x20000016ff167230 */ /* 0x000fca0000004100 */
[----:B------:R-:W-:-:S04]  /*14ee0*/  FMUL R22, R22, R178 ;  /* 0x000000b216167220 */ /* 0x000fc80000400000 */
[----:B----4-:R-:W-:-:S05]  /*14ef0*/  FFMA R22, R23, R163, R22 ;  /* 0x000000a317167223 */ /* 0x010fca0000000016 */
[----:B------:R-:W-:-:S05]  /*14f00*/  F2FP.SATFINITE.E4M3.F32.PACK_AB_MERGE_C R22, RZ, R22, RZ ;  /* 0x00000016ff16723e */ /* 0x000fca00048070ff */
[----:B------:R4:W-:Y:S02]  /*14f10*/  @!P2 STG.E.U8 desc[UR36][R6.64+0x1], R22 ;  /* 0x000001160600a986 */ /* 0x0009e4000c101124 */
[----:B----4-:R-:W-:Y:S01]  /*14f20*/  PRMT R22, RZ, 0x7610, R22 ;  /* 0x00007610ff167816 */ /* 0x010fe20000000016 */
[----:B------:R-:W-:Y:S06]  /*14f30*/  @P3 BRA `(.L_x_61) ;  /* 0x0000000000043947 */ /* 0x000fec0003800000 */
[----:B------:R4:W5:Y:S02]  /*14f40*/  LDG.E.U8 R22, desc[UR36][R12.64+0x8] ;  /* 0x000008240c167981 */ /* 0x000964000c1e1100 */
.L_x_61:
[----:B------:R-:W-:Y:S05]  /*14f50*/  BSYNC B1 ;  /* 0x0000000000017941 */ /* 0x000fea0003800000 */
.L_x_60:
[----:B------:R-:W2:Y:S01]  /*14f60*/  LDL.LU R23, [R1+0x10] ;  /* 0x0000100001177983 */ /* 0x000ea20000300800 */
[----:B-----5:R-:W-:Y:S01]  /*14f70*/  LOP3.LUT R22, R22, 0xff, RZ, 0xc0, !PT ;  /* 0x000000ff16167812 */ /* 0x020fe200078ec0ff */
[----:B------:R-:W-:Y:S01]  /*14f80*/  BSSY B1, `(.L_x_62) ;  /* 0x000000b000017945 */ /* 0x000fe20003800000 */
[----:B------:R-:W-:Y:S02]  /*14f90*/  ISETP.LT.OR P2, PT, R0, 0xa, !P0 ;  /* 0x0000000a0000780c */ /* 0x000fe40004741670 */
[----:B------:R-:W-:-:S05]  /*14fa0*/  F2FP.F16.E4M3.UNPACK_B R22, R22 ;  /* 0x00000016ff16723e */ /* 0x000fca00020006ff */
[----:B------:R-:W-:-:S05]  /*14fb0*/  HADD2.F32 R22, -RZ, R22.H0_H0 ;  /* 0x20000016ff167230 */ /* 0x000fca0000004100 */
[----:B------:R-:W-:-:S04]  /*14fc0*/  FMUL R22, R22, R178 ;  /* 0x000000b216167220 */ /* 0x000fc80000400000 */
[----:B--2---:R-:W-:-:S05]  /*14fd0*/  FFMA R22, R23, R163, R22 ;  /* 0x000000a317167223 */ /* 0x004fca0000000016 */
[----:B------:R-:W-:-:S05]  /*14fe0*/  F2FP.SATFINITE.E4M3.F32.PACK_AB_MERGE_C R22, RZ, R22, RZ ;  /* 0x00000016ff16723e */ /* 0x000fca00048070ff */
[----:B------:R2:W-:Y:S02]  /*14ff0*/  @!P3 STG.E.U8 desc[UR36][R8.64+0x8], R22 ;  /* 0x000008160800b986 */ /* 0x0005e4000c101124 */
[----:B--2---:R-:W-:Y:S01]  /*15000*/  PRMT R22, RZ, 0x7610, R22 ;  /* 0x00007610ff167816 */ /* 0x004fe20000000016 */
[----:B------:R-:W-:Y:S06]  /*15010*/  @P2 BRA `(.L_x_63) ;  /* 0x0000000000042947 */ /* 0x000fec0003800000 */
[----:B------:R2:W5:Y:S02]  /*15020*/  LDG.E.U8 R22, desc[UR36][R12.64+0x9] ;  /* 0x000009240c167981 */ /* 0x000564000c1e1100 */
.L_x_63:
[----:B------:R-:W-:Y:S05]  /*15030*/  BSYNC B1 ;  /* 0x0000000000017941 */ /* 0x000fea0003800000 */
.L_x_62:
[----:B------:R-:W3:Y:S01]  /*15040*/  LDL.LU R23, [R1+0x14] ;  /* 0x0000140001177983 */ /* 0x000ee20000300800 */
[----:B-----5:R-:W-:Y:S01]  /*15050*/  LOP3.LUT R22, R22, 0xff, RZ, 0xc0, !PT ;  /* 0x000000ff16167812 */ /* 0x020fe200078ec0ff */
[----:B------:R-:W-:Y:S01]  /*15060*/  BSSY B1, `(.L_x_64) ;  /* 0x000000b000017945 */ /* 0x000fe20003800000 */
[----:B------:R-:W-:Y:S02]  /*15070*/  ISETP.LT.OR P3, PT, R0, 0x9, !P1 ;  /* 0x000000090000780c */ /* 0x000fe40004f61670 */
[----:B------:R-:W-:-:S05]  /*15080*/  F2FP.F16.E4M3.UNPACK_B R22, R22 ;  /* 0x00000016ff16723e */ /* 0x000fca00020006ff */
[----:B------:R-:W-:-:S05]  /*15090*/  HADD2.F32 R22, -RZ, R22.H0_H0 ;  /* 0x20000016ff167230 */ /* 0x000fca0000004100 */
[----:B------:R-:W-:-:S04]  /*150a0*/  FMUL R22, R22, R178 ;  /* 0x000000b216167220 */ /* 0x000fc80000400000 */
[----:B---3--:R-:W-:-:S05]  /*150b0*/  FFMA R22, R23, R163, R22 ;  /* 0x000000a317167223 */ /* 0x008fca0000000016 */
[----:B------:R-:W-:-:S05]  /*150c0*/  F2FP.SATFINITE.E4M3.F32.PACK_AB_MERGE_C R22, RZ, R22, RZ ;  /* 0x00000016ff16723e */ /* 0x000fca00048070ff */
[----:B------:R3:W-:Y:S02]  /*150d0*/  @!P2 STG.E.U8 desc[UR36][R8.64+0x9], R22 ;  /* 0x000009160800a986 */ /* 0x0007e4000c101124 */
[----:B---3--:R-:W-:Y:S01]  /*150e0*/  PRMT R22, RZ, 0x7610, R22 ;  /* 0x00007610ff167816 */ /* 0x008fe20000000016 */
[----:B------:R-:W-:Y:S06]  /*150f0*/  @P3 BRA `(.L_x_65) ;  /* 0x0000000000043947 */ /* 0x000fec0003800000 */
[----:B------:R3:W5:Y:S02]  /*15100*/  LDG.E.U8 R22, desc[UR36][R10.64+0x8] ;  /* 0x000008240a167981 */ /* 0x000764000c1e1100 */
.L_x_65:
[----:B------:R-:W-:Y:S05]  /*15110*/  BSYNC B1 ;  /* 0x0000000000017941 */ /* 0x000fea0003800000 */
.L_x_64:
        /* <DEDUP_REMOVED lines=13> */
.L_x_67:
[----:B------:R-:W-:Y:S05]  /*151f0*/  BSYNC B1 ;  /* 0x0000000000017941 */ /* 0x000fea0003800000 */
.L_x_66:
        /* <DEDUP_REMOVED lines=13> */
.L_x_69:
[----:B------:R-:W-:Y:S05]  /*152d0*/  BSYNC B1 ;  /* 0x0000000000017941 */ /* 0x000fea0003800000 */
.L_x_68:
        /* <DEDUP_REMOVED lines=13> */
.L_x_71:
[----:B------:R-:W-:Y:S05]  /*153b0*/  BSYNC B1 ;  /* 0x0000000000017941 */ /* 0x000fea0003800000 */
.L_x_70:
        /* <DEDUP_REMOVED lines=13> */
.L_x_73:
[----:B------:R-:W-:Y:S05]  /*15490*/  BSYNC B1 ;  /* 0x0000000000017941 */ /* 0x000fea0003800000 */
.L_x_72:
        /* <DEDUP_REMOVED lines=13> */
.L_x_75:
[----:B------:R-:W-:Y:S05]  /*15570*/  BSYNC B1 ;  /* 0x0000000000017941 */ /* 0x000fea0003800000 */
.L_x_74:
        /* <DEDUP_REMOVED lines=13> */
.L_x_77:
[----:B------:R-:W-:Y:S05]  /*15650*/  BSYNC B1 ;  /* 0x0000000000017941 */ /* 0x000fea0003800000 */
.L_x_76:
        /* <DEDUP_REMOVED lines=13> */
.L_x_79:
[----:B------:R-:W-:Y:S05]  /*15730*/  BSYNC B1 ;  /* 0x0000000000017941 */ /* 0x000fea0003800000 */
.L_x_78:
        /* <DEDUP_REMOVED lines=13> */
.L_x_81:
[----:B------:R-:W-:Y:S05]  /*15810*/  BSYNC B1 ;  /* 0x0000000000017941 */ /* 0x000fea0003800000 */
.L_x_80:
        /* <DEDUP_REMOVED lines=13> */
.L_x_83:
[----:B------:R-:W-:Y:S05]  /*158f0*/  BSYNC B1 ;  /* 0x0000000000017941 */ /* 0x000fea0003800000 */
.L_x_82:
        /* <DEDUP_REMOVED lines=13> */
.L_x_85:
[----:B------:R-:W-:Y:S05]  /*159d0*/  BSYNC B1 ;  /* 0x0000000000017941 */ /* 0x000fea0003800000 */
.L_x_84:
        /* <DEDUP_REMOVED lines=13> */
.L_x_87:
[----:B------:R-:W-:Y:S05]  /*15ab0*/  BSYNC B1 ;  /* 0x0000000000017941 */ /* 0x000fea0003800000 */
.L_x_86:
        /* <DEDUP_REMOVED lines=13> */
.L_x_89:
[----:B------:R-:W-:Y:S05]  /*15b90*/  BSYNC B1 ;  /* 0x0000000000017941 */ /* 0x000fea0003800000 */
.L_x_88:
        /* <DEDUP_REMOVED lines=13> */
.L_x_91:
[----:B------:R-:W-:Y:S05]  /*15c70*/  BSYNC B1 ;  /* 0x0000000000017941 */ /* 0x000fea0003800000 */
.L_x_90:
        /* <DEDUP_REMOVED lines=13> */
.L_x_93:
[----:B------:R-:W-:Y:S05]  /*15d50*/  BSYNC B1 ;  /* 0x0000000000017941 */ /* 0x000fea0003800000 */
.L_x_92:
        /* <DEDUP_REMOVED lines=13> */
.L_x_95:
[----:B------:R-:W-:Y:S05]  /*15e30*/  BSYNC B1 ;  /* 0x0000000000017941 */ /* 0x000fea0003800000 */
.L_x_94:
        /* <DEDUP_REMOVED lines=13> */
.L_x_97:
[----:B------:R-:W-:Y:S05]  /*15f10*/  BSYNC B1 ;  /* 0x0000000000017941 */ /* 0x000fea0003800000 */
.L_x_96:
        /* <DEDUP_REMOVED lines=8> */
[----:B------:R-:W-:Y:S02]  /*15fa0*/  F2FP.SATFINITE.E4M3.F32.PACK_AB_MERGE_C R23, RZ, R22, RZ ;  /* 0x00000016ff17723e */ /* 0x000fe400048070ff */
[----:B------:R-:W-:-:S03]  /*15fb0*/  PRMT R22, RZ, 0x7610, R22 ;  /* 0x00007610ff167816 */ /* 0x000fc60000000016 */
[----:B------:R2:W-:Y:S01]  /*15fc0*/  @!P3 STG.E.U8 desc[UR36][R6.64+0x28], R23 ;  /* 0x000028170600b986 */ /* 0x0005e2000c101124 */
[----:B------:R-:W-:Y:S05]  /*15fd0*/  @P2 BRA `(.L_x_99) ;  /* 0x0000000000042947 */ /* 0x000fea0003800000 */
[----:B------:R0:W5:Y:S02]  /*15fe0*/  LDG.E.U8 R22, desc[UR36][R10.64+0x29] ;  /* 0x000029240a167981 */ /* 0x000164000c1e1100 */
.L_x_99:
[----:B------:R-:W-:Y:S05]  /*15ff0*/  BSYNC B1 ;  /* 0x0000000000017941 */ /* 0x000fea0003800000 */
.L_x_98:
[----:B--2---:R-:W2:Y:S01]  /*16000*/  LDL.LU R23, [R1+0x5c] ;  /* 0x00005c0001177983 */ /* 0x004ea20000300800 */
        /* <DEDUP_REMOVED lines=12> */
.L_x_101:
[----:B------:R-:W-:Y:S05]  /*160d0*/  BSYNC B1 ;  /* 0x0000000000017941 */ /* 0x000fea0003800000 */
.L_x_100:
        /* <DEDUP_REMOVED lines=13> */
.L_x_103:
[----:B------:R-:W-:Y:S05]  /*161b0*/  BSYNC B1 ;  /* 0x0000000000017941 */ /* 0x000fea0003800000 */
.L_x_102:
        /* <DEDUP_REMOVED lines=13> */
.L_x_105:
[----:B------:R-:W-:Y:S05]  /*16290*/  BSYNC B1 ;  /* 0x0000000000017941 */ /* 0x000fea0003800000 */
.L_x_104:
        /* <DEDUP_REMOVED lines=13> */
.L_x_107:
[----:B------:R-:W-:Y:S05]  /*16370*/  BSYNC B1 ;  /* 0x0000000000017941 */ /* 0x000fea0003800000 */
.L_x_106:
        /* <DEDUP_REMOVED lines=13> */
.L_x_109:
[----:B------:R-:W-:Y:S05]  /*16450*/  BSYNC B1 ;  /* 0x0000000000017941 */ /* 0x000fea0003800000 */
.L_x_108:
        /* <DEDUP_REMOVED lines=13> */
.L_x_111:
[----:B------:R-:W-:Y:S05]  /*16530*/  BSYNC B1 ;  /* 0x0000000000017941 */ /* 0x000fea0003800000 */
.L_x_110:
        /* <DEDUP_REMOVED lines=13> */
.L_x_113:
[----:B------:R-:W-:Y:S05]  /*16610*/  BSYNC B1 ;  /* 0x0000000000017941 */ /* 0x000fea0003800000 */
.L_x_112:
        /* <DEDUP_REMOVED lines=13> */
.L_x_115:
[----:B------:R-:W-:Y:S05]  /*166f0*/  BSYNC B1 ;  /* 0x0000000000017941 */ /* 0x000fea0003800000 */
.L_x_114:
        /* <DEDUP_REMOVED lines=13> */
.L_x_117:
[----:B------:R-:W-:Y:S05]  /*167d0*/  BSYNC B1 ;  /* 0x0000000000017941 */ /* 0x000fea0003800000 */
.L_x_116:
        /* <DEDUP_REMOVED lines=13> */
.L_x_119:
[----:B------:R-:W-:Y:S05]  /*168b0*/  BSYNC B1 ;  /* 0x0000000000017941 */ /* 0x000fea0003800000 */
.L_x_118:
        /* <DEDUP_REMOVED lines=13> */
.L_x_121:
[----:B------:R-:W-:Y:S05]  /*16990*/  BSYNC B1 ;  /* 0x0000000000017941 */ /* 0x000fea0003800000 */
.L_x_120:
        /* <DEDUP_REMOVED lines=13> */
.L_x_123:
[----:B------:R-:W-:Y:S05]  /*16a70*/  BSYNC B1 ;  /* 0x0000000000017941 */ /* 0x000fea0003800000 */
.L_x_122:
        /* <DEDUP_REMOVED lines=13> */
.L_x_125:
[----:B------:R-:W-:Y:S05]  /*16b50*/  BSYNC B1 ;  /* 0x0000000000017941 */ /* 0x000fea0003800000 */
.L_x_124:
        /* <DEDUP_REMOVED lines=13> */
.L_x_127:
[----:B------:R-:W-:Y:S05]  /*16c30*/  BSYNC B1 ;  /* 0x0000000000017941 */ /* 0x000fea0003800000 */
.L_x_126:
        /* <DEDUP_REMOVED lines=13> */
.L_x_129:
[----:B------:R-:W-:Y:S05]  /*16d10*/  BSYNC B1 ;  /* 0x0000000000017941 */ /* 0x000fea0003800000 */
.L_x_128:
        /* <DEDUP_REMOVED lines=13> */
.L_x_131:
[----:B------:R-:W-:Y:S05]  /*16df0*/  BSYNC B1 ;  /* 0x0000000000017941 */ /* 0x000fea0003800000 */
.L_x_130:
        /* <DEDUP_REMOVED lines=13> */
.L_x_133:
[----:B------:R-:W-:Y:S05]  /*16ed0*/  BSYNC B1 ;  /* 0x0000000000017941 */ /* 0x000fea0003800000 */
.L_x_132:
        /* <DEDUP_REMOVED lines=13> */
.L_x_135:
[----:B------:R-:W-:Y:S05]  /*16fb0*/  BSYNC B1 ;  /* 0x0000000000017941 */ /* 0x000fea0003800000 */
.L_x_134:
        /* <DEDUP_REMOVED lines=13> */
.L_x_137:
[----:B------:R-:W-:Y:S05]  /*17090*/  BSYNC B1 ;  /* 0x0000000000017941 */ /* 0x000fea0003800000 */
.L_x_136:
        /* <DEDUP_REMOVED lines=13> */
.L_x_139:
[----:B------:R-:W-:Y:S05]  /*17170*/  BSYNC B1 ;  /* 0x0000000000017941 */ /* 0x000fea0003800000 */
.L_x_138:
        /* <DEDUP_REMOVED lines=13> */
.L_x_141:
[----:B------:R-:W-:Y:S05]  /*17250*/  BSYNC B1 ;  /* 0x0000000000017941 */ /* 0x000fea0003800000 */
.L_x_140:
        /* <DEDUP_REMOVED lines=13> */
.L_x_143:
[----:B------:R-:W-:Y:S05]  /*17330*/  BSYNC B1 ;  /* 0x0000000000017941 */ /* 0x000fea0003800000 */
.L_x_142:
        /* <DEDUP_REMOVED lines=13> */
.L_x_145:
[----:B------:R-:W-:Y:S05]  /*17410*/  BSYNC B1 ;  /* 0x0000000000017941 */ /* 0x000fea0003800000 */
.L_x_144:
        /* <DEDUP_REMOVED lines=13> */
.L_x_147:
[----:B------:R-:W-:Y:S05]  /*174f0*/  BSYNC B1 ;  /* 0x0000000000017941 */ /* 0x000fea0003800000 */
.L_x_146:
        /* <DEDUP_REMOVED lines=13> */
.L_x_149:
[----:B------:R-:W-:Y:S05]  /*175d0*/  BSYNC B1 ;  /* 0x0000000000017941 */ /* 0x000fea0003800000 */
.L_x_148:
[----:B------:R-:W3:Y:S01]  /*175e0*/  LDL.LU R152, [R1+0xc0] ;  /* 0x0000c00001987983 */ /* 0x000ee20000300800 */
[----:B-----5:R-:W-:Y:S01]  /*175f0*/  LOP3.LUT R22, R22, 0xff, RZ, 0xc0, !PT ;  /* 0x000000ff16167812 */ /* 0x020fe200078ec0ff */
[----:B------:R-:W-:Y:S01]  /*17600*/  BSSY B1, `(.L_x_150) ;  /* 0x000000b000017945 */ /* 0x000fe20003800000 */
[----:B------:R-:W-:Y:S02]  /*17610*/  ISETP.LT.OR P2, PT, R0, 0x62, !P0 ;  /* 0x000000620000780c */ /* 0x000fe40004741670 */
[----:B------:R-:W-:-:S05]  /*17620*/  F2FP.F16.E4M3.UNPACK_B R22, R22 ;  /* 0x00000016ff16723e */ /* 0x000fca00020006ff */
[----:B--2---:R-:W-:-:S05]  /*17630*/  HADD2.F32 R23, -RZ, R22.H0_H0 ;  /* 0x20000016ff177230 */ /* 0x004fca0000004100 */
[----:B------:R-:W-:-:S04]  /*17640*/  FMUL R22, R23, R178 ;  /* 0x000000b217167220 */ /* 0x000fc80000400000 */
[----:B---3--:R-:W-:-:S05]  /*17650*/  FFMA R22, R152, R163, R22 ;  /* 0x000000a398167223 */ /* 0x008fca0000000016 */
[----:B------:R-:W-:Y:S02]  /*17660*/  F2FP.SATFINITE.E4M3.F32.PACK_AB_MERGE_C R23, RZ, R22, RZ ;  /* 0x00000016ff17723e */ /* 0x000fe400048070ff */
[----:B------:R-:W-:-:S03]  /*17670*/  PRMT R22, RZ, 0x7610, R22 ;  /* 0x00007610ff167816 */ /* 0x000fc60000000016 */
[----:B------:R2:W-:Y:S01]  /*17680*/  @!P3 STG.E.U8 desc[UR36][R8.64+0x60], R23 ;  /* 0x000060170800b986 */ /* 0x0005e2000c101124 */
[----:B------:R-:W-:Y:S05]  /*17690*/  @P2 BRA `(.L_x_151) ;  /* 0x0000000000042947 */ /* 0x000fea0003800000 */
[----:B------:R3:W5:Y:S02]  /*176a0*/  LDG.E.U8 R22, desc[UR36][R12.64+0x61] ;  /* 0x000061240c167981 */ /* 0x000764000c1e1100 */
.L_x_151:
[----:B------:R-:W-:Y:S05]  /*176b0*/  BSYNC B1 ;  /* 0x0000000000017941 */ /* 0x000fea0003800000 */
.L_x_150:
[----:B------:R-:W4:Y:S01]  /*176c0*/  LDL.LU R152, [R1+0xc4] ;  /* 0x0000c40001987983 */ /* 0x000f220000300800 */
[----:B-----5:R-:W-:Y:S01]  /*176d0*/  LOP3.LUT R22, R22, 0xff, RZ, 0xc0, !PT ;  /* 0x000000ff16167812 */ /* 0x020fe200078ec0ff */
[----:B------:R-:W-:Y:S01]  /*176e0*/  BSSY B1, `(.L_x_152) ;  /* 0x000000b000017945 */ /* 0x000fe20003800000 */
[----:B------:R-:W-:Y:S02]  /*176f0*/  ISETP.LT.OR P3, PT, R0, 0x61, !P1 ;  /* 0x000000610000780c */ /* 0x000fe40004f61670 */
[----:B------:R-:W-:-:S05]  /*17700*/  F2FP.F16.E4M3.UNPACK_B R22, R22 ;  /* 0x00000016ff16723e */ /* 0x000fca00020006ff */
[----:B--2---:R-:W-:-:S05]  /*17710*/  HADD2.F32 R23, -RZ, R22.H0_H0 ;  /* 0x20000016ff177230 */ /* 0x004fca0000004100 */
[----:B------:R-:W-:-:S04]  /*17720*/  FMUL R22, R23, R178 ;  /* 0x000000b217167220 */ /* 0x000fc80000400000 */
[----:B----4-:R-:W-:-:S05]  /*17730*/  FFMA R22, R152, R163, R22 ;  /* 0x000000a398167223 */ /* 0x010fca0000000016 */
[----:B------:R-:W-:Y:S02]  /*17740*/  F2FP.SATFINITE.E4M3.F32.PACK_AB_MERGE_C R23, RZ, R22, RZ ;  /* 0x00000016ff17723e */ /* 0x000fe400048070ff */
[----:B------:R-:W-:-:S03]  /*17750*/  PRMT R22, RZ, 0x7610, R22 ;  /* 0x00007610ff167816 */ /* 0x000fc60000000016 */
[----:B------:R2:W-:Y:S01]  /*17760*/  @!P2 STG.E.U8 desc[UR36][R8.64+0x61], R23 ;  /* 0x000061170800a986 */ /* 0x0005e2000c101124 */
[----:B------:R-:W-:Y:S05]  /*17770*/  @P3 BRA `(.L_x_153) ;  /* 0x0000000000043947 */ /* 0x000fea0003800000 */
[----:B------:R4:W5:Y:S02]  /*17780*/  LDG.E.U8 R22, desc[UR36][R10.64+0x60] ;  /* 0x000060240a167981 */ /* 0x000964000c1e1100 */
.L_x_153:
[----:B------:R-:W-:Y:S05]  /*17790*/  BSYNC B1 ;  /* 0x0000000000017941 */ /* 0x000fea0003800000 */
.L_x_152:
        /* <DEDUP_REMOVED lines=13> */
.L_x_155:
[----:B------:R-:W-:Y:S05]  /*17870*/  BSYNC B1 ;  /* 0x0000000000017941 */ /* 0x000fea0003800000 */
.L_x_154:
        /* <DEDUP_REMOVED lines=13> */
.L_x_157:
[----:B------:R-:W-:Y:S05]  /*17950*/  BSYNC B1 ;  /* 0x0000000000017941 */ /* 0x000fea0003800000 */
.L_x_156:
        /* <DEDUP_REMOVED lines=13> */
.L_x_159:
[----:B------:R-:W-:Y:S05]  /*17a30*/  BSYNC B1 ;  /* 0x0000000000017941 */ /* 0x000fea0003800000 */
.L_x_158:
        /* <DEDUP_REMOVED lines=13> */
.L_x_161:
[----:B------:R-:W-:Y:S05]  /*17b10*/  BSYNC B1 ;  /* 0x0000000000017941 */ /* 0x000fea0003800000 */
.L_x_160:
        /* <DEDUP_REMOVED lines=13> */
.L_x_163:
[----:B------:R-:W-:Y:S05]  /*17bf0*/  BSYNC B1 ;  /* 0x0000000000017941 */ /* 0x000fea0003800000 */
.L_x_162:
        /* <DEDUP_REMOVED lines=13> */
.L_x_165:
[----:B------:R-:W-:Y:S05]  /*17cd0*/  BSYNC B1 ;  /* 0x0000000000017941 */ /* 0x000fea0003800000 */
.L_x_164:
        /* <DEDUP_REMOVED lines=13> */
.L_x_167:
[----:B------:R-:W-:Y:S05]  /*17db0*/  BSYNC B1 ;  /* 0x0000000000017941 */ /* 0x000fea0003800000 */
.L_x_166:
        /* <DEDUP_REMOVED lines=13> */
.L_x_169:
[----:B------:R-:W-:Y:S05]  /*17e90*/  BSYNC B1 ;  /* 0x0000000000017941 */ /* 0x000fea0003800000 */
.L_x_168:
        /* <DEDUP_REMOVED lines=13> */
.L_x_171:
[----:B------:R-:W-:Y:S05]  /*17f70*/  BSYNC B1 ;  /* 0x0000000000017941 */ /* 0x000fea0003800000 */
.L_x_170:
        /* <DEDUP_REMOVED lines=13> */
.L_x_173:
[----:B------:R-:W-:Y:S05]  /*18050*/  BSYNC B1 ;  /* 0x0000000000017941 */ /* 0x000fea0003800000 */
.L_x_172:
        /* <DEDUP_REMOVED lines=13> */
.L_x_175:
[----:B------:R-:W-:Y:S05]  /*18130*/  BSYNC B1 ;  /* 0x0000000000017941 */ /* 0x000fea0003800000 */
.L_x_174:
        /* <DEDUP_REMOVED lines=13> */
.L_x_177:
[----:B------:R-:W-:Y:S05]  /*18210*/  BSYNC B1 ;  /* 0x0000000000017941 */ /* 0x000fea0003800000 */
.L_x_176:
        /* <DEDUP_REMOVED lines=13> */
.L_x_179:
[----:B------:R-:W-:Y:S05]  /*182f0*/  BSYNC B1 ;  /* 0x0000000000017941 */ /* 0x000fea0003800000 */
.L_x_178:
        /* <DEDUP_REMOVED lines=13> */
.L_x_181:
[----:B------:R-:W-:Y:S05]  /*183d0*/  BSYNC B1 ;  /* 0x0000000000017941 */ /* 0x000fea0003800000 */
.L_x_180:
        /* <DEDUP_REMOVED lines=13> */
.L_x_183:
[----:B------:R-:W-:Y:S05]  /*184b0*/  BSYNC B1 ;  /* 0x0000000000017941 */ /* 0x000fea0003800000 */
.L_x_182:
        /* <DEDUP_REMOVED lines=13> */
.L_x_185:
[----:B------:R-:W-:Y:S05]  /*18590*/  BSYNC B1 ;  /* 0x0000000000017941 */ /* 0x000fea0003800000 */
.L_x_184:
        /* <DEDUP_REMOVED lines=13> */
.L_x_187:
[----:B------:R-:W-:Y:S05]  /*18670*/  BSYNC B1 ;  /* 0x0000000000017941 */ /* 0x000fea0003800000 */
.L_x_186:
        /* <DEDUP_REMOVED lines=13> */
.L_x_189:
[----:B------:R-:W-:Y:S05]  /*18750*/  BSYNC B1 ;  /* 0x0000000000017941 */ /* 0x000fea0003800000 */
.L_x_188:
        /* <DEDUP_REMOVED lines=13> */
.L_x_191:
[----:B------:R-:W-:Y:S05]  /*18830*/  BSYNC B1 ;  /* 0x0000000000017941 */ /* 0x000fea0003800000 */
.L_x_190:
        /* <DEDUP_REMOVED lines=13> */
.L_x_193:
[----:B------:R-:W-:Y:S05]  /*18910*/  BSYNC B1 ;  /* 0x0000000000017941 */ /* 0x000fea0003800000 */
.L_x_192:
        /* <DEDUP_REMOVED lines=13> */
.L_x_195:
[----:B------:R-:W-:Y:S05]  /*189f0*/  BSYNC B1 ;  /* 0x0000000000017941 */ /* 0x000fea0003800000 */
.L_x_194:
        /* <DEDUP_REMOVED lines=13> */
.L_x_197:
[----:B------:R-:W-:Y:S05]  /*18ad0*/  BSYNC B1 ;  /* 0x0000000000017941 */ /* 0x000fea0003800000 */
.L_x_196:
        /* <DEDUP_REMOVED lines=13> */
.L_x_199:
[----:B------:R-:W-:Y:S05]  /*18bb0*/  BSYNC B1 ;  /* 0x0000000000017941 */ /* 0x000fea0003800000 */
.L_x_198:
        /* <DEDUP_REMOVED lines=13> */
.L_x_201:
[----:B------:R-:W-:Y:S05]  /*18c90*/  BSYNC B1 ;  /* 0x0000000000017941 */ /* 0x000fea0003800000 */
.L_x_200:
        /* <DEDUP_REMOVED lines=13> */
.L_x_203:
[----:B------:R-:W-:Y:S05]  /*18d70*/  BSYNC B1 ;  /* 0x0000000000017941 */ /* 0x000fea0003800000 */
.L_x_202:
        /* <DEDUP_REMOVED lines=13> */
.L_x_205:
[----:B------:R-:W-:Y:S05]  /*18e50*/  BSYNC B1 ;  /* 0x0000000000017941 */ /* 0x000fea0003800000 */
.L_x_204:
        /* <DEDUP_REMOVED lines=13> */
.L_x_207:
[----:B------:R-:W-:Y:S05]  /*18f30*/  BSYNC B1 ;  /* 0x0000000000017941 */ /* 0x000fea0003800000 */
.L_x_206:
        /* <DEDUP_REMOVED lines=13> */
.L_x_209:
[----:B------:R-:W-:Y:S05]  /*19010*/  BSYNC B1 ;  /* 0x0000000000017941 */ /* 0x000fea0003800000 */
.L_x_208:
        /* <DEDUP_REMOVED lines=13> */
.L_x_211:
[----:B------:R-:W-:Y:S05]  /*190f0*/  BSYNC B1 ;  /* 0x0000000000017941 */ /* 0x000fea0003800000 */
.L_x_210:
        /* <DEDUP_REMOVED lines=13> */
.L_x_213:
[----:B------:R-:W-:Y:S05]  /*191d0*/  BSYNC B1 ;  /* 0x0000000000017941 */ /* 0x000fea0003800000 */
.L_x_212:
        /* <DEDUP_REMOVED lines=13> */
.L_x_215:
[----:B------:R-:W-:Y:S05]  /*192b0*/  BSYNC B1 ;  /* 0x0000000000017941 */ /* 0x000fea0003800000 */
.L_x_214:
        /* <DEDUP_REMOVED lines=13> */
.L_x_217:
[----:B------:R-:W-:Y:S05]  /*19390*/  BSYNC B1 ;  /* 0x0000000000017941 */ /* 0x000fea0003800000 */
.L_x_216:
        /* <DEDUP_REMOVED lines=13> */
.L_x_219:
[----:B------:R-:W-:Y:S05]  /*19470*/  BSYNC B1 ;  /* 0x0000000000017941 */ /* 0x000fea0003800000 */
.L_x_218:
        /* <DEDUP_REMOVED lines=13> */
.L_x_221:
[----:B------:R-:W-:Y:S05]  /*19550*/  BSYNC B1 ;  /* 0x0000000000017941 */ /* 0x000fea0003800000 */
.L_x_220:
        /* <DEDUP_REMOVED lines=13> */
.L_x_223:
[----:B------:R-:W-:Y:S05]  /*19630*/  BSYNC B1 ;  /* 0x0000000000017941 */ /* 0x000fea0003800000 */
.L_x_222:
        /* <DEDUP_REMOVED lines=13> */
.L_x_225:
[----:B------:R-:W-:Y:S05]  /*19710*/  BSYNC B1 ;  /* 0x0000000000017941 */ /* 0x000fea0003800000 */
.L_x_224:
        /* <DEDUP_REMOVED lines=13> */
.L_x_227:
[----:B------:R-:W-:Y:S05]  /*197f0*/  BSYNC B1 ;  /* 0x0000000000017941 */ /* 0x000fea0003800000 */
.L_x_226:
        /* <DEDUP_REMOVED lines=13> */
.L_x_229:
[----:B------:R-:W-:Y:S05]  /*198d0*/  BSYNC B1 ;  /* 0x0000000000017941 */ /* 0x000fea0003800000 */
.L_x_228:
        /* <DEDUP_REMOVED lines=13> */
.L_x_231:
[----:B------:R-:W-:Y:S05]  /*199b0*/  BSYNC B1 ;  /* 0x0000000000017941 */ /* 0x000fea0003800000 */
.L_x_230:
        /* <DEDUP_REMOVED lines=13> */
.L_x_233:
[----:B------:R-:W-:Y:S05]  /*19a90*/  BSYNC B1 ;  /* 0x0000000000017941 */ /* 0x000fea0003800000 */
.L_x_232:
        /* <DEDUP_REMOVED lines=13> */
.L_x_235:
[----:B------:R-:W-:Y:S05]  /*19b70*/  BSYNC B1 ;  /* 0x0000000000017941 */ /* 0x000fea0003800000 */
.L_x_234:
        /* <DEDUP_REMOVED lines=13> */
.L_x_237:
[----:B------:R-:W-:Y:S05]  /*19c50*/  BSYNC B1 ;  /* 0x0000000000017941 */ /* 0x000fea0003800000 */
.L_x_236:
        /* <DEDUP_REMOVED lines=13> */
.L_x_239:
[----:B------:R-:W-:Y:S05]  /*19d30*/  BSYNC B1 ;  /* 0x0000000000017941 */ /* 0x000fea0003800000 */
.L_x_238:
        /* <DEDUP_REMOVED lines=13> */
.L_x_241:
[----:B------:R-:W-:Y:S05]  /*19e10*/  BSYNC B1 ;  /* 0x0000000000017941 */ /* 0x000fea0003800000 */
.L_x_240:
        /* <DEDUP_REMOVED lines=13> */
.L_x_243:
[----:B------:R-:W-:Y:S05]  /*19ef0*/  BSYNC B1 ;  /* 0x0000000000017941 */ /* 0x000fea0003800000 */
.L_x_242:
        /* <DEDUP_REMOVED lines=13> */
.L_x_245:
[----:B------:R-:W-:Y:S05]  /*19fd0*/  BSYNC B1 ;  /* 0x0000000000017941 */ /* 0x000fea0003800000 */
.L_x_244:
        /* <DEDUP_REMOVED lines=13> */
.L_x_247:
[----:B------:R-:W-:Y:S05]  /*1a0b0*/  BSYNC B1 ;  /* 0x0000000000017941 */ /* 0x000fea0003800000 */
.L_x_246:
        /* <DEDUP_REMOVED lines=13> */
.L_x_249:
[----:B------:R-:W-:Y:S05]  /*1a190*/  BSYNC B1 ;  /* 0x0000000000017941 */ /* 0x000fea0003800000 */
.L_x_248:
        /* <DEDUP_REMOVED lines=13> */
.L_x_251:
[----:B------:R-:W-:Y:S05]  /*1a270*/  BSYNC B1 ;  /* 0x0000000000017941 */ /* 0x000fea0003800000 */
.L_x_250:
        /* <DEDUP_REMOVED lines=13> */
.L_x_253:
[----:B------:R-:W-:Y:S05]  /*1a350*/  BSYNC B1 ;  /* 0x0000000000017941 */ /* 0x000fea0003800000 */
.L_x_252:
        /* <DEDUP_REMOVED lines=13> */
.L_x_255:
[----:B------:R-:W-:Y:S05]  /*1a430*/  BSYNC B1 ;  /* 0x0000000000017941 */ /* 0x000fea0003800000 */
.L_x_254:
        /* <DEDUP_REMOVED lines=13> */
.L_x_257:
[----:B------:R-:W-:Y:S05]  /*1a510*/  BSYNC B1 ;  /* 0x0000000000017941 */ /* 0x000fea0003800000 */
.L_x_256:
        /* <DEDUP_REMOVED lines=13> */
.L_x_259:
[----:B------:R-:W-:Y:S05]  /*1a5f0*/  BSYNC B1 ;  /* 0x0000000000017941 */ /* 0x000fea0003800000 */
.L_x_258:
        /* <DEDUP_REMOVED lines=13> */
.L_x_261:
[----:B------:R-:W-:Y:S05]  /*1a6d0*/  BSYNC B1 ;  /* 0x0000000000017941 */ /* 0x000fea0003800000 */
.L_x_260:
        /* <DEDUP_REMOVED lines=13> */
.L_x_263:
[----:B------:R-:W-:Y:S05]  /*1a7b0*/  BSYNC B1 ;  /* 0x0000000000017941 */ /* 0x000fea0003800000 */
.L_x_262:
        /* <DEDUP_REMOVED lines=13> */
.L_x_265:
[----:B------:R-:W-:Y:S05]  /*1a890*/  BSYNC B1 ;  /* 0x0000000000017941 */ /* 0x000fea0003800000 */
.L_x_264:
        /* <DEDUP_REMOVED lines=13> */
.L_x_267:
[----:B------:R-:W-:Y:S05]  /*1a970*/  BSYNC B1 ;  /* 0x0000000000017941 */ /* 0x000fea0003800000 */
.L_x_266:
        /* <DEDUP_REMOVED lines=13> */
.L_x_269:
[----:B------:R-:W-:Y:S05]  /*1aa50*/  BSYNC B1 ;  /* 0x0000000000017941 */ /* 0x000fea0003800000 */
.L_x_268:
        /* <DEDUP_REMOVED lines=13> */
.L_x_271:
[----:B------:R-:W-:Y:S05]  /*1ab30*/  BSYNC B1 ;  /* 0x0000000000017941 */ /* 0x000fea0003800000 */
.L_x_270:
        /* <DEDUP_REMOVED lines=13> */
.L_x_273:
[----:B------:R-:W-:Y:S05]  /*1ac10*/  BSYNC B1 ;  /* 0x0000000000017941 */ /* 0x000fea0003800000 */
.L_x_272:
        /* <DEDUP_REMOVED lines=13> */
.L_x_275:
[----:B------:R-:W-:Y:S05]  /*1acf0*/  BSYNC B1 ;  /* 0x0000000000017941 */ /* 0x000fea0003800000 */
.L_x_274:
        /* <DEDUP_REMOVED lines=13> */
.L_x_277:
[----:B------:R-:W-:Y:S05]  /*1add0*/  BSYNC B1 ;  /* 0x0000000000017941 */ /* 0x000fea0003800000 */
.L_x_276:
        /* <DEDUP_REMOVED lines=13> */
.L_x_279:
[----:B------:R-:W-:Y:S05]  /*1aeb0*/  BSYNC B1 ;  /* 0x0000000000017941 */ /* 0x000fea0003800000 */
.L_x_278:
        /* <DEDUP_REMOVED lines=13> */
.L_x_281:
[----:B------:R-:W-:Y:S05]  /*1af90*/  BSYNC B1 ;  /* 0x0000000000017941 */ /* 0x000fea0003800000 */
.L_x_280:
        /* <DEDUP_REMOVED lines=13> */
.L_x_283:
[----:B------:R-:W-:Y:S05]  /*1b070*/  BSYNC B1 ;  /* 0x0000000000017941 */ /* 0x000fea0003800000 */
.L_x_282:
        /* <DEDUP_REMOVED lines=13> */
.L_x_285:
[----:B------:R-:W-:Y:S05]  /*1b150*/  BSYNC B1 ;  /* 0x0000000000017941 */ /* 0x000fea0003800000 */
.L_x_284:
        /* <DEDUP_REMOVED lines=13> */
.L_x_287:
[----:B------:R-:W-:Y:S05]  /*1b230*/  BSYNC B1 ;  /* 0x0000000000017941 */ /* 0x000fea0003800000 */
.L_x_286:
        /* <DEDUP_REMOVED lines=13> */
.L_x_289:
[----:B------:R-:W-:Y:S05]  /*1b310*/  BSYNC B1 ;  /* 0x0000000000017941 */ /* 0x000fea0003800000 */
.L_x_288:
        /* <DEDUP_REMOVED lines=13> */
.L_x_291:
[----:B------:R-:W-:Y:S05]  /*1b3f0*/  BSYNC B1 ;  /* 0x0000000000017941 */ /* 0x000fea0003800000 */
.L_x_290:
        /* <DEDUP_REMOVED lines=13> */
.L_x_293:
[----:B------:R-:W-:Y:S05]  /*1b4d0*/  BSYNC B1 ;  /* 0x0000000000017941 */ /* 0x000fea0003800000 */
.L_x_292:
        /* <DEDUP_REMOVED lines=13> */
.L_x_295:
[----:B------:R-:W-:Y:S05]  /*1b5b0*/  BSYNC B1 ;  /* 0x0000000000017941 */ /* 0x000fea0003800000 */
.L_x_294:
        /* <DEDUP_REMOVED lines=13> */
.L_x_297:
[----:B------:R-:W-:Y:S05]  /*1b690*/  BSYNC B1 ;  /* 0x0000000000017941 */ /* 0x000fea0003800000 */
.L_x_296:
        /* <DEDUP_REMOVED lines=13> */
.L_x_299:
[----:B------:R-:W-:Y:S05]  /*1b770*/  BSYNC B1 ;  /* 0x0000000000017941 */ /* 0x000fea0003800000 */
.L_x_298:
        /* <DEDUP_REMOVED lines=13> */
.L_x_301:
[----:B------:R-:W-:Y:S05]  /*1b850*/  BSYNC B1 ;  /* 0x0000000000017941 */ /* 0x000fea0003800000 */
.L_x_300:
        /* <DEDUP_REMOVED lines=13> */
.L_x_303:
[----:B------:R-:W-:Y:S05]  /*1b930*/  BSYNC B1 ;  /* 0x0000000000017941 */ /* 0x000fea0003800000 */
.L_x_302:
[----:B--2---:R-:W2:Y:S01]  /*1b940*/  LDL.LU R23, [R1+0x1f4] ;  /* 0x0001f40001177983 */ /* 0x004ea20000300800 */
[----:B-----5:R-:W-:Y:S01]  /*1b950*/  LOP3.LUT R22, R22, 0xff, RZ, 0xc0, !PT ;  /* 0x000000ff16167812 */ /* 0x020fe200078ec0ff */
[----:B------:R-:W-:Y:S01]  /*1b960*/  BSSY B1, `(.L_x_304) ;  /* 0x000000b000017945 */ /* 0x000fe20003800000 */
[----:B------:R-:W-:Y:S02]  /*1b970*/  ISETP.LT.OR P2, PT, R0, 0xf9, !P1 ;  /* 0x000000f90000780c */ /* 0x000fe40004f41670 */
[----:B------:R-:W-:-:S05]  /*1b980*/  F2FP.F16.E4M3.UNPACK_B R22, R22 ;  /* 0x00000016ff16723e */ /* 0x000fca00020006ff */
[----:B01-34-:R-:W-:-:S05]  /*1b990*/  HADD2.F32 R13, -RZ, R22.H0_H0 ;  /* 0x20000016ff0d7230 */ /* 0x01bfca0000004100 */
[----:B------:R-:W-:-:S04]  /*1b9a0*/  FMUL R12, R13, R178 ;  /* 0x000000b20d0c7220 */ /* 0x000fc80000400000 */
[----:B--2---:R-:W-:-:S05]  /*1b9b0*/  FFMA R12, R23, R163, R12 ;  /* 0x000000a3170c7223 */ /* 0x004fca000000000c */
[----:B------:R-:W-:Y:S02]  /*1b9c0*/  F2FP.SATFINITE.E4M3.F32.PACK_AB_MERGE_C R13, RZ, R12, RZ ;  /* 0x0000000cff0d723e */ /* 0x000fe400048070ff */
[----:B------:R-:W-:-:S03]  /*1b9d0*/  PRMT R12, RZ, 0x7610, R12 ;  /* 0x00007610ff0c7816 */ /* 0x000fc6000000000c */
[----:B------:R0:W-:Y:S01]  /*1b9e0*/  @!P0 STG.E.U8 desc[UR36][R8.64+0xf9], R13 ;  /* 0x0000f90d08008986 */ /* 0x0001e2000c101124 */
[----:B------:R-:W-:Y:S05]  /*1b9f0*/  @P2 BRA `(.L_x_305) ;  /* 0x0000000000042947 */ /* 0x000fea0003800000 */
[----:B------:R1:W5:Y:S02]  /*1ba00*/  LDG.E.U8 R12, desc[UR36][R10.64+0xf8] ;  /* 0x0000f8240a0c7981 */ /* 0x000364000c1e1100 */
.L_x_305:
[----:B------:R-:W-:Y:S05]  /*1ba10*/  BSYNC B1 ;  /* 0x0000000000017941 */ /* 0x000fea0003800000 */
.L_x_304:
[----:B0-----:R-:W2:Y:S01]  /*1ba20*/  LDL.LU R13, [R1+0x1f8] ;  /* 0x0001f800010d7983 */ /* 0x001ea20000300800 */
        /* <DEDUP_REMOVED lines=12> */
.L_x_307:
[----:B------:R-:W-:Y:S05]  /*1baf0*/  BSYNC B1 ;  /* 0x0000000000017941 */ /* 0x000fea0003800000 */
.L_x_306:
[----:B------:R-:W3:Y:S01]  /*1bb00*/  LDL.LU R22, [R1+0x1fc] ;  /* 0x0001fc0001167983 */ /* 0x000ee20000300800 */
[----:B-----5:R-:W-:Y:S01]  /*1bb10*/  LOP3.LUT R8, R8, 0xff, RZ, 0xc0, !PT ;  /* 0x000000ff08087812 */ /* 0x020fe200078ec0ff */
[----:B------:R-:W-:Y:S01]  /*1bb20*/  BSSY B1, `(.L_x_308) ;  /* 0x0000013000017945 */ /* 0x000fe20003800000 */
[----:B-12---:R-:W-:Y:S02]  /*1bb30*/  IADD3 R11, P0, R21, 0x80, RZ ;  /* 0x00000080150b7810 */ /* 0x006fe40007f1e0ff */
[----:B------:R-:W-:-:S03]  /*1bb40*/  F2FP.F16.E4M3.UNPACK_B R8, R8 ;  /* 0x00000008ff08723e */ /* 0x000fc600020006ff */
[----:B------:R-:W-:Y:S01]  /*1bb50*/  IMAD.X R13, RZ, RZ, UR9, P0 ;  /* 0x00000009ff0d7e24 */ /* 0x000fe200080e06ff */
[----:B------:R-:W-:Y:S01]  /*1bb60*/  ISETP.GE.AND P0, PT, R20, 0x81, PT ;  /* 0x000000811400780c */ /* 0x000fe20003f06270 */
[----:B0-----:R-:W-:Y:S02]  /*1bb70*/  HADD2.F32 R9, -RZ, R8.H0_H0 ;  /* 0x20000008ff097230 */ /* 0x001fe40000004100 */
[----:B------:R-:W-:Y:S01]  /*1bb80*/  IMAD R12, R13, R14, RZ ;  /* 0x0000000e0d0c7224 */ /* 0x000fe200078e02ff */
[----:B------:R-:W-:Y:S02]  /*1bb90*/  ISETP.LT.OR P3, PT, R0, 0x1, !P0 ;  /* 0x000000010000780c */ /* 0x000fe40004761670 */
[----:B------:R-:W-:Y:S01]  /*1bba0*/  FMUL R10, R9, R178 ;  /* 0x000000b2090a7220 */ /* 0x000fe20000400000 */
[----:B------:R-:W-:-:S04]  /*1bbb0*/  IMAD.WIDE.U32 R8, R11, R14, R18 ;  /* 0x0000000e0b087225 */ /* 0x000fc800078e0012 */
[----:B------:R-:W-:Y:S01]  /*1bbc0*/  IMAD R12, R11, R15, R12 ;  /* 0x0000000f0b0c7224 */ /* 0x000fe200078e020c */
[----:B------:R-:W-:-:S04]  /*1bbd0*/  IADD3 R8, P2, R8, R16, RZ ;  /* 0x0000001008087210 */ /* 0x000fc80007f5e0ff */
[----:B------:R-:W-:Y:S01]  /*1bbe0*/  IADD3.X R9, R17, R9, R12, P2, !PT ;  /* 0x0000000911097210 */ /* 0x000fe200017fe40c */
[----:B---3--:R-:W-:-:S05]  /*1bbf0*/  FFMA R10, R22, R163, R10 ;  /* 0x000000a3160a7223 */ /* 0x008fca000000000a */
[----:B------:R-:W-:Y:S02]  /*1bc00*/  F2FP.SATFINITE.E4M3.F32.PACK_AB_MERGE_C R11, RZ, R10, RZ ;  /* 0x0000000aff0b723e */ /* 0x000fe400048070ff */
[----:B------:R-:W-:-:S03]  /*1bc10*/  PRMT R10, RZ, 0x7610, R10 ;  /* 0x00007610ff0a7816 */ /* 0x000fc6000000000a */
[----:B------:R0:W-:Y:S01]  /*1bc20*/  @!P1 STG.E.U8 desc[UR36][R6.64+0xf9], R11 ;  /* 0x0000f90b06009986 */ /* 0x0001e2000c101124 */
[----:B------:R-:W-:Y:S05]  /*1bc30*/  @P3 BRA `(.L_x_309) ;  /* 0x0000000000043947 */ /* 0x000fea0003800000 */
[----:B------:R1:W5:Y:S02]  /*1bc40*/  LDG.E.U8 R10, desc[UR36][R8.64] ;  /* 0x00000024080a7981 */ /* 0x000364000c1e1100 */
.L_x_309:
[----:B------:R-:W-:Y:S05]  /*1bc50*/  BSYNC B1 ;  /* 0x0000000000017941 */ /* 0x000fea0003800000 */
.L_x_308:
[----:B-----5:R-:W-:Y:S01]  /*1bc60*/  LOP3.LUT R10, R10, 0xff, RZ, 0xc0, !PT ;  /* 0x000000ff0a0a7812 */ /* 0x020fe200078ec0ff */
[----:B------:R-:W-:Y:S01]  /*1bc70*/  BSSY B1, `(.L_x_310) ;  /* 0x000000b000017945 */ /* 0x000fe20003800000 */
[----:B------:R-:W-:Y:S02]  /*1bc80*/  ISETP.LT.OR P4, PT, R0, 0x2, !P0 ;  /* 0x000000020000780c */ /* 0x000fe40004781670 */
[----:B------:R-:W-:Y:S02]  /*1bc90*/  F2FP.F16.E4M3.UNPACK_B R10, R10 ;  /* 0x0000000aff0a723e */ /* 0x000fe400020006ff */
[----:B0-----:R-:W-:-:S03]  /*1bca0*/  PRMT R6, RZ, 0x7610, R6 ;  /* 0x00007610ff067816 */ /* 0x001fc60000000006 */
[----:B------:R-:W-:-:S05]  /*1bcb0*/  HADD2.F32 R7, -RZ, R10.H0_H0 ;  /* 0x2000000aff077230 */ /* 0x000fca0000004100 */
[----:B------:R-:W-:-:S04]  /*1bcc0*/  FMUL R7, R7, R178 ;  /* 0x000000b207077220 */ /* 0x000fc80000400000 */
[----:B------:R-:W-:-:S05]  /*1bcd0*/  FFMA R7, R24, R163, R7 ;  /* 0x000000a318077223 */ /* 0x000fca0000000007 */
[----:B------:R-:W-:-:S05]  /*1bce0*/  F2FP.SATFINITE.E4M3.F32.PACK_AB_MERGE_C R7, RZ, R7, RZ ;  /* 0x00000007ff07723e */ /* 0x000fca00048070ff */
[----:B------:R0:W-:Y:S01]  /*1bcf0*/  @!P3 STG.E.U8 desc[UR36][R4.64], R7 ;  /* 0x000000070400b986 */ /* 0x0001e2000c101124 */
[----:B------:R-:W-:Y:S05]  /*1bd00*/  @P4 BRA `(.L_x_311) ;  /* 0x0000000000044947 */ /* 0x000fea0003800000 */
[----:B------:R2:W5:Y:S02]  /*1bd10*/  LDG.E.U8 R6, desc[UR36][R8.64+0x1] ;  /* 0x0000012408067981 */ /* 0x000564000c1e1100 */
.L_x_311:
[----:B------:R-:W-:Y:S05]  /*1bd20*/  BSYNC B1 ;  /* 0x0000000000017941 */ /* 0x000fea0003800000 */
.L_x_310:
[----:B-----5:R-:W-:Y:S01]  /*1bd30*/  LOP3.LUT R6, R6, 0xff, RZ, 0xc0, !PT ;  /* 0x000000ff06067812 */ /* 0x020fe200078ec0ff */
[----:B------:R-:W-:Y:S01]  /*1bd40*/  BSSY B1, `(.L_x_312) ;  /* 0x0000013000017945 */ /* 0x000fe20003800000 */
[----:B------:R-:W-:Y:S02]  /*1bd50*/  IADD3 R21, P1, R21, 0x88, RZ ;  /* 0x0000008815157810 */ /* 0x000fe40007f3e0ff */
[----:B------:R-:W-:-:S03]  /*1bd60*/  F2FP.F16.E4M3.UNPACK_B R6, R6 ;  /* 0x00000006ff06723e */ /* 0x000fc600020006ff */
[----:B------:R-:W-:Y:S01]  /*1bd70*/  IMAD.X R11, RZ, RZ, UR9, P1 ;  /* 0x00000009ff0b7e24 */ /* 0x000fe200088e06ff */
[----:B------:R-:W-:Y:S01]  /*1bd80*/  ISETP.GE.AND P1, PT, R20, 0x89, PT ;  /* 0x000000891400780c */ /* 0x000fe20003f26270 */
[----:B0-----:R-:W-:Y:S02]  /*1bd90*/  HADD2.F32 R7, -RZ, R6.H0_H0 ;  /* 0x20000006ff077230 */ /* 0x001fe40000004100 */
[-C--:B------:R-:W-:Y:S01]  /*1bda0*/  IMAD R10, R11, R14.reuse, RZ ;  /* 0x0000000e0b0a7224 */ /* 0x080fe200078e02ff */
[----:B------:R-:W-:Y:S01]  /*1bdb0*/  ISETP.LT.OR P3, PT, R0, 0x1, !P1 ;  /* 0x000000010000780c */ /* 0x000fe20004f61670 */
[----:B------:R-:W-:-:S04]  /*1bdc0*/  IMAD.WIDE.U32 R18, R21, R14, R18 ;  /* 0x0000000e15127225 */ /* 0x000fc800078e0012 */
[----:B------:R-:W-:Y:S01]  /*1bdd0*/  FMUL R6, R7, R178 ;  /* 0x000000b207067220 */ /* 0x000fe20000400000 */
[----:B------:R-:W-:-:S03]  /*1bde0*/  IMAD R10, R21, R15, R10 ;  /* 0x0000000f150a7224 */ /* 0x000fc600078e020a */
[----:B------:R-:W-:-:S01]  /*1bdf0*/  FFMA R6, R25, R163, R6 ;  /* 0x000000a319067223 */ /* 0x000fc20000000006 */
[----:B------:R-:W-:-:S04]  /*1be00*/  IADD3 R16, P2, R18, R16, RZ ;  /* 0x0000001012107210 */ /* 0x000fc80007f5e0ff */
[----:B------:R-:W-:Y:S02]  /*1be10*/  F2FP.SATFINITE.E4M3.F32.PACK_AB_MERGE_C R7, RZ, R6, RZ ;  /* 0x00000006ff07723e */ /* 0x000fe400048070ff */
[----:B------:R-:W-:Y:S02]  /*1be20*/  IADD3.X R17, R17, R19, R10, P2, !PT ;  /* 0x0000001311117210 */ /* 0x000fe400017fe40a */
[----:B------:R-:W-:Y:S01]  /*1be30*/  PRMT R6, RZ, 0x7610, R6 ;  /* 0x00007610ff067816 */ /* 0x000fe20000000006 */
[----:B------:R0:W-:Y:S01]  /*1be40*/  @!P4 STG.E.U8 desc[UR36][R4.64+0x1], R7 ;  /* 0x000001070400c986 */ /* 0x0001e2000c101124 */
[----:B------:R-:W-:Y:S05]  /*1be50*/  @P3 BRA `(.L_x_313) ;  /* 0x0000000000043947 */ /* 0x000fea0003800000 */
[----:B------:R3:W5:Y:S02]  /*1be60*/  LDG.E.U8 R6, desc[UR36][R16.64] ;  /* 0x0000002410067981 */ /* 0x000764000c1e1100 */
.L_x_313:
[----:B------:R-:W-:Y:S05]  /*1be70*/  BSYNC B1 ;  /* 0x0000000000017941 */ /* 0x000fea0003800000 */
.L_x_312:
[----:B-----5:R-:W-:Y:S01]  /*1be80*/  LOP3.LUT R6, R6, 0xff, RZ, 0xc0, !PT ;  /* 0x000000ff06067812 */ /* 0x020fe200078ec0ff */
[----:B------:R-:W-:Y:S01]  /*1be90*/  BSSY B1, `(.L_x_314) ;  /* 0x000000b000017945 */ /* 0x000fe20003800000 */
[----:B------:R-:W-:Y:S02]  /*1bea0*/  ISETP.LT.OR P2, PT, R0, 0x2, !P1 ;  /* 0x000000020000780c */ /* 0x000fe40004f41670 */
[----:B------:R-:W-:-:S05]  /*1beb0*/  F2FP.F16.E4M3.UNPACK_B R6, R6 ;  /* 0x00000006ff06723e */ /* 0x000fca00020006ff */
[----:B0-----:R-:W-:Y:S01]  /*1bec0*/  HADD2.F32 R7, -RZ, R6.H0_H0 ;  /* 0x20000006ff077230 */ /* 0x001fe20000004100 */
[----:B------:R-:W-:-:S04]  /*1bed0*/  PRMT R6, RZ, 0x7610, R6 ;  /* 0x00007610ff067816 */ /* 0x000fc80000000006 */
[----:B------:R-:W-:-:S04]  /*1bee0*/  FMUL R7, R7, R178 ;  /* 0x000000b207077220 */ /* 0x000fc80000400000 */
[----:B------:R-:W-:-:S05]  /*1bef0*/  FFMA R7, R26, R163, R7 ;  /* 0x000000a31a077223 */ /* 0x000fca0000000007 */
[----:B------:R-:W-:-:S05]  /*1bf00*/  F2FP.SATFINITE.E4M3.F32.PACK_AB_MERGE_C R7, RZ, R7, RZ ;  /* 0x00000007ff07723e */ /* 0x000fca00048070ff */
[----:B------:R0:W-:Y:S01]  /*1bf10*/  @!P3 STG.E.U8 desc[UR36][R2.64], R7 ;  /* 0x000000070200b986 */ /* 0x0001e2000c101124 */
[----:B------:R-:W-:Y:S05]  /*1bf20*/  @P2 BRA `(.L_x_315) ;  /* 0x0000000000042947 */ /* 0x000fea0003800000 */
[----:B------:R4:W5:Y:S02]  /*1bf30*/  LDG.E.U8 R6, desc[UR36][R16.64+0x1] ;  /* 0x0000012410067981 */ /* 0x000964000c1e1100 */
.L_x_315:
[----:B------:R-:W-:Y:S05]  /*1bf40*/  BSYNC B1 ;  /* 0x0000000000017941 */ /* 0x000fea0003800000 */
.L_x_314:
[----:B-----5:R-:W-:Y:S01]  /*1bf50*/  LOP3.LUT R6, R6, 0xff, RZ, 0xc0, !PT ;  /* 0x000000ff06067812 */ /* 0x020fe200078ec0ff */
[----:B------:R-:W-:Y:S01]  /*1bf60*/  BSSY B1, `(.L_x_316) ;  /* 0x000000b000017945 */ /* 0x000fe20003800000 */
[----:B------:R-:W-:Y:S02]  /*1bf70*/  ISETP.LT.OR P3, PT, R0, 0x9, !P0 ;  /* 0x000000090000780c */ /* 0x000fe40004761670 */
[----:B------:R-:W-:-:S05]  /*1bf80*/  F2FP.F16.E4M3.UNPACK_B R6, R6 ;  /* 0x00000006ff06723e */ /* 0x000fca00020006ff */
[----:B0-----:R-:W-:-:S05]  /*1bf90*/  HADD2.F32 R7, -RZ, R6.H0_H0 ;  /* 0x20000006ff077230 */ /* 0x001fca0000004100 */
[----:B------:R-:W-:-:S04]  /*1bfa0*/  FMUL R6, R7, R178 ;  /* 0x000000b207067220 */ /* 0x000fc80000400000 */
[----:B------:R-:W-:-:S05]  /*1bfb0*/  FFMA R6, R27, R163, R6 ;  /* 0x000000a31b067223 */ /* 0x000fca0000000006 */
[----:B------:R-:W-:Y:S02]  /*1bfc0*/  F2FP.SATFINITE.E4M3.F32.PACK_AB_MERGE_C R7, RZ, R6, RZ ;  /* 0x00000006ff07723e */ /* 0x000fe400048070ff */
[----:B------:R-:W-:-:S03]  /*1bfd0*/  PRMT R6, RZ, 0x7610, R6 ;  /* 0x00007610ff067816 */ /* 0x000fc60000000006 */
[----:B------:R0:W-:Y:S01]  /*1bfe0*/  @!P2 STG.E.U8 desc[UR36][R2.64+0x1], R7 ;  /* 0x000001070200a986 */ /* 0x0001e2000c101124 */
[----:B------:R-:W-:Y:S05]  /*1bff0*/  @P3 BRA `(.L_x_317) ;  /* 0x0000000000043947 */ /* 0x000fea0003800000 */
[----:B------:R0:W5:Y:S02]  /*1c000*/  LDG.E.U8 R6, desc[UR36][R8.64+0x8] ;  /* 0x0000082408067981 */ /* 0x000164000c1e1100 */
.L_x_317:
[----:B------:R-:W-:Y:S05]  /*1c010*/  BSYNC B1 ;  /* 0x0000000000017941 */ /* 0x000fea0003800000 */
.L_x_316:
        /* <DEDUP_REMOVED lines=12> */
.L_x_319:
[----:B------:R-:W-:Y:S05]  /*1c0e0*/  BSYNC B1 ;  /* 0x0000000000017941 */ /* 0x000fea0003800000 */
.L_x_318:
        /* <DEDUP_REMOVED lines=12> */
.L_x_321:
[----:B------:R-:W-:Y:S05]  /*1c1b0*/  BSYNC B1 ;  /* 0x0000000000017941 */ /* 0x000fea0003800000 */
.L_x_320:
        /* <DEDUP_REMOVED lines=12> */
.L_x_323:
[----:B------:R-:W-:Y:S05]  /*1c280*/  BSYNC B1 ;  /* 0x0000000000017941 */ /* 0x000fea0003800000 */
.L_x_322:
        /* <DEDUP_REMOVED lines=12> */
.L_x_325:
[----:B------:R-:W-:Y:S05]  /*1c350*/  BSYNC B1 ;  /* 0x0000000000017941 */ /* 0x000fea0003800000 */
.L_x_324:
        /* <DEDUP_REMOVED lines=12> */
.L_x_327:
[----:B------:R-:W-:Y:S05]  /*1c420*/  BSYNC B1 ;  /* 0x0000000000017941 */ /* 0x000fea0003800000 */
.L_x_326:
        /* <DEDUP_REMOVED lines=12> */
.L_x_329:
[----:B------:R-:W-:Y:S05]  /*1c4f0*/  BSYNC B1 ;  /* 0x0000000000017941 */ /* 0x000fea0003800000 */
.L_x_328:
        /* <DEDUP_REMOVED lines=12> */
.L_x_331:
[----:B------:R-:W-:Y:S05]  /*1c5c0*/  BSYNC B1 ;  /* 0x0000000000017941 */ /* 0x000fea0003800000 */
.L_x_330:
        /* <DEDUP_REMOVED lines=12> */
.L_x_333:
[----:B------:R-:W-:Y:S05]  /*1c690*/  BSYNC B1 ;  /* 0x0000000000017941 */ /* 0x000fea0003800000 */
.L_x_332:
        /* <DEDUP_REMOVED lines=12> */
.L_x_335:
[----:B------:R-:W-:Y:S05]  /*1c760*/  BSYNC B1 ;  /* 0x0000000000017941 */ /* 0x000fea0003800000 */
.L_x_334:
        /* <DEDUP_REMOVED lines=12> */
.L_x_337:
[----:B------:R-:W-:Y:S05]  /*1c830*/  BSYNC B1 ;  /* 0x0000000000017941 */ /* 0x000fea0003800000 */
.L_x_336:
        /* <DEDUP_REMOVED lines=12> */
.L_x_339:
[----:B------:R-:W-:Y:S05]  /*1c900*/  BSYNC B1 ;  /* 0x0000000000017941 */ /* 0x000fea0003800000 */
.L_x_338:
        /* <DEDUP_REMOVED lines=12> */
.L_x_341:
[----:B------:R-:W-:Y:S05]  /*1c9d0*/  BSYNC B1 ;  /* 0x0000000000017941 */ /* 0x000fea0003800000 */
.L_x_340:
        /* <DEDUP_REMOVED lines=12> */
.L_x_343:
[----:B------:R-:W-:Y:S05]  /*1caa0*/  BSYNC B1 ;  /* 0x0000000000017941 */ /* 0x000fea0003800000 */
.L_x_342:
        /* <DEDUP_REMOVED lines=12> */
.L_x_345:
[----:B------:R-:W-:Y:S05]  /*1cb70*/  BSYNC B1 ;  /* 0x0000000000017941 */ /* 0x000fea0003800000 */
.L_x_344:
        /* <DEDUP_REMOVED lines=12> */
.L_x_347:
[----:B------:R-:W-:Y:S05]  /*1cc40*/  BSYNC B1 ;  /* 0x0000000000017941 */ /* 0x000fea0003800000 */
.L_x_346:
        /* <DEDUP_REMOVED lines=12> */
.L_x_349:
[----:B------:R-:W-:Y:S05]  /*1cd10*/  BSYNC B1 ;  /* 0x0000000000017941 */ /* 0x000fea0003800000 */
.L_x_348:
        /* <DEDUP_REMOVED lines=12> */
.L_x_351:
[----:B------:R-:W-:Y:S05]  /*1cde0*/  BSYNC B1 ;  /* 0x0000000000017941 */ /* 0x000fea0003800000 */
.L_x_350:
        /* <DEDUP_REMOVED lines=12> */
.L_x_353:
[----:B------:R-:W-:Y:S05]  /*1ceb0*/  BSYNC B1 ;  /* 0x0000000000017941 */ /* 0x000fea0003800000 */
.L_x_352:
        /* <DEDUP_REMOVED lines=12> */
.L_x_355:
[----:B------:R-:W-:Y:S05]  /*1cf80*/  BSYNC B1 ;  /* 0x0000000000017941 */ /* 0x000fea0003800000 */
.L_x_354:
        /* <DEDUP_REMOVED lines=12> */
.L_x_357:
[----:B------:R-:W-:Y:S05]  /*1d050*/  BSYNC B1 ;  /* 0x0000000000017941 */ /* 0x000fea0003800000 */
.L_x_356:
        /* <DEDUP_REMOVED lines=12> */
.L_x_359:
[----:B------:R-:W-:Y:S05]  /*1d120*/  BSYNC B1 ;  /* 0x0000000000017941 */ /* 0x000fea0003800000 */
.L_x_358:
        /* <DEDUP_REMOVED lines=12> */
.L_x_361:
[----:B------:R-:W-:Y:S05]  /*1d1f0*/  BSYNC B1 ;  /* 0x0000000000017941 */ /* 0x000fea0003800000 */
.L_x_360:
        /* <DEDUP_REMOVED lines=12> */
.L_x_363:
[----:B------:R-:W-:Y:S05]  /*1d2c0*/  BSYNC B1 ;  /* 0x0000000000017941 */ /* 0x000fea0003800000 */
.L_x_362:
        /* <DEDUP_REMOVED lines=12> */
.L_x_365:
[----:B------:R-:W-:Y:S05]  /*1d390*/  BSYNC B1 ;  /* 0x0000000000017941 */ /* 0x000fea0003800000 */
.L_x_364:
        /* <DEDUP_REMOVED lines=12> */
.L_x_367:
[----:B------:R-:W-:Y:S05]  /*1d460*/  BSYNC B1 ;  /* 0x0000000000017941 */ /* 0x000fea0003800000 */
.L_x_366:
        /* <DEDUP_REMOVED lines=12> */
.L_x_369:
[----:B------:R-:W-:Y:S05]  /*1d530*/  BSYNC B1 ;  /* 0x0000000000017941 */ /* 0x000fea0003800000 */
.L_x_368:
        /* <DEDUP_REMOVED lines=12> */
.L_x_371:
[----:B------:R-:W-:Y:S05]  /*1d600*/  BSYNC B1 ;  /* 0x0000000000017941 */ /* 0x000fea0003800000 */
.L_x_370:
        /* <DEDUP_REMOVED lines=12> */
.L_x_373:
[----:B------:R-:W-:Y:S05]  /*1d6d0*/  BSYNC B1 ;  /* 0x0000000000017941 */ /* 0x000fea0003800000 */
.L_x_372:
        /* <DEDUP_REMOVED lines=12> */
.L_x_375:
[----:B------:R-:W-:Y:S05]  /*1d7a0*/  BSYNC B1 ;  /* 0x0000000000017941 */ /* 0x000fea0003800000 */
.L_x_374:
        /* <DEDUP_REMOVED lines=12> */
.L_x_377:
[----:B------:R-:W-:Y:S05]  /*1d870*/  BSYNC B1 ;  /* 0x0000000000017941 */ /* 0x000fea0003800000 */
.L_x_376:
        /* <DEDUP_REMOVED lines=12> */
.L_x_379:
[----:B------:R-:W-:Y:S05]  /*1d940*/  BSYNC B1 ;  /* 0x0000000000017941 */ /* 0x000fea0003800000 */
.L_x_378:
        /* <DEDUP_REMOVED lines=12> */
.L_x_381:
[----:B------:R-:W-:Y:S05]  /*1da10*/  BSYNC B1 ;  /* 0x0000000000017941 */ /* 0x000fea0003800000 */
.L_x_380:
        /* <DEDUP_REMOVED lines=12> */
.L_x_383:
[----:B------:R-:W-:Y:S05]  /*1dae0*/  BSYNC B1 ;  /* 0x0000000000017941 */ /* 0x000fea0003800000 */
.L_x_382:
        /* <DEDUP_REMOVED lines=12> */
.L_x_385:
[----:B------:R-:W-:Y:S05]  /*1dbb0*/  BSYNC B1 ;  /* 0x0000000000017941 */ /* 0x000fea0003800000 */
.L_x_384:
        /* <DEDUP_REMOVED lines=12> */
.L_x_387:
[----:B------:R-:W-:Y:S05]  /*1dc80*/  BSYNC B1 ;  /* 0x0000000000017941 */ /* 0x000fea0003800000 */
.L_x_386:
        /* <DEDUP_REMOVED lines=12> */
.L_x_389:
[----:B------:R-:W-:Y:S05]  /*1dd50*/  BSYNC B1 ;  /* 0x0000000000017941 */ /* 0x000fea0003800000 */
.L_x_388:
        /* <DEDUP_REMOVED lines=12> */
.L_x_391:
[----:B------:R-:W-:Y:S05]  /*1de20*/  BSYNC B1 ;  /* 0x0000000000017941 */ /* 0x000fea0003800000 */
.L_x_390:
        /* <DEDUP_REMOVED lines=12> */
.L_x_393:
[----:B------:R-:W-:Y:S05]  /*1def0*/  BSYNC B1 ;  /* 0x0000000000017941 */ /* 0x000fea0003800000 */
.L_x_392:
        /* <DEDUP_REMOVED lines=12> */
.L_x_395:
[----:B------:R-:W-:Y:S05]  /*1dfc0*/  BSYNC B1 ;  /* 0x0000000000017941 */ /* 0x000fea0003800000 */
.L_x_394:
        /* <DEDUP_REMOVED lines=12> */
.L_x_397:
[----:B------:R-:W-:Y:S05]  /*1e090*/  BSYNC B1 ;  /* 0x0000000000017941 */ /* 0x000fea0003800000 */
.L_x_396:
        /* <DEDUP_REMOVED lines=12> */
.L_x_399:
[----:B------:R-:W-:Y:S05]  /*1e160*/  BSYNC B1 ;  /* 0x0000000000017941 */ /* 0x000fea0003800000 */
.L_x_398:
        /* <DEDUP_REMOVED lines=12> */
.L_x_401:
[----:B------:R-:W-:Y:S05]  /*1e230*/  BSYNC B1 ;  /* 0x0000000000017941 */ /* 0x000fea0003800000 */
.L_x_400:
        /* <DEDUP_REMOVED lines=12> */
.L_x_403:
[----:B------:R-:W-:Y:S05]  /*1e300*/  BSYNC B1 ;  /* 0x0000000000017941 */ /* 0x000fea0003800000 */
.L_x_402:
        /* <DEDUP_REMOVED lines=12> */
.L_x_405:
[----:B------:R-:W-:Y:S05]  /*1e3d0*/  BSYNC B1 ;  /* 0x0000000000017941 */ /* 0x000fea0003800000 */
.L_x_404:
        /* <DEDUP_REMOVED lines=12> */
.L_x_407:
[----:B------:R-:W-:Y:S05]  /*1e4a0*/  BSYNC B1 ;  /* 0x0000000000017941 */ /* 0x000fea0003800000 */
.L_x_406:
        /* <DEDUP_REMOVED lines=12> */
.L_x_409:
[----:B------:R-:W-:Y:S05]  /*1e570*/  BSYNC B1 ;  /* 0x0000000000017941 */ /* 0x000fea0003800000 */
.L_x_408:
        /* <DEDUP_REMOVED lines=12> */
.L_x_411:
[----:B------:R-:W-:Y:S05]  /*1e640*/  BSYNC B1 ;  /* 0x0000000000017941 */ /* 0x000fea0003800000 */
.L_x_410:
        /* <DEDUP_REMOVED lines=12> */
.L_x_413:
[----:B------:R-:W-:Y:S05]  /*1e710*/  BSYNC B1 ;  /* 0x0000000000017941 */ /* 0x000fea0003800000 */
.L_x_412:
        /* <DEDUP_REMOVED lines=12> */
.L_x_415:
[----:B------:R-:W-:Y:S05]  /*1e7e0*/  BSYNC B1 ;  /* 0x0000000000017941 */ /* 0x000fea0003800000 */
.L_x_414:
        /* <DEDUP_REMOVED lines=12> */
.L_x_417:
[----:B------:R-:W-:Y:S05]  /*1e8b0*/  BSYNC B1 ;  /* 0x0000000000017941 */ /* 0x000fea0003800000 */
.L_x_416:
        /* <DEDUP_REMOVED lines=12> */
.L_x_419:
[----:B------:R-:W-:Y:S05]  /*1e980*/  BSYNC B1 ;  /* 0x0000000000017941 */ /* 0x000fea0003800000 */
.L_x_418:
        /* <DEDUP_REMOVED lines=12> */
.L_x_421:
[----:B------:R-:W-:Y:S05]  /*1ea50*/  BSYNC B1 ;  /* 0x0000000000017941 */ /* 0x000fea0003800000 */
.L_x_420:
        /* <DEDUP_REMOVED lines=12> */
.L_x_423:
[----:B------:R-:W-:Y:S05]  /*1eb20*/  BSYNC B1 ;  /* 0x0000000000017941 */ /* 0x000fea0003800000 */
.L_x_422:
        /* <DEDUP_REMOVED lines=12> */
.L_x_425:
[----:B------:R-:W-:Y:S05]  /*1ebf0*/  BSYNC B1 ;  /* 0x0000000000017941 */ /* 0x000fea0003800000 */
.L_x_424:
        /* <DEDUP_REMOVED lines=12> */
.L_x_427:
[----:B------:R-:W-:Y:S05]  /*1ecc0*/  BSYNC B1 ;  /* 0x0000000000017941 */ /* 0x000fea0003800000 */
.L_x_426:
        /* <DEDUP_REMOVED lines=12> */
.L_x_429:
[----:B------:R-:W-:Y:S05]  /*1ed90*/  BSYNC B1 ;  /* 0x0000000000017941 */ /* 0x000fea0003800000 */
.L_x_428:
        /* <DEDUP_REMOVED lines=12> */
.L_x_431:
[----:B------:R-:W-:Y:S05]  /*1ee60*/  BSYNC B1 ;  /* 0x0000000000017941 */ /* 0x000fea0003800000 */
.L_x_430:
        /* <DEDUP_REMOVED lines=12> */
.L_x_433:
[----:B------:R-:W-:Y:S05]  /*1ef30*/  BSYNC B1 ;  /* 0x0000000000017941 */ /* 0x000fea0003800000 */
.L_x_432:
        /* <DEDUP_REMOVED lines=12> */
.L_x_435:
[----:B------:R-:W-:Y:S05]  /*1f000*/  BSYNC B1 ;  /* 0x0000000000017941 */ /* 0x000fea0003800000 */
.L_x_434:
        /* <DEDUP_REMOVED lines=12> */
.L_x_437:
[----:B------:R-:W-:Y:S05]  /*1f0d0*/  BSYNC B1 ;  /* 0x0000000000017941 */ /* 0x000fea0003800000 */
.L_x_436:
        /* <DEDUP_REMOVED lines=12> */
.L_x_439:
[----:B------:R-:W-:Y:S05]  /*1f1a0*/  BSYNC B1 ;  /* 0x0000000000017941 */ /* 0x000fea0003800000 */
.L_x_438:
        /* <DEDUP_REMOVED lines=12> */
.L_x_441:
[----:B------:R-:W-:Y:S05]  /*1f270*/  BSYNC B1 ;  /* 0x0000000000017941 */ /* 0x000fea0003800000 */
.L_x_440:
        /* <DEDUP_REMOVED lines=12> */
.L_x_443:
[----:B------:R-:W-:Y:S05]  /*1f340*/  BSYNC B1 ;  /* 0x0000000000017941 */ /* 0x000fea0003800000 */
.L_x_442:
        /* <DEDUP_REMOVED lines=12> */
.L_x_445:
[----:B------:R-:W-:Y:S05]  /*1f410*/  BSYNC B1 ;  /* 0x0000000000017941 */ /* 0x000fea0003800000 */
.L_x_444:
        /* <DEDUP_REMOVED lines=12> */
.L_x_447:
[----:B------:R-:W-:Y:S05]  /*1f4e0*/  BSYNC B1 ;  /* 0x0000000000017941 */ /* 0x000fea0003800000 */
.L_x_446:
        /* <DEDUP_REMOVED lines=12> */
.L_x_449:
[----:B------:R-:W-:Y:S05]  /*1f5b0*/  BSYNC B1 ;  /* 0x0000000000017941 */ /* 0x000fea0003800000 */
.L_x_448:
        /* <DEDUP_REMOVED lines=12> */
.L_x_451:
[----:B------:R-:W-:Y:S05]  /*1f680*/  BSYNC B1 ;  /* 0x0000000000017941 */ /* 0x000fea0003800000 */
.L_x_450:
        /* <DEDUP_REMOVED lines=12> */
.L_x_453:
[----:B------:R-:W-:Y:S05]  /*1f750*/  BSYNC B1 ;  /* 0x0000000000017941 */ /* 0x000fea0003800000 */
.L_x_452:
        /* <DEDUP_REMOVED lines=12> */
.L_x_455:
[----:B------:R-:W-:Y:S05]  /*1f820*/  BSYNC B1 ;  /* 0x0000000000017941 */ /* 0x000fea0003800000 */
.L_x_454:
        /* <DEDUP_REMOVED lines=12> */
.L_x_457:
[----:B------:R-:W-:Y:S05]  /*1f8f0*/  BSYNC B1 ;  /* 0x0000000000017941 */ /* 0x000fea0003800000 */
.L_x_456:
        /* <DEDUP_REMOVED lines=12> */
.L_x_459:
[----:B------:R-:W-:Y:S05]  /*1f9c0*/  BSYNC B1 ;  /* 0x0000000000017941 */ /* 0x000fea0003800000 */
.L_x_458:
        /* <DEDUP_REMOVED lines=12> */
.L_x_461:
[----:B------:R-:W-:Y:S05]  /*1fa90*/  BSYNC B1 ;  /* 0x0000000000017941 */ /* 0x000fea0003800000 */
.L_x_460:
        /* <DEDUP_REMOVED lines=12> */
.L_x_463:
[----:B------:R-:W-:Y:S05]  /*1fb60*/  BSYNC B1 ;  /* 0x0000000000017941 */ /* 0x000fea0003800000 */
.L_x_462:
        /* <DEDUP_REMOVED lines=12> */
.L_x_465:
[----:B------:R-:W-:Y:S05]  /*1fc30*/  BSYNC B1 ;  /* 0x0000000000017941 */ /* 0x000fea0003800000 */
.L_x_464:
        /* <DEDUP_REMOVED lines=12> */
.L_x_467:
[----:B------:R-:W-:Y:S05]  /*1fd00*/  BSYNC B1 ;  /* 0x0000000000017941 */ /* 0x000fea0003800000 */
.L_x_466:
        /* <DEDUP_REMOVED lines=12> */
.L_x_469:
[----:B------:R-:W-:Y:S05]  /*1fdd0*/  BSYNC B1 ;  /* 0x0000000000017941 */ /* 0x000fea0003800000 */
.L_x_468:
        /* <DEDUP_REMOVED lines=12> */
.L_x_471:
[----:B------:R-:W-:Y:S05]  /*1fea0*/  BSYNC B1 ;  /* 0x0000000000017941 */ /* 0x000fea0003800000 */
.L_x_470:
        /* <DEDUP_REMOVED lines=12> */
.L_x_473:
[----:B------:R-:W-:Y:S05]  /*1ff70*/  BSYNC B1 ;  /* 0x0000000000017941 */ /* 0x000fea0003800000 */
.L_x_472:
        /* <DEDUP_REMOVED lines=12> */
.L_x_475:
[----:B------:R-:W-:Y:S05]  /*20040*/  BSYNC B1 ;  /* 0x0000000000017941 */ /* 0x000fea0003800000 */
.L_x_474:
        /* <DEDUP_REMOVED lines=12> */
.L_x_477:
[----:B------:R-:W-:Y:S05]  /*20110*/  BSYNC B1 ;  /* 0x0000000000017941 */ /* 0x000fea0003800000 */
.L_x_476:
        /* <DEDUP_REMOVED lines=12> */
.L_x_479:
[----:B------:R-:W-:Y:S05]  /*201e0*/  BSYNC B1 ;  /* 0x0000000000017941 */ /* 0x000fea0003800000 */
.L_x_478:
        /* <DEDUP_REMOVED lines=12> */
.L_x_481:
[----:B------:R-:W-:Y:S05]  /*202b0*/  BSYNC B1 ;  /* 0x0000000000017941 */ /* 0x000fea0003800000 */
.L_x_480:
        /* <DEDUP_REMOVED lines=12> */
.L_x_483:
[----:B------:R-:W-:Y:S05]  /*20380*/  BSYNC B1 ;  /* 0x0000000000017941 */ /* 0x000fea0003800000 */
.L_x_482:
        /* <DEDUP_REMOVED lines=12> */
.L_x_485:
[----:B------:R-:W-:Y:S05]  /*20450*/  BSYNC B1 ;  /* 0x0000000000017941 */ /* 0x000fea0003800000 */
.L_x_484:
        /* <DEDUP_REMOVED lines=12> */
.L_x_487:
[----:B------:R-:W-:Y:S05]  /*20520*/  BSYNC B1 ;  /* 0x0000000000017941 */ /* 0x000fea0003800000 */
.L_x_486:
        /* <DEDUP_REMOVED lines=12> */
.L_x_489:
[----:B------:R-:W-:Y:S05]  /*205f0*/  BSYNC B1 ;  /* 0x0000000000017941 */ /* 0x000fea0003800000 */
.L_x_488:
        /* <DEDUP_REMOVED lines=12> */
.L_x_491:
[----:B------:R-:W-:Y:S05]  /*206c0*/  BSYNC B1 ;  /* 0x0000000000017941 */ /* 0x000fea0003800000 */
.L_x_490:
        /* <DEDUP_REMOVED lines=12> */
.L_x_493:
[----:B------:R-:W-:Y:S05]  /*20790*/  BSYNC B1 ;  /* 0x0000000000017941 */ /* 0x000fea0003800000 */
.L_x_492:
        /* <DEDUP_REMOVED lines=12> */
.L_x_495:
[----:B------:R-:W-:Y:S05]  /*20860*/  BSYNC B1 ;  /* 0x0000000000017941 */ /* 0x000fea0003800000 */
.L_x_494:
        /* <DEDUP_REMOVED lines=12> */
.L_x_497:
[----:B------:R-:W-:Y:S05]  /*20930*/  BSYNC B1 ;  /* 0x0000000000017941 */ /* 0x000fea0003800000 */
.L_x_496:
        /* <DEDUP_REMOVED lines=12> */
.L_x_499:
[----:B------:R-:W-:Y:S05]  /*20a00*/  BSYNC B1 ;  /* 0x0000000000017941 */ /* 0x000fea0003800000 */
.L_x_498:
        /* <DEDUP_REMOVED lines=12> */
.L_x_501:
[----:B------:R-:W-:Y:S05]  /*20ad0*/  BSYNC B1 ;  /* 0x0000000000017941 */ /* 0x000fea0003800000 */
.L_x_500:
        /* <DEDUP_REMOVED lines=12> */
.L_x_503:
[----:B------:R-:W-:Y:S05]  /*20ba0*/  BSYNC B1 ;  /* 0x0000000000017941 */ /* 0x000fea0003800000 */
.L_x_502:
        /* <DEDUP_REMOVED lines=12> */
.L_x_505:
[----:B------:R-:W-:Y:S05]  /*20c70*/  BSYNC B1 ;  /* 0x0000000000017941 */ /* 0x000fea0003800000 */
.L_x_504:
        /* <DEDUP_REMOVED lines=12> */
.L_x_507:
[----:B------:R-:W-:Y:S05]  /*20d40*/  BSYNC B1 ;  /* 0x0000000000017941 */ /* 0x000fea0003800000 */
.L_x_506:
        /* <DEDUP_REMOVED lines=12> */
.L_x_509:
[----:B------:R-:W-:Y:S05]  /*20e10*/  BSYNC B1 ;  /* 0x0000000000017941 */ /* 0x000fea0003800000 */
.L_x_508:
        /* <DEDUP_REMOVED lines=12> */
.L_x_511:
[----:B------:R-:W-:Y:S05]  /*20ee0*/  BSYNC B1 ;  /* 0x0000000000017941 */ /* 0x000fea0003800000 */
.L_x_510:
        /* <DEDUP_REMOVED lines=12> */
.L_x_513:
[----:B------:R-:W-:Y:S05]  /*20fb0*/  BSYNC B1 ;  /* 0x0000000000017941 */ /* 0x000fea0003800000 */
.L_x_512:
        /* <DEDUP_REMOVED lines=12> */
.L_x_515:
[----:B------:R-:W-:Y:S05]  /*21080*/  BSYNC B1 ;  /* 0x0000000000017941 */ /* 0x000fea0003800000 */
.L_x_514:
        /* <DEDUP_REMOVED lines=12> */
.L_x_517:
[----:B------:R-:W-:Y:S05]  /*21150*/  BSYNC B1 ;  /* 0x0000000000017941 */ /* 0x000fea0003800000 */
.L_x_516:
        /* <DEDUP_REMOVED lines=12> */
.L_x_519:
[----:B------:R-:W-:Y:S05]  /*21220*/  BSYNC B1 ;  /* 0x0000000000017941 */ /* 0x000fea0003800000 */
.L_x_518:
        /* <DEDUP_REMOVED lines=12> */
.L_x_521:
[----:B------:R-:W-:Y:S05]  /*212f0*/  BSYNC B1 ;  /* 0x0000000000017941 */ /* 0x000fea0003800000 */
.L_x_520:
        /* <DEDUP_REMOVED lines=12> */
.L_x_523:
[----:B------:R-:W-:Y:S05]  /*213c0*/  BSYNC B1 ;  /* 0x0000000000017941 */ /* 0x000fea0003800000 */
.L_x_522:
        /* <DEDUP_REMOVED lines=12> */
.L_x_525:
[----:B------:R-:W-:Y:S05]  /*21490*/  BSYNC B1 ;  /* 0x0000000000017941 */ /* 0x000fea0003800000 */
.L_x_524:
        /* <DEDUP_REMOVED lines=12> */
.L_x_527:
[----:B------:R-:W-:Y:S05]  /*21560*/  BSYNC B1 ;  /* 0x0000000000017941 */ /* 0x000fea0003800000 */
.L_x_526:
        /* <DEDUP_REMOVED lines=12> */
.L_x_529:
[----:B------:R-:W-:Y:S05]  /*21630*/  BSYNC B1 ;  /* 0x0000000000017941 */ /* 0x000fea0003800000 */
.L_x_528:
        /* <DEDUP_REMOVED lines=12> */
.L_x_531:
[----:B------:R-:W-:Y:S05]  /*21700*/  BSYNC B1 ;  /* 0x0000000000017941 */ /* 0x000fea0003800000 */
.L_x_530:
        /* <DEDUP_REMOVED lines=12> */
.L_x_533:
[----:B------:R-:W-:Y:S05]  /*217d0*/  BSYNC B1 ;  /* 0x0000000000017941 */ /* 0x000fea0003800000 */
.L_x_532:
        /* <DEDUP_REMOVED lines=12> */
.L_x_535:
[----:B------:R-:W-:Y:S05]  /*218a0*/  BSYNC B1 ;  /* 0x0000000000017941 */ /* 0x000fea0003800000 */
.L_x_534:
        /* <DEDUP_REMOVED lines=12> */
.L_x_537:
[----:B------:R-:W-:Y:S05]  /*21970*/  BSYNC B1 ;  /* 0x0000000000017941 */ /* 0x000fea0003800000 */
.L_x_536:
        /* <DEDUP_REMOVED lines=12> */
.L_x_539:
[----:B------:R-:W-:Y:S05]  /*21a40*/  BSYNC B1 ;  /* 0x0000000000017941 */ /* 0x000fea0003800000 */
.L_x_538:
        /* <DEDUP_REMOVED lines=12> */
.L_x_541:
[----:B------:R-:W-:Y:S05]  /*21b10*/  BSYNC B1 ;  /* 0x0000000000017941 */ /* 0x000fea0003800000 */
.L_x_540:
        /* <DEDUP_REMOVED lines=12> */
.L_x_543:
[----:B------:R-:W-:Y:S05]  /*21be0*/  BSYNC B1 ;  /* 0x0000000000017941 */ /* 0x000fea0003800000 */
.L_x_542:
        /* <DEDUP_REMOVED lines=12> */
.L_x_545:
[----:B------:R-:W-:Y:S05]  /*21cb0*/  BSYNC B1 ;  /* 0x0000000000017941 */ /* 0x000fea0003800000 */
.L_x_544:
        /* <DEDUP_REMOVED lines=12> */
.L_x_547:
[----:B------:R-:W-:Y:S05]  /*21d80*/  BSYNC B1 ;  /* 0x0000000000017941 */ /* 0x000fea0003800000 */
.L_x_546:
        /* <DEDUP_REMOVED lines=12> */
.L_x_549:
[----:B------:R-:W-:Y:S05]  /*21e50*/  BSYNC B1 ;  /* 0x0000000000017941 */ /* 0x000fea0003800000 */
.L_x_548:
        /* <DEDUP_REMOVED lines=12> */
.L_x_551:
[----:B------:R-:W-:Y:S05]  /*21f20*/  BSYNC B1 ;  /* 0x0000000000017941 */ /* 0x000fea0003800000 */
.L_x_550:
        /* <DEDUP_REMOVED lines=12> */
.L_x_553:
[----:B------:R-:W-:Y:S05]  /*21ff0*/  BSYNC B1 ;  /* 0x0000000000017941 */ /* 0x000fea0003800000 */
.L_x_552:
        /* <DEDUP_REMOVED lines=12> */
.L_x_555:
[----:B------:R-:W-:Y:S05]  /*220c0*/  BSYNC B1 ;  /* 0x0000000000017941 */ /* 0x000fea0003800000 */
.L_x_554:
        /* <DEDUP_REMOVED lines=12> */
.L_x_557:
[----:B------:R-:W-:Y:S05]  /*22190*/  BSYNC B1 ;  /* 0x0000000000017941 */ /* 0x000fea0003800000 */
.L_x_556:
        /* <DEDUP_REMOVED lines=12> */
.L_x_559:
[----:B------:R-:W-:Y:S05]  /*22260*/  BSYNC B1 ;  /* 0x0000000000017941 */ /* 0x000fea0003800000 */
.L_x_558:
        /* <DEDUP_REMOVED lines=12> */
.L_x_561:
[----:B------:R-:W-:Y:S05]  /*22330*/  BSYNC B1 ;  /* 0x0000000000017941 */ /* 0x000fea0003800000 */
.L_x_560:
[----:B-----5:R-:W-:Y:S01]  /*22340*/  LOP3.LUT R6, R6, 0xff, RZ, 0xc0, !PT ;  /* 0x000000ff06067812 */ /* 0x020fe200078ec0ff */
[----:B------:R-:W-:Y:S01]  /*22350*/  BSSY B1, `(.L_x_562) ;  /* 0x000000b000017945 */ /* 0x000fe20003800000 */
[----:B------:R-:W-:Y:S02]  /*22360*/  ISETP.LT.OR P1, PT, R0, 0xfa, !P1 ;  /* 0x000000fa0000780c */ /* 0x000fe40004f21670 */
[----:B------:R-:W-:Y:S02]  /*22370*/  F2FP.F16.E4M3.UNPACK_B R6, R6 ;  /* 0x00000006ff06723e */ /* 0x000fe400020006ff */
[----:B------:R-:W-:-:S03]  /*22380*/  PRMT R0, RZ, 0x7610, R0 ;  /* 0x00007610ff007816 */ /* 0x000fc60000000000 */
[----:B0-----:R-:W-:-:S05]  /*22390*/  HADD2.F32 R5, -RZ, R6.H0_H0 ;  /* 0x20000006ff057230 */ /* 0x001fca0000004100 */
[----:B------:R-:W-:-:S04]  /*223a0*/  FMUL R5, R5, R178 ;  /* 0x000000b205057220 */ /* 0x000fc80000400000 */
[----:B------:R-:W-:-:S05]  /*223b0*/  FFMA R5, R150, R163, R5 ;  /* 0x000000a396057223 */ /* 0x000fca0000000005 */
[----:B------:R-:W-:-:S05]  /*223c0*/  F2FP.SATFINITE.E4M3.F32.PACK_AB_MERGE_C R5, RZ, R5, RZ ;  /* 0x00000005ff05723e */ /* 0x000fca00048070ff */
[----:B------:R0:W-:Y:S01]  /*223d0*/  @!P2 STG.E.U8 desc[UR36][R2.64+0xf8], R5 ;  /* 0x0000f8050200a986 */ /* 0x0001e2000c101124 */
[----:B------:R-:W-:Y:S05]  /*223e0*/  @P1 BRA `(.L_x_563) ;  /* 0x0000000000041947 */ /* 0x000fea0003800000 */
[----:B------:R0:W5:Y:S02]  /*223f0*/  LDG.E.U8 R0, desc[UR36][R16.64+0xf9] ;  /* 0x0000f92410007981 */ /* 0x000164000c1e1100 */
.L_x_563:
[----:B------:R-:W-:Y:S05]  /*22400*/  BSYNC B1 ;  /* 0x0000000000017941 */ /* 0x000fea0003800000 */
.L_x_562:
[----:B------:R-:W-:Y:S05]  /*22410*/  @P1 BRA `(.L_x_564) ;  /* 0x0000004800301947 */ /* 0x000fea0003800000 */
[----:B-----5:R-:W-:-:S04]  /*22420*/  LOP3.LUT R0, R0, 0xff, RZ, 0xc0, !PT ;  /* 0x000000ff00007812 */ /* 0x020fc800078ec0ff */
[----:B------:R-:W-:-:S05]  /*22430*/  F2FP.F16.E4M3.UNPACK_B R0, R0 ;  /* 0x00000000ff00723e */ /* 0x000fca00020006ff */
[----:B0-----:R-:W-:-:S05]  /*22440*/  HADD2.F32 R5, -RZ, R0.H0_H0 ;  /* 0x20000000ff057230 */ /* 0x001fca0000004100 */
[----:B------:R-:W-:-:S04]  /*22450*/  FMUL R0, R5, R178 ;  /* 0x000000b205007220 */ /* 0x000fc80000400000 */
[----:B------:R-:W-:-:S05]  /*22460*/  FFMA R0, R151, R163, R0 ;  /* 0x000000a397007223 */ /* 0x000fca0000000000 */
[----:B------:R-:W-:-:S05]  /*22470*/  F2FP.SATFINITE.E4M3.F32.PACK_AB_MERGE_C R5, RZ, R0, RZ ;  /* 0x00000000ff05723e */ /* 0x000fca00048070ff */
[----:B------:R0:W-:Y:S01]  /*22480*/  STG.E.U8 desc[UR36][R2.64+0xf9], R5 ;  /* 0x0000f90502007986 */ /* 0x0001e2000c101124 */
[----:B------:R-:W-:Y:S05]  /*22490*/  BRA `(.L_x_564) ;  /* 0x0000004800107947 */ /* 0x000fea0003800000 */
.L_x_51:
[----:B------:R-:W2:Y:S04]  /*224a0*/  LDL.LU R10, [R1] ;  /* 0x00000000010a7983 */ /* 0x000ea80000300800 */
[----:B------:R-:W3:Y:S04]  /*224b0*/  LDL.LU R12, [R1+0xc] ;  /* 0x00000c00010c7983 */ /* 0x000ee80000300800 */
[----:B------:R-:W4:Y:S04]  /*224c0*/  LDL.LU R11, [R1+0x10] ;  /* 0x00001000010b7983 */ /* 0x000f280000300800 */
[----:B------:R-:W5:Y:S04]  /*224d0*/  LDL.LU R13, [R1+0x58] ;  /* 0x00005800010d7983 */ /* 0x000f680000300800 */
        /* <DEDUP_REMOVED lines=67> */
[----:B------:R-:W5:Y:S01]  /*22910*/  LDL.LU R173, [R1+0x1a8] ;  /* 0x0001a80001ad7983 */ /* 0x000f620000300800 */
[----:B------:R-:W-:-:S03]  /*22920*/  ISETP.GE.AND P3, PT, R20, 0x1, PT ;  /* 0x000000011400780c */ /* 0x000fc60003f66270 */
[----:B------:R-:W5:Y:S04]  /*22930*/  LDL.LU R172, [R1+0x1ac] ;  /* 0x0001ac0001ac7983 */ /* 0x000f680000300800 */
[----:B------:R-:W5:Y:S04]  /*22940*/  LDL.LU R171, [R1+0x1b0] ;  /* 0x0001b00001ab7983 */ /* 0x000f680000300800 */
[----:B------:R-:W5:Y:S04]  /*22950*/  LDL.LU R170, [R1+0x1b4] ;  /* 0x0001b40001aa7983 */ /* 0x000f680000300800 */
[----:B------:R-:W5:Y:S01]  /*22960*/  LDL.LU R169, [R1+0x1b8] ;  /* 0x0001b80001a97983 */ /* 0x000f620000300800 */
[----:B------:R-:W-:-:S03]  /*22970*/  ISETP.LT.OR P0, PT, R0, 0x1, !P3 ;  /* 0x000000010000780c */ /* 0x000fc60005f01670 */
[----:B------:R-:W5:Y:S04]  /*22980*/  LDL.LU R168, [R1+0x1bc] ;  /* 0x0001bc0001a87983 */ /* 0x000f680000300800 */
[----:B------:R-:W5:Y:S04]  /*22990*/  LDL.LU R167, [R1+0x1c0] ;  /* 0x0001c00001a77983 */ /* 0x000f680000300800 */
[----:B------:R-:W5:Y:S01]  /*229a0*/  LDL.LU R166, [R1+0x1c4] ;  /* 0x0001c40001a67983 */ /* 0x000f620000300800 */
[----:B--2---:R-:W-:-:S03]  /*229b0*/  FMUL R10, R10, R163 ;  /* 0x000000a30a0a7220 */ /* 0x004fc60000400000 */
[----:B------:R-:W2:Y:S04]  /*229c0*/  LDL.LU R165, [R1+0x1c8] ;  /* 0x0001c80001a57983 */ /* 0x000ea80000300800 */
[----:B------:R-:W2:Y:S04]  /*229d0*/  LDL.LU R164, [R1+0x1cc] ;  /* 0x0001cc0001a47983 */ /* 0x000ea80000300800 */
[----:B------:R-:W2:Y:S04]  /*229e0*/  LDL.LU R162, [R1+0x1d0] ;  /* 0x0001d00001a27983 */ /* 0x000ea80000300800 */
[----:B------:R-:W2:Y:S04]  /*229f0*/  LDL.LU R161, [R1+0x1d4] ;  /* 0x0001d40001a17983 */ /* 0x000ea80000300800 */
[----:B------:R-:W2:Y:S01]  /*22a00*/  LDL.LU R158, [R1+0x1d8] ;  /* 0x0001d800019e7983 */ /* 0x000ea20000300800 */
[----:B------:R-:W-:-:S03]  /*22a10*/  F2FP.SATFINITE.E4M3.F32.PACK_AB_MERGE_C R10, RZ, R10, RZ ;  /* 0x0000000aff0a723e */ /* 0x000fc600048070ff */
        /* <DEDUP_REMOVED lines=9> */
[----:B------:R0:W-:Y:S04]  /*22ab0*/  @!P0 STG.E.U8 desc[UR36][R8.64], R10 ;  /* 0x0000000a08008986 */ /* 0x0001e8000c101124 */
[----:B0-----:R-:W3:Y:S01]  /*22ac0*/  LDL.LU R10, [R1+0x4] ;  /* 0x00000400010a7983 */ /* 0x001ee20000300800 */
[----:B------:R-:W-:Y:S01]  /*22ad0*/  ISETP.LT.OR P0, PT, R0, 0x2, !P3 ;  /* 0x000000020000780c */ /* 0x000fe20005f01670 */
[----:B---3--:R-:W-:-:S05]  /*22ae0*/  FMUL R10, R10, R163 ;  /* 0x000000a30a0a7220 */ /* 0x008fca0000400000 */
[----:B------:R-:W-:-:S07]  /*22af0*/  F2FP.SATFINITE.E4M3.F32.PACK_AB_MERGE_C R10, RZ, R10, RZ ;  /* 0x0000000aff0a723e */ /* 0x000fce00048070ff */
[----:B------:R0:W-:Y:S04]  /*22b00*/  @!P0 STG.E.U8 desc[UR36][R8.64+0x1], R10 ;  /* 0x0000010a08008986 */ /* 0x0001e8000c101124 */
[----:B0-----:R-:W3:Y:S01]  /*22b10*/  LDL.LU R10, [R1+0x8] ;  /* 0x00000800010a7983 */ /* 0x001ee20000300800 */
[----:B------:R-:W-:-:S04]  /*22b20*/  ISETP.GE.AND P2, PT, R20, 0x9, PT ;  /* 0x000000091400780c */ /* 0x000fc80003f46270 */
[C---:B------:R-:W-:Y:S02]  /*22b30*/  ISETP.LT.OR P0, PT, R0.reuse, 0x1, !P2 ;  /* 0x000000010000780c */ /* 0x040fe40005701670 */
[----:B------:R-:W-:Y:S01]  /*22b40*/  ISETP.LT.OR P1, PT, R0, 0x9, !P3 ;  /* 0x000000090000780c */ /* 0x000fe20005f21670 */
[-C--:B------:R-:W-:Y:S01]  /*22b50*/  FMUL R12, R12, R163.reuse ;  /* 0x000000a30c0c7220 */ /* 0x080fe20000400000 */
[----:B----4-:R-:W-:-:S04]  /*22b60*/  FMUL R11, R11, R163 ;  /* 0x000000a30b0b7220 */ /* 0x010fc80000400000 */
[----:B------:R-:W-:Y:S02]  /*22b70*/  F2FP.SATFINITE.E4M3.F32.PACK_AB_MERGE_C R12, RZ, R12, RZ ;  /* 0x0000000cff0c723e */ /* 0x000fe400048070ff */
[----:B------:R-:W-:Y:S01]  /*22b80*/  F2FP.SATFINITE.E4M3.F32.PACK_AB_MERGE_C R11, RZ, R11, RZ ;  /* 0x0000000bff0b723e */ /* 0x000fe200048070ff */
[----:B---3--:R-:W-:-:S05]  /*22b90*/  FMUL R10, R10, R163 ;  /* 0x000000a30a0a7220 */ /* 0x008fca0000400000 */
[----:B------:R-:W-:-:S05]  /*22ba0*/  F2FP.SATFINITE.E4M3.F32.PACK_AB_MERGE_C R10, RZ, R10, RZ ;  /* 0x0000000aff0a723e */ /* 0x000fca00048070ff */
[----:B------:R0:W-:Y:S01]  /*22bb0*/  @!P0 STG.E.U8 desc[UR36][R6.64], R10 ;  /* 0x0000000a06008986 */ /* 0x0001e2000c101124 */
[----:B------:R-:W-:-:S03]  /*22bc0*/  ISETP.LT.OR P0, PT, R0, 0x2, !P2 ;  /* 0x000000020000780c */ /* 0x000fc60005701670 */
[----:B0-----:R-:W3:Y:S01]  /*22bd0*/  LDL.LU R10, [R1+0x14] ;  /* 0x00001400010a7983 */ /* 0x001ee20000300800 */
[----:B------:R-:W-:-:S09]  /*22be0*/  ISETP.LT.OR P4, PT, R0, 0xa, !P3 ;  /* 0x0000000a0000780c */ /* 0x000fd20005f81670 */
[----:B------:R0:W-:Y:S04]  /*22bf0*/  @!P0 STG.E.U8 desc[UR36][R6.64+0x1], R12 ;  /* 0x0000010c06008986 */ /* 0x0001e8000c101124 */
[----:B------:R1:W-:Y:S04]  /*22c00*/  @!P1 STG.E.U8 desc[UR36][R8.64+0x8], R11 ;  /* 0x0000080b08009986 */ /* 0x0003e8000c101124 */
[----:B0-----:R-:W4:Y:S04]  /*22c10*/  LDL.LU R12, [R1+0x18] ;  /* 0x00001800010c7983 */ /* 0x001f280000300800 */
[----:B-1----:R-:W5:Y:S01]  /*22c20*/  LDL.LU R11, [R1+0x1c] ;  /* 0x00001c00010b7983 */ /* 0x002f620000300800 */
[----:B------:R-:W-:-:S02]  /*22c30*/  ISETP.LT.OR P0, PT, R0, 0x9, !P2 ;  /* 0x000000090000780c */ /* 0x000fc40005701670 */
[----:B------:R-:W-:Y:S01]  /*22c40*/  ISETP.LT.OR P1, PT, R0, 0xa, !P2 ;  /* 0x0000000a0000780c */ /* 0x000fe20005721670 */
[----:B---3--:R-:W-:-:S05]  /*22c50*/  FMUL R10, R10, R163 ;  /* 0x000000a30a0a7220 */ /* 0x008fca0000400000 */
[----:B------:R-:W-:-:S05]  /*22c60*/  F2FP.SATFINITE.E4M3.F32.PACK_AB_MERGE_C R10, RZ, R10, RZ ;  /* 0x0000000aff0a723e */ /* 0x000fca00048070ff */
[----:B------:R0:W-:Y:S01]  /*22c70*/  @!P4 STG.E.U8 desc[UR36][R8.64+0x9], R10 ;  /* 0x0000090a0800c986 */ /* 0x0001e2000c101124 */
[-C--:B----4-:R-:W-:Y:S01]  /*22c80*/  FMUL R12, R12, R163.reuse ;  /* 0x000000a30c0c7220 */ /* 0x090fe20000400000 */
[----:B-----5:R-:W-:Y:S02]  /*22c90*/  FMUL R11, R11, R163 ;  /* 0x000000a30b0b7220 */ /* 0x020fe40000400000 */
[----:B0-----:R-:W3:Y:S02]  /*22ca0*/  LDL.LU R10, [R1+0x20] ;  /* 0x00002000010a7983 */ /* 0x001ee40000300800 */
[----:B------:R-:W-:Y:S02]  /*22cb0*/  F2FP.SATFINITE.E4M3.F32.PACK_AB_MERGE_C R12, RZ, R12, RZ ;  /* 0x0000000cff0c723e */ /* 0x000fe400048070ff */
[----:B------:R-:W-:-:S03]  /*22cc0*/  F2FP.SATFINITE.E4M3.F32.PACK_AB_MERGE_C R11, RZ, R11, RZ ;  /* 0x0000000bff0b723e */ /* 0x000fc600048070ff */
[----:B------:R0:W-:Y:S04]  /*22cd0*/  @!P0 STG.E.U8 desc[UR36][R6.64+0x8], R12 ;  /* 0x0000080c06008986 */ /* 0x0001e8000c101124 */
[----:B------:R1:W-:Y:S04]  /*22ce0*/  @!P1 STG.E.U8 desc[UR36][R6.64+0x9], R11 ;  /* 0x0000090b06009986 */ /* 0x0003e8000c101124 */
[----:B0-----:R-:W4:Y:S04]  /*22cf0*/  LDL.LU R12, [R1+0x24] ;  /* 0x00002400010c7983 */ /* 0x001f280000300800 */
[----:B-1----:R-:W5:Y:S01]  /*22d00*/  LDL.LU R11, [R1+0x28] ;  /* 0x00002800010b7983 */ /* 0x002f620000300800 */
[----:B------:R-:W-:-:S02]  /*22d10*/  ISETP.LT.OR P4, PT, R0, 0x11, !P3 ;  /* 0x000000110000780c */ /* 0x000fc40005f81670 */
[C---:B------:R-:W-:Y:S02]  /*22d20*/  ISETP.LT.OR P0, PT, R0.reuse, 0x12, !P3 ;  /* 0x000000120000780c */ /* 0x040fe40005f01670 */
[----:B------:R-:W-:Y:S01]  /*22d30*/  ISETP.LT.OR P1, PT, R0, 0x11, !P2 ;  /* 0x000000110000780c */ /* 0x000fe20005721670 */
[----:B---3--:R-:W-:-:S05]  /*22d40*/  FMUL R10, R10, R163 ;  /* 0x000000a30a0a7220 */ /* 0x008fca0000400000 */
[----:B------:R-:W-:-:S05]  /*22d50*/  F2FP.SATFINITE.E4M3.F32.PACK_AB_MERGE_C R10, RZ, R10, RZ ;  /* 0x0000000aff0a723e */ /* 0x000fca00048070ff */
[----:B------:R0:W-:Y:S01]  /*22d60*/  @!P4 STG.E.U8 desc[UR36][R8.64+0x10], R10 ;  /* 0x0000100a0800c986 */ /* 0x0001e2000c101124 */
[----:B----4-:R-:W-:-:S03]  /*22d70*/  FMUL R12, R12, R163 ;  /* 0x000000a30c0c7220 */ /* 0x010fc60000400000 */
[----:B0-----:R-:W3:Y:S01]  /*22d80*/  LDL.LU R10, [R1+0x2c] ;  /* 0x00002c00010a7983 */ /* 0x001ee20000300800 */
[----:B-----5:R-:W-:Y:S01]  /*22d90*/  FMUL R11, R11, R163 ;  /* 0x000000a30b0b7220 */ /* 0x020fe20000400000 */
[----:B------:R-:W-:-:S04]  /*22da0*/  F2FP.SATFINITE.E4M3.F32.PACK_AB_MERGE_C R12, RZ, R12, RZ ;  /* 0x0000000cff0c723e */ /* 0x000fc800048070ff */
[----:B------:R-:W-:Y:S01]  /*22db0*/  F2FP.SATFINITE.E4M3.F32.PACK_AB_MERGE_C R11, RZ, R11, RZ ;  /* 0x0000000bff0b723e */ /* 0x000fe200048070ff */
        /* <DEDUP_REMOVED lines=52> */
[----:B------:R-:W-:-:S05]  /*23100*/  FMUL R13, R13, R163 ;  /* 0x000000a30d0d7220 */ /* 0x000fca0000400000 */
[----:B------:R-:W-:Y:S01]  /*23110*/  F2FP.SATFINITE.E4M3.F32.PACK_AB_MERGE_C R13, RZ, R13, RZ ;  /* 0x0000000dff0d723e */ /* 0x000fe200048070ff */
[----:B---3--:R-:W-:-:S05]  /*23120*/  FMUL R10, R10, R163 ;  /* 0x000000a30a0a7220 */ /* 0x008fca0000400000 */
[----:B------:R-:W-:-:S05]  /*23130*/  F2FP.SATFINITE.E4M3.F32.PACK_AB_MERGE_C R10, RZ, R10, RZ ;  /* 0x0000000aff0a723e */ /* 0x000fca00048070ff */
[----:B------:R5:W-:Y:S02]  /*23140*/  @!P4 STG.E.U8 desc[UR36][R8.64+0x28], R10 ;  /* 0x0000280a0800c986 */ /* 0x000be4000c101124 */
[-C--:B-----5:R-:W-:Y:S01]  /*23150*/  FMUL R10, R11, R163.reuse ;  /* 0x000000a30b0a7220 */ /* 0x0a0fe20000400000 */
[----:B------:R-:W-:-:S04]  /*23160*/  FMUL R11, R14, R163 ;  /* 0x000000a30e0b7220 */ /* 0x000fc80000400000 */
[----:B------:R-:W-:Y:S02]  /*23170*/  F2FP.SATFINITE.E4M3.F32.PACK_AB_MERGE_C R14, RZ, R10, RZ ;  /* 0x0000000aff0e723e */ /* 0x000fe400048070ff */
[----:B------:R-:W3:Y:S04]  /*23180*/  LDL.LU R10, [R1+0x64] ;  /* 0x00006400010a7983 */ /* 0x000ee80000300800 */
[----:B------:R0:W-:Y:S04]  /*23190*/  @!P0 STG.E.U8 desc[UR36][R8.64+0x29], R14 ;  /* 0x0000290e08008986 */ /* 0x0001e8000c101124 */
[----:B------:R1:W-:Y:S04]  /*231a0*/  @!P1 STG.E.U8 desc[UR36][R6.64+0x28], R13 ;  /* 0x0000280d06009986 */ /* 0x0003e8000c101124 */
[----:B0-----:R-:W5:Y:S04]  /*231b0*/  LDL.LU R14, [R1+0x70] ;  /* 0x00007000010e7983 */ /* 0x001f680000300800 */
[----:B-1----:R-:W2:Y:S01]  /*231c0*/  LDL.LU R13, [R1+0x68] ;  /* 0x00006800010d7983 */ /* 0x002ea20000300800 */
[----:B------:R-:W-:Y:S01]  /*231d0*/  ISETP.LT.OR P4, PT, R0, 0x2a, !P2 ;  /* 0x0000002a0000780c */ /* 0x000fe20005781670 */
[----:B----4-:R-:W-:Y:S01]  /*231e0*/  FMUL R12, R12, R163 ;  /* 0x000000a30c0c7220 */ /* 0x010fe20000400000 */
[----:B------:R-:W-:-:S04]  /*231f0*/  ISETP.LT.OR P5, PT, R0, 0x31, !P3 ;  /* 0x000000310000780c */ /* 0x000fc80005fa1670 */
[----:B------:R-:W-:Y:S02]  /*23200*/  F2FP.SATFINITE.E4M3.F32.PACK_AB_MERGE_C R12, RZ, R12, RZ ;  /* 0x0000000cff0c723e */ /* 0x000fe400048070ff */
[----:B------:R-:W-:-:S05]  /*23210*/  F2FP.SATFINITE.E4M3.F32.PACK_AB_MERGE_C R11, RZ, R11, RZ ;  /* 0x0000000bff0b723e */ /* 0x000fca00048070ff */
[----:B------:R0:W-:Y:S04]  /*23220*/  @!P4 STG.E.U8 desc[UR36][R6.64+0x29], R12 ;  /* 0x0000290c0600c986 */ /* 0x0001e8000c101124 */
[----:B------:R1:W-:Y:S04]  /*23230*/  @!P5 STG.E.U8 desc[UR36][R8.64+0x30], R11 ;  /* 0x0000300b0800d986 */ /* 0x0003e8000c101124 */
[----:B0-----:R-:W4:Y:S01]  /*23240*/  LDL.LU R12, [R1+0x6c] ;  /* 0x00006c00010c7983 */ /* 0x001f220000300800 */
[-C--:B-1----:R-:W-:Y:S01]  /*23250*/  FMUL R11, R15, R163.reuse ;  /* 0x000000a30f0b7220 */ /* 0x082fe20000400000 */
[----:B--2---:R-:W-:-:S05]  /*23260*/  FMUL R13, R13, R163 ;  /* 0x000000a30d0d7220 */ /* 0x004fca0000400000 */
[----:B------:R-:W-:Y:S02]  /*23270*/  F2FP.SATFINITE.E4M3.F32.PACK_AB_MERGE_C R15, RZ, R13, RZ ;  /* 0x0000000dff0f723e */ /* 0x000fe400048070ff */
[----:B------:R-:W2:Y:S01]  /*23280*/  LDL.LU R13, [R1+0x78] ;  /* 0x00007800010d7983 */ /* 0x000ea20000300800 */
[----:B------:R-:W-:Y:S01]  /*23290*/  ISETP.LT.OR P6, PT, R0, 0x32, !P3 ;  /* 0x000000320000780c */ /* 0x000fe20005fc1670 */
[----:B---3--:R-:W-:Y:S01]  /*232a0*/  FMUL R10, R10, R163 ;  /* 0x000000a30a0a7220 */ /* 0x008fe20000400000 */
[----:B------:R-:W-:-:S04]  /*232b0*/  ISETP.LT.OR P1, PT, R0, 0x31, !P2 ;  /* 0x000000310000780c */ /* 0x000fc80005721670 */
[----:B------:R-:W-:Y:S02]  /*232c0*/  F2FP.SATFINITE.E4M3.F32.PACK_AB_MERGE_C R10, RZ, R10, RZ ;  /* 0x0000000aff0a723e */ /* 0x000fe400048070ff */
[----:B------:R-:W-:-:S05]  /*232d0*/  ISETP.LT.OR P4, PT, R0, 0x32, !P2 ;  /* 0x000000320000780c */ /* 0x000fca0005781670 */
[----:B------:R4:W-:Y:S02]  /*232e0*/  @!P6 STG.E.U8 desc[UR36][R8.64+0x31], R10 ;  /* 0x0000310a0800e986 */ /* 0x0009e4000c101124 */
[-C--:B----4-:R-:W-:Y:S01]  /*232f0*/  FMUL R10, R12, R163.reuse ;  /* 0x000000a30c0a7220 */ /* 0x090fe20000400000 */
[----:B-----5:R-:W-:-:S04]  /*23300*/  FMUL R12, R14, R163 ;  /* 0x000000a30e0c7220 */ /* 0x020fc80000400000 */
[----:B------:R-:W-:Y:S01]  /*23310*/  F2FP.SATFINITE.E4M3.F32.PACK_AB_MERGE_C R14, RZ, R10, RZ ;  /* 0x0000000aff0e723e */ /* 0x000fe200048070ff */
[----:B------:R0:W-:Y:S04]  /*23320*/  @!P1 STG.E.U8 desc[UR36][R6.64+0x30], R15 ;  /* 0x0000300f06009986 */ /* 0x0001e8000c101124 */
[----:B------:R1:W-:Y:S04]  /*23330*/  @!P4 STG.E.U8 desc[UR36][R6.64+0x31], R14 ;  /* 0x0000310e0600c986 */ /* 0x0003e8000c101124 */
[----:B0-----:R-:W3:Y:S04]  /*23340*/  LDL.LU R15, [R1+0x94] ;  /* 0x00009400010f7983 */ /* 0x001ee80000300800 */
[----:B-1----:R-:W4:Y:S01]  /*23350*/  LDL.LU R14, [R1+0x88] ;  /* 0x00008800010e7983 */ /* 0x002f220000300800 */
[----:B--2---:R-:W-:Y:S01]  /*23360*/  FMUL R10, R13, R163 ;  /* 0x000000a30d0a7220 */ /* 0x004fe20000400000 */
[----:B------:R-:W-:-:S02]  /*23370*/  F2FP.SATFINITE.E4M3.F32.PACK_AB_MERGE_C R13, RZ, R12, RZ ;  /* 0x0000000cff0d723e */ /* 0x000fc400048070ff */
[----:B------:R-:W-:Y:S02]  /*23380*/  F2FP.SATFINITE.E4M3.F32.PACK_AB_MERGE_C R12, RZ, R11, RZ ;  /* 0x0000000bff0c723e */ /* 0x000fe400048070ff */
[----:B------:R-:W-:Y:S02]  /*23390*/  F2FP.SATFINITE.E4M3.F32.PACK_AB_MERGE_C R11, RZ, R10, RZ ;  /* 0x0000000aff0b723e */ /* 0x000fe400048070ff */
[----:B------:R-:W2:Y:S01]  /*233a0*/  LDL.LU R10, [R1+0x7c] ;  /* 0x00007c00010a7983 */ /* 0x000ea20000300800 */
[C---:B------:R-:W-:Y:S02]  /*233b0*/  ISETP.LT.OR P5, PT, R0.reuse, 0x39, !P3 ;  /* 0x000000390000780c */ /* 0x040fe40005fa1670 */
[C---:B------:R-:W-:Y:S02]  /*233c0*/  ISETP.LT.OR P6, PT, R0.reuse, 0x3a, !P3 ;  /* 0x0000003a0000780c */ /* 0x040fe40005fc1670 */
[C---:B------:R-:W-:Y:S02]  /*233d0*/  ISETP.LT.OR P0, PT, R0.reuse, 0x39, !P2 ;  /* 0x000000390000780c */ /* 0x040fe40005701670 */
[----:B------:R-:W-:-:S07]  /*233e0*/  ISETP.LT.OR P1, PT, R0, 0x3a, !P2 ;  /* 0x0000003a0000780c */ /* 0x000fce0005721670 */
[----:B------:R0:W-:Y:S04]  /*233f0*/  @!P5 STG.E.U8 desc[UR36][R8.64+0x38], R13 ;  /* 0x0000380d0800d986 */ /* 0x0001e8000c101124 */
[----:B------:R1:W-:Y:S04]  /*23400*/  @!P6 STG.E.U8 desc[UR36][R8.64+0x39], R12 ;  /* 0x0000390c0800e986 */ /* 0x0003e8000c101124 */
[----:B0-----:R-:W5:Y:S04]  /*23410*/  LDL.LU R13, [R1+0x80] ;  /* 0x00008000010d7983 */ /* 0x001f680000300800 */
[----:B------:R4:W-:Y:S04]  /*23420*/  @!P0 STG.E.U8 desc[UR36][R6.64+0x38], R11 ;  /* 0x0000380b06008986 */ /* 0x0009e8000c101124 */
[----:B-1----:R-:W3:Y:S01]  /*23430*/  LDL.LU R12, [R1+0x84] ;  /* 0x00008400010c7983 */ /* 0x002ee20000300800 */
[-C--:B----4-:R-:W-:Y:S01]  /*23440*/  FMUL R11, R14, R163.reuse ;  /* 0x000000a30e0b7220 */ /* 0x090fe20000400000 */
[----:B--2---:R-:W-:-:S05]  /*23450*/  FMUL R10, R10, R163 ;  /* 0x000000a30a0a7220 */ /* 0x004fca0000400000 */
[----:B------:R-:W-:Y:S02]  /*23460*/  F2FP.SATFINITE.E4M3.F32.PACK_AB_MERGE_C R14, RZ, R10, RZ ;  /* 0x0000000aff0e723e */ /* 0x000fe400048070ff */
[----:B------:R-:W2:Y:S04]  /*23470*/  LDL.LU R10, [R1+0x8c] ;  /* 0x00008c00010a7983 */ /* 0x000ea80000300800 */
[----:B------:R0:W-:Y:S04]  /*23480*/  @!P1 STG.E.U8 desc[UR36][R6.64+0x39], R14 ;  /* 0x0000390e06009986 */ /* 0x0001e8000c101124 */
[----:B0-----:R-:W4:Y:S01]  /*23490*/  LDL.LU R14, [R1+0x98] ;  /* 0x00009800010e7983 */ /* 0x001f220000300800 */
[C---:B------:R-:W-:Y:S01]  /*234a0*/  ISETP.LT.OR P0, PT, R0.reuse, 0x41, !P3 ;  /* 0x000000410000780c */ /* 0x040fe20005f01670 */
[----:B-----5:R-:W-:Y:S01]  /*234b0*/  FMUL R13, R13, R163 ;  /* 0x000000a30d0d7220 */ /* 0x020fe20000400000 */
[----:B------:R-:W-:-:S02]  /*234c0*/  ISETP.LT.OR P4, PT, R0, 0x42, !P3 ;  /* 0x000000420000780c */ /* 0x000fc40005f81670 */
[----:B------:R-:W-:Y:S02]  /*234d0*/  ISETP.LT.OR P6, PT, R0, 0x42, !P2 ;  /* 0x000000420000780c */ /* 0x000fe400057c1670 */
[----:B------:R-:W-:Y:S01]  /*234e0*/  F2FP.SATFINITE.E4M3.F32.PACK_AB_MERGE_C R13, RZ, R13, RZ ;  /* 0x0000000dff0d723e */ /* 0x000fe200048070ff */
[----:B---3--:R-:W-:-:S06]  /*234f0*/  FMUL R12, R12, R163 ;  /* 0x000000a30c0c7220 */ /* 0x008fcc0000400000 */
[----:B------:R0:W-:Y:S01]  /*23500*/  @!P0 STG.E.U8 desc[UR36][R8.64+0x40], R13 ;  /* 0x0000400d08008986 */ /* 0x0001e2000c101124 */
[----:B------:R-:W-:-:S03]  /*23510*/  F2FP.SATFINITE.E4M3.F32.PACK_AB_MERGE_C R12, RZ, R12, RZ ;  /* 0x0000000cff0c723e */ /* 0x000fc600048070ff */
[----:B0-----:R-:W3:Y:S04]  /*23520*/  LDL.LU R13, [R1+0x90] ;  /* 0x00009000010d7983 */ /* 0x001ee80000300800 */
[----:B------:R0:W-:Y:S04]  /*23530*/  @!P4 STG.E.U8 desc[UR36][R8.64+0x41], R12 ;  /* 0x0000410c0800c986 */ /* 0x0001e8000c101124 */
[----:B0-----:R-:W5:Y:S01]  /*23540*/  LDL.LU R12, [R1+0xa8] ;  /* 0x0000a800010c7983 */ /* 0x001f620000300800 */
[----:B--2---:R-:W-:-:S05]  /*23550*/  FMUL R10, R10, R163 ;  /* 0x000000a30a0a7220 */ /* 0x004fca0000400000 */
[----:B------:R-:W-:-:S05]  /*23560*/  F2FP.SATFINITE.E4M3.F32.PACK_AB_MERGE_C R10, RZ, R10, RZ ;  /* 0x0000000aff0a723e */ /* 0x000fca00048070ff */
[----:B------:R0:W-:Y:S01]  /*23570*/  @!P6 STG.E.U8 desc[UR36][R6.64+0x41], R10 ;  /* 0x0000410a0600e986 */ /* 0x0001e2000c101124 */
[-C--:B----4-:R-:W-:Y:S01]  /*23580*/  FMUL R14, R14, R163.reuse ;  /* 0x000000a30e0e7220 */ /* 0x090fe20000400000 */
[----:B0-----:R-:W-:-:S04]  /*23590*/  FMUL R10, R17, R163 ;  /* 0x000000a3110a7220 */ /* 0x001fc80000400000 */
[----:B------:R-:W-:Y:S02]  /*235a0*/  F2FP.SATFINITE.E4M3.F32.PACK_AB_MERGE_C R17, RZ, R14, RZ ;  /* 0x0000000eff11723e */ /* 0x000fe400048070ff */
[----:B------:R-:W2:Y:S01]  /*235b0*/  LDL.LU R14, [R1+0xa4] ;  /* 0x0000a400010e7983 */ /* 0x000ea20000300800 */
[C---:B------:R-:W-:Y:S02]  /*235c0*/  ISETP.LT.OR P5, PT, R0.reuse, 0x41, !P2 ;  /* 0x000000410000780c */ /* 0x040fe400057a1670 */
[----:B------:R-:W-:Y:S02]  /*235d0*/  F2FP.SATFINITE.E4M3.F32.PACK_AB_MERGE_C R11, RZ, R11, RZ ;  /* 0x0000000bff0b723e */ /* 0x000fe400048070ff */
[C---:B------:R-:W-:Y:S02]  /*235e0*/  ISETP.LT.OR P1, PT, R0.reuse, 0x49, !P3 ;  /* 0x000000490000780c */ /* 0x040fe40005f21670 */
[C---:B------:R-:W-:Y:S02]  /*235f0*/  ISETP.LT.OR P4, PT, R0.reuse, 0x4a, !P3 ;  /* 0x0000004a0000780c */ /* 0x040fe40005f81670 */
[C---:B------:R-:W-:Y:S01]  /*23600*/  ISETP.LT.OR P6, PT, R0.reuse, 0x4a, !P2 ;  /* 0x0000004a0000780c */ /* 0x040fe200057c1670 */
[----:B------:R-:W-:Y:S01]  /*23610*/  FMUL R15, R15, R163 ;  /* 0x000000a30f0f7220 */ /* 0x000fe20000400000 */
[----:B------:R-:W-:-:S03]  /*23620*/  ISETP.LT.OR P0, PT, R0, 0x51, !P3 ;  /* 0x000000510000780c */ /* 0x000fc60005f01670 */
[----:B------:R3:W-:Y:S01]  /*23630*/  @!P5 STG.E.U8 desc[UR36][R6.64+0x40], R11 ;  /* 0x0000400b0600d986 */ /* 0x0007e2000c101124 */
[----:B------:R-:W-:Y:S02]  /*23640*/  ISETP.LT.OR P5, PT, R0, 0x49, !P2 ;  /* 0x000000490000780c */ /* 0x000fe400057a1670 */
[----:B------:R-:W-:Y:S01]  /*23650*/  F2FP.SATFINITE.E4M3.F32.PACK_AB_MERGE_C R15, RZ, R15, RZ ;  /* 0x0000000fff0f723e */ /* 0x000fe200048070ff */
[-C--:B---3--:R-:W-:Y:S01]  /*23660*/  FMUL R11, R13, R163.reuse ;  /* 0x000000a30d0b7220 */ /* 0x088fe20000400000 */
[----:B------:R-:W-:Y:S01]  /*23670*/  FMUL R13, R19, R163 ;  /* 0x000000a3130d7220 */ /* 0x000fe20000400000 */
[----:B------:R-:W-:-:S03]  /*23680*/  F2FP.SATFINITE.E4M3.F32.PACK_AB_MERGE_C R19, RZ, R10, RZ ;  /* 0x0000000aff13723e */ /* 0x000fc600048070ff */
[----:B------:R-:W-:Y:S02]  /*23690*/  F2FP.SATFINITE.E4M3.F32.PACK_AB_MERGE_C R11, RZ, R11, RZ ;  /* 0x0000000bff0b723e */ /* 0x000fe400048070ff */
[----:B------:R-:W-:Y:S01]  /*236a0*/  F2FP.SATFINITE.E4M3.F32.PACK_AB_MERGE_C R13, RZ, R13, RZ ;  /* 0x0000000dff0d723e */ /* 0x000fe200048070ff */
[----:B------:R-:W-:Y:S01]  /*236b0*/  @!P4 STG.E.U8 desc[UR36][R8.64+0x49], R15 ;  /* 0x0000490f0800c986 */ /* 0x000fe2000c101124 */
[----:B------:R-:W-:-:S03]  /*236c0*/  ISETP.LT.OR P4, PT, R0, 0x52, !P2 ;  /* 0x000000520000780c */ /* 0x000fc60005781670 */
[----:B------:R0:W-:Y:S01]  /*236d0*/  @!P1 STG.E.U8 desc[UR36][R8.64+0x48], R11 ;  /* 0x0000480b08009986 */ /* 0x0001e2000c101124 */
[----:B------:R-:W-:-:S03]  /*236e0*/  ISETP.LT.OR P1, PT, R0, 0x52, !P3 ;  /* 0x000000520000780c */ /* 0x000fc60005f21670 */
[----:B------:R1:W-:Y:S01]  /*236f0*/  @!P5 STG.E.U8 desc[UR36][R6.64+0x48], R17 ;  /* 0x000048110600d986 */ /* 0x0003e2000c101124 */
[----:B------:R-:W-:-:S03]  /*23700*/  ISETP.LT.OR P5, PT, R0, 0x59, !P3 ;  /* 0x000000590000780c */ /* 0x000fc60005fa1670 */
[----:B------:R3:W-:Y:S01]  /*23710*/  @!P6 STG.E.U8 desc[UR36][R6.64+0x49], R13 ;  /* 0x0000490d0600e986 */ /* 0x0007e2000c101124 */
[----:B------:R-:W-:-:S03]  /*23720*/  ISETP.LT.OR P6, PT, R0, 0x5a, !P3 ;  /* 0x0000005a0000780c */ /* 0x000fc60005fc1670 */
[----:B------:R4:W-:Y:S01]  /*23730*/  @!P0 STG.E.U8 desc[UR36][R8.64+0x50], R19 ;  /* 0x0000501308008986 */ /* 0x0009e2000c101124 */
[----:B------:R-:W-:Y:S01]  /*23740*/  ISETP.LT.OR P0, PT, R0, 0x51, !P2 ;  /* 0x000000510000780c */ /* 0x000fe20005701670 */
[-C--:B-----5:R-:W-:Y:S01]  /*23750*/  FMUL R12, R12, R163.reuse ;  /* 0x000000a30c0c7220 */ /* 0x0a0fe20000400000 */
[----:B0-----:R-:W-:-:S04]  /*23760*/  FMUL R11, R235, R163 ;  /* 0x000000a3eb0b7220 */ /* 0x001fc80000400000 */
[----:B------:R-:W-:Y:S02]  /*23770*/  F2FP.SATFINITE.E4M3.F32.PACK_AB_MERGE_C R15, RZ, R12, RZ ;  /* 0x0000000cff0f723e */ /* 0x000fe400048070ff */
[----:B-1----:R-:W-:Y:S01]  /*23780*/  F2FP.SATFINITE.E4M3.F32.PACK_AB_MERGE_C R17, RZ, R11, RZ ;  /* 0x0000000bff11723e */ /* 0x002fe200048070ff */
[-C--:B------:R-:W-:Y:S01]  /*23790*/  FMUL R11, R232, R163.reuse ;  /* 0x000000a3e80b7220 */ /* 0x080fe20000400000 */
[-C--:B------:R-:W-:Y:S01]  /*237a0*/  FMUL R12, R231, R163.reuse ;  /* 0x000000a3e70c7220 */ /* 0x080fe20000400000 */
[-C--:B--2---:R-:W-:Y:S01]  /*237b0*/  FMUL R10, R14, R163.reuse ;  /* 0x000000a30e0a7220 */ /* 0x084fe20000400000 */
[----:B------:R-:W-:-:S04]  /*237c0*/  FMUL R14, R234, R163 ;  /* 0x000000a3ea0e7220 */ /* 0x000fc80000400000 */
[----:B---3--:R-:W-:Y:S01]  /*237d0*/  F2FP.SATFINITE.E4M3.F32.PACK_AB_MERGE_C R13, RZ, R10, RZ ;  /* 0x0000000aff0d723e */ /* 0x008fe200048070ff */
[----:B------:R-:W-:Y:S01]  /*237e0*/  FMUL R10, R21, R163 ;  /* 0x000000a3150a7220 */ /* 0x000fe20000400000 */
[----:B----4-:R-:W-:-:S04]  /*237f0*/  F2FP.SATFINITE.E4M3.F32.PACK_AB_MERGE_C R19, RZ, R14, RZ ;  /* 0x0000000eff13723e */ /* 0x010fc800048070ff */
[----:B------:R-:W-:Y:S01]  /*23800*/  F2FP.SATFINITE.E4M3.F32.PACK_AB_MERGE_C R21, RZ, R10, RZ ;  /* 0x0000000aff15723e */ /* 0x000fe200048070ff */
[----:B------:R0:W-:Y:S01]  /*23810*/  @!P1 STG.E.U8 desc[UR36][R8.64+0x51], R13 ;  /* 0x0000510d08009986 */ /* 0x0001e2000c101124 */
[----:B------:R-:W-:Y:S01]  /*23820*/  FMUL R10, R233, R163 ;  /* 0x000000a3e90a7220 */ /* 0x000fe20000400000 */
[C---:B------:R-:W-:Y:S02]  /*23830*/  ISETP.LT.OR P1, PT, R0.reuse, 0x59, !P2 ;  /* 0x000000590000780c */ /* 0x040fe40005721670 */
        /* <DEDUP_REMOVED lines=8> */
[-C--:B0-----:R-:W-:Y:S01]  /*238c0*/  FMUL R13, R230, R163.reuse ;  /* 0x000000a3e60d7220 */ /* 0x081fe20000400000 */
[----:B-1----:R-:W-:Y:S01]  /*238d0*/  F2FP.SATFINITE.E4M3.F32.PACK_AB_MERGE_C R15, RZ, R10, RZ ;  /* 0x0000000aff0f723e */ /* 0x002fe200048070ff */
[----:B------:R-:W-:Y:S01]  /*238e0*/  FMUL R10, R23, R163 ;  /* 0x000000a3170a7220 */ /* 0x000fe20000400000 */
[----:B--2---:R-:W-:Y:S02]  /*238f0*/  F2FP.SATFINITE.E4M3.F32.PACK_AB_MERGE_C R17, RZ, R11, RZ ;  /* 0x0000000bff11723e */ /* 0x004fe400048070ff */
[----:B---3--:R-:W-:Y:S02]  /*23900*/  F2FP.SATFINITE.E4M3.F32.PACK_AB_MERGE_C R19, RZ, R12, RZ ;  /* 0x0000000cff13723e */ /* 0x008fe400048070ff */
[----:B------:R-:W-:Y:S02]  /*23910*/  F2FP.SATFINITE.E4M3.F32.PACK_AB_MERGE_C R23, RZ, R10, RZ ;  /* 0x0000000aff17723e */ /* 0x000fe400048070ff */
[----:B----4-:R-:W-:Y:S01]  /*23920*/  F2FP.SATFINITE.E4M3.F32.PACK_AB_MERGE_C R21, RZ, R13, RZ ;  /* 0x0000000dff15723e */ /* 0x010fe200048070ff */
[----:B------:R0:W-:Y:S01]  /*23930*/  @!P1 STG.E.U8 desc[UR36][R6.64+0x58], R15 ;  /* 0x0000580f06009986 */ /* 0x0001e2000c101124 */
[----:B------:R-:W-:Y:S01]  /*23940*/  FMUL R10, R229, R163 ;  /* 0x000000a3e50a7220 */ /* 0x000fe20000400000 */
[----:B------:R-:W-:-:S02]  /*23950*/  ISETP.LT.OR P1, PT, R0, 0x62, !P2 ;  /* 0x000000620000780c */ /* 0x000fc40005721670 */
        /* <DEDUP_REMOVED lines=8> */
[-C--:B------:R-:W-:Y:S01]  /*239e0*/  FMUL R11, R228, R163.reuse ;  /* 0x000000a3e40b7220 */ /* 0x080fe20000400000 */
[-C--:B------:R-:W-:Y:S01]  /*239f0*/  FMUL R12, R227, R163.reuse ;  /* 0x000000a3e30c7220 */ /* 0x080fe20000400000 */
[----:B0-----:R-:W-:Y:S01]  /*23a00*/  F2FP.SATFINITE.E4M3.F32.PACK_AB_MERGE_C R15, RZ, R10, RZ ;  /* 0x0000000aff0f723e */ /* 0x001fe200048070ff */
[-C--:B------:R-:W-:Y:S01]  /*23a10*/  FMUL R13, R226, R163.reuse ;  /* 0x000000a3e20d7220 */ /* 0x080fe20000400000 */
[----:B------:R-:W-:Y:S01]  /*23a20*/  FMUL R10, R225, R163 ;  /* 0x000000a3e10a7220 */ /* 0x000fe20000400000 */
[----:B-1----:R-:W-:Y:S02]  /*23a30*/  F2FP.SATFINITE.E4M3.F32.PACK_AB_MERGE_C R17, RZ, R11, RZ ;  /* 0x0000000bff11723e */ /* 0x002fe400048070ff */
[----:B--2---:R-:W-:Y:S02]  /*23a40*/  F2FP.SATFINITE.E4M3.F32.PACK_AB_MERGE_C R19, RZ, R12, RZ ;  /* 0x0000000cff13723e */ /* 0x004fe400048070ff */
[----:B---3--:R-:W-:-:S02]  /*23a50*/  F2FP.SATFINITE.E4M3.F32.PACK_AB_MERGE_C R21, RZ, R13, RZ ;  /* 0x0000000dff15723e */ /* 0x008fc400048070ff */
[----:B----4-:R-:W-:Y:S01]  /*23a60*/  F2FP.SATFINITE.E4M3.F32.PACK_AB_MERGE_C R23, RZ, R10, RZ ;  /* 0x0000000aff17723e */ /* 0x010fe200048070ff */
        /* <DEDUP_REMOVED lines=13> */
[-C--:B------:R-:W-:Y:S01]  /*23b40*/  FMUL R13, R221, R163.reuse ;  /* 0x000000a3dd0d7220 */ /* 0x080fe20000400000 */
[----:B0-----:R-:W-:Y:S01]  /*23b50*/  F2FP.SATFINITE.E4M3.F32.PACK_AB_MERGE_C R15, RZ, R10, RZ ;  /* 0x0000000aff0f723e */ /* 0x001fe200048070ff */
        /* <DEDUP_REMOVED lines=166> */
[----:B------:R-:W-:-:S03]  /*245c0*/  ISETP.LT.OR P1, PT, R0, 0xca, !P3 ;  /* 0x000000ca0000780c */ /* 0x000fc60005f21670 */
[----:B------:R1:W-:Y:S01]  /*245d0*/  @!P4 STG.E.U8 desc[UR36][R8.64+0xc1], R17 ;  /* 0x0000c1110800c986 */ /* 0x0003e2000c101124 */
[----:B------:R-:W-:-:S03]  /*245e0*/  ISETP.LT.OR P4, PT, R0, 0xca, !P2 ;  /* 0x000000ca0000780c */ /* 0x000fc60005781670 */
[----:B------:R2:W-:Y:S01]  /*245f0*/  @!P5 STG.E.U8 desc[UR36][R6.64+0xc0], R19 ;  /* 0x0000c0130600d986 */ /* 0x0005e2000c101124 */
[----:B------:R-:W-:-:S03]  /*24600*/  FMUL R10, R179, R163 ;  /* 0x000000a3b30a7220 */ /* 0x000fc60000400000 */
[----:B------:R3:W-:Y:S01]  /*24610*/  @!P6 STG.E.U8 desc[UR36][R6.64+0xc1], R21 ;  /* 0x0000c1150600e986 */ /* 0x0007e2000c101124 */
[----:B------:R-:W-:-:S03]  /*24620*/  ISETP.LT.OR P5, PT, R0, 0xd1, !P3 ;  /* 0x000000d10000780c */ /* 0x000fc60005fa1670 */
[----:B------:R4:W-:Y:S01]  /*24630*/  @!P0 STG.E.U8 desc[UR36][R8.64+0xc8], R23 ;  /* 0x0000c81708008986 */ /* 0x0009e2000c101124 */
[----:B------:R-:W-:Y:S01]  /*24640*/  ISETP.LT.OR P0, PT, R0, 0xc9, !P2 ;  /* 0x000000c90000780c */ /* 0x000fe20005701670 */
[-C--:B------:R-:W-:Y:S01]  /*24650*/  FMUL R11, R177, R163.reuse ;  /* 0x000000a3b10b7220 */ /* 0x080fe20000400000 */
[-C--:B------:R-:W-:Y:S01]  /*24660*/  FMUL R12, R176, R163.reuse ;  /* 0x000000a3b00c7220 */ /* 0x080fe20000400000 */
[----:B------:R-:W-:Y:S01]  /*24670*/  ISETP.LT.OR P6, PT, R0, 0xd2, !P3 ;  /* 0x000000d20000780c */ /* 0x000fe20005fc1670 */
[-C--:B------:R-:W-:Y:S01]  /*24680*/  FMUL R13, R175, R163.reuse ;  /* 0x000000a3af0d7220 */ /* 0x080fe20000400000 */
[----:B0-----:R-:W-:Y:S01]  /*24690*/  F2FP.SATFINITE.E4M3.F32.PACK_AB_MERGE_C R15, RZ, R10, RZ ;  /* 0x0000000aff0f723e */ /* 0x001fe200048070ff */
[----:B------:R-:W-:Y:S01]  /*246a0*/  FMUL R10, R174, R163 ;  /* 0x000000a3ae0a7220 */ /* 0x000fe20000400000 */
[----:B-1----:R-:W-:Y:S02]  /*246b0*/  F2FP.SATFINITE.E4M3.F32.PACK_AB_MERGE_C R17, RZ, R11, RZ ;  /* 0x0000000bff11723e */ /* 0x002fe400048070ff */
[----:B--2---:R-:W-:-:S02]  /*246c0*/  F2FP.SATFINITE.E4M3.F32.PACK_AB_MERGE_C R19, RZ, R12, RZ ;  /* 0x0000000cff13723e */ /* 0x004fc400048070ff */
[----:B---3--:R-:W-:Y:S01]  /*246d0*/  F2FP.SATFINITE.E4M3.F32.PACK_AB_MERGE_C R21, RZ, R13, RZ ;  /* 0x0000000dff15723e */ /* 0x008fe200048070ff */
[----:B------:R0:W-:Y:S01]  /*246e0*/  @!P1 STG.E.U8 desc[UR36][R8.64+0xc9], R15 ;  /* 0x0000c90f08009986 */ /* 0x0001e2000c101124 */
[----:B----4-:R-:W-:Y:S02]  /*246f0*/  F2FP.SATFINITE.E4M3.F32.PACK_AB_MERGE_C R23, RZ, R10, RZ ;  /* 0x0000000aff17723e */ /* 0x010fe400048070ff */
[----:B------:R-:W-:Y:S01]  /*24700*/  ISETP.LT.OR P1, PT, R0, 0xd1, !P2 ;  /* 0x000000d10000780c */ /* 0x000fe20005721670 */
        /* <DEDUP_REMOVED lines=8> */
[----:B------:R4:W-:Y:S01]  /*24790*/  @!P6 STG.E.U8 desc[UR36][R8.64+0xd1], R23 ;  /* 0x0000d1170800e986 */ /* 0x0009e2000c101124 */
[----:B------:R-:W-:Y:S01]  /*247a0*/  ISETP.LT.OR P6, PT, R0, 0xda, !P3 ;  /* 0x000000da0000780c */ /* 0x000fe20005fc1670 */
[----:B------:R-:W-:Y:S01]  /*247b0*/  FMUL R13, R170, R163 ;  /* 0x000000a3aa0d7220 */ /* 0x000fe20000400000 */
[----:B0-----:R-:W-:Y:S02]  /*247c0*/  F2FP.SATFINITE.E4M3.F32.PACK_AB_MERGE_C R15, RZ, R10, RZ ;  /* 0x0000000aff0f723e */ /* 0x001fe400048070ff */
[----:B-1----:R-:W-:Y:S01]  /*247d0*/  F2FP.SATFINITE.E4M3.F32.PACK_AB_MERGE_C R17, RZ, R11, RZ ;  /* 0x0000000bff11723e */ /* 0x002fe200048070ff */
[----:B------:R-:W-:Y:S01]  /*247e0*/  FMUL R10, R169, R163 ;  /* 0x000000a3a90a7220 */ /* 0x000fe20000400000 */
[----:B--2---:R-:W-:Y:S01]  /*247f0*/  F2FP.SATFINITE.E4M3.F32.PACK_AB_MERGE_C R19, RZ, R12, RZ ;  /* 0x0000000cff13723e */ /* 0x004fe200048070ff */
[----:B------:R0:W-:Y:S01]  /*24800*/  @!P1 STG.E.U8 desc[UR36][R6.64+0xd0], R15 ;  /* 0x0000d00f06009986 */ /* 0x0001e2000c101124 */
[----:B---3--:R-:W-:-:S02]  /*24810*/  F2FP.SATFINITE.E4M3.F32.PACK_AB_MERGE_C R21, RZ, R13, RZ ;  /* 0x0000000dff15723e */ /* 0x008fc400048070ff */
[C---:B------:R-:W-:Y:S01]  /*24820*/  ISETP.LT.OR P0, PT, R0.reuse, 0xd9, !P2 ;  /* 0x000000d90000780c */ /* 0x040fe20005701670 */
[----:B------:R1:W-:Y:S01]  /*24830*/  @!P4 STG.E.U8 desc[UR36][R6.64+0xd1], R17 ;  /* 0x0000d1110600c986 */ /* 0x0003e2000c101124 */
[C---:B------:R-:W-:Y:S02]  /*24840*/  ISETP.LT.OR P1, PT, R0.reuse, 0xda, !P2 ;  /* 0x000000da0000780c */ /* 0x040fe40005721670 */
[----:B------:R-:W-:Y:S01]  /*24850*/  ISETP.LT.OR P4, PT, R0, 0xe1, !P3 ;  /* 0x000000e10000780c */ /* 0x000fe20005f81670 */
[----:B------:R2:W-:Y:S01]  /*24860*/  @!P5 STG.E.U8 desc[UR36][R8.64+0xd8], R19 ;  /* 0x0000d8130800d986 */ /* 0x0005e2000c101124 */
[----:B----4-:R-:W-:Y:S01]  /*24870*/  F2FP.SATFINITE.E4M3.F32.PACK_AB_MERGE_C R23, RZ, R10, RZ ;  /* 0x0000000aff17723e */ /* 0x010fe200048070ff */
[-C--:B------:R-:W-:Y:S01]  /*24880*/  FMUL R10, R168, R163.reuse ;  /* 0x000000a3a80a7220 */ /* 0x080fe20000400000 */
[C---:B------:R-:W-:Y:S01]  /*24890*/  ISETP.LT.OR P5, PT, R0.reuse, 0xe2, !P3 ;  /* 0x000000e20000780c */ /* 0x040fe20005fa1670 */
[----:B------:R3:W-:Y:S01]  /*248a0*/  @!P6 STG.E.U8 desc[UR36][R8.64+0xd9], R21 ;  /* 0x0000d9150800e986 */ /* 0x0007e2000c101124 */
[-C--:B------:R-:W-:Y:S01]  /*248b0*/  FMUL R11, R167, R163.reuse ;  /* 0x000000a3a70b7220 */ /* 0x080fe20000400000 */
[----:B------:R-:W-:Y:S01]  /*248c0*/  ISETP.LT.OR P6, PT, R0, 0xe1, !P2 ;  /* 0x000000e10000780c */ /* 0x000fe200057c1670 */
[-C--:B------:R-:W-:Y:S01]  /*248d0*/  FMUL R12, R166, R163.reuse ;  /* 0x000000a3a60c7220 */ /* 0x080fe20000400000 */
[----:B------:R-:W-:Y:S01]  /*248e0*/  FMUL R13, R165, R163 ;  /* 0x000000a3a50d7220 */ /* 0x000fe20000400000 */
[----:B0-----:R-:W-:-:S02]  /*248f0*/  F2FP.SATFINITE.E4M3.F32.PACK_AB_MERGE_C R15, RZ, R10, RZ ;  /* 0x0000000aff0f723e */ /* 0x001fc400048070ff */
[----:B-1----:R-:W-:Y:S02]  /*24900*/  F2FP.SATFINITE.E4M3.F32.PACK_AB_MERGE_C R17, RZ, R11, RZ ;  /* 0x0000000bff11723e */ /* 0x002fe400048070ff */
[----:B--2---:R-:W-:Y:S01]  /*24910*/  F2FP.SATFINITE.E4M3.F32.PACK_AB_MERGE_C R19, RZ, R12, RZ ;  /* 0x0000000cff13723e */ /* 0x004fe200048070ff */
[----:B------:R-:W-:Y:S01]  /*24920*/  FMUL R10, R164, R163 ;  /* 0x000000a3a40a7220 */ /* 0x000fe20000400000 */
[----:B------:R0:W-:Y:S01]  /*24930*/  @!P0 STG.E.U8 desc[UR36][R6.64+0xd8], R23 ;  /* 0x0000d81706008986 */ /* 0x0001e2000c101124 */
[----:B---3--:R-:W-:Y:S02]  /*24940*/  F2FP.SATFINITE.E4M3.F32.PACK_AB_MERGE_C R21, RZ, R13, RZ ;  /* 0x0000000dff15723e */ /* 0x008fe400048070ff */
[C---:B------:R-:W-:Y:S01]  /*24950*/  ISETP.LT.OR P0, PT, R0.reuse, 0xe2, !P2 ;  /* 0x000000e20000780c */ /* 0x040fe20005701670 */
[----:B------:R1:W-:Y:S04]  /*24960*/  @!P1 STG.E.U8 desc[UR36][R6.64+0xd9], R15 ;  /* 0x0000d90f06009986 */ /* 0x0003e8000c101124 */
[----:B------:R2:W-:Y:S01]  /*24970*/  @!P4 STG.E.U8 desc[UR36][R8.64+0xe0], R17 ;  /* 0x0000e0110800c986 */ /* 0x0005e2000c101124 */
[----:B------:R-:W-:-:S03]  /*24980*/  ISETP.LT.OR P4, PT, R0, 0xe9, !P3 ;  /* 0x000000e90000780c */ /* 0x000fc60005f81670 */
[----:B------:R3:W-:Y:S01]  /*24990*/  @!P5 STG.E.U8 desc[UR36][R8.64+0xe1], R19 ;  /* 0x0000e1130800d986 */ /* 0x0007e2000c101124 */
[----:B------:R-:W-:Y:S02]  /*249a0*/  ISETP.LT.OR P5, PT, R0, 0xea, !P3 ;  /* 0x000000ea0000780c */ /* 0x000fe40005fa1670 */
[----:B0-----:R-:W-:Y:S01]  /*249b0*/  F2FP.SATFINITE.E4M3.F32.PACK_AB_MERGE_C R23, RZ, R10, RZ ;  /* 0x0000000aff17723e */ /* 0x001fe200048070ff */
[----:B------:R0:W-:Y:S01]  /*249c0*/  @!P6 STG.E.U8 desc[UR36][R6.64+0xe0], R21 ;  /* 0x0000e0150600e986 */ /* 0x0001e2000c101124 */
[-C--:B------:R-:W-:Y:S01]  /*249d0*/  FMUL R10, R162, R163.reuse ;  /* 0x000000a3a20a7220 */ /* 0x080fe20000400000 */
[----:B------:R-:W-:Y:S01]  /*249e0*/  ISETP.LT.OR P6, PT, R0, 0xe9, !P2 ;  /* 0x000000e90000780c */ /* 0x000fe200057c1670 */
[-C--:B------:R-:W-:Y:S01]  /*249f0*/  FMUL R11, R161, R163.reuse ;  /* 0x000000a3a10b7220 */ /* 0x080fe20000400000 */
[----:B------:R-:W-:Y:S02]  /*24a00*/  FMUL R12, R158, R163 ;  /* 0x000000a39e0c7220 */ /* 0x000fe40000400000 */
[----:B-1----:R-:W-:-:S02]  /*24a10*/  F2FP.SATFINITE.E4M3.F32.PACK_AB_MERGE_C R15, RZ, R10, RZ ;  /* 0x0000000aff0f723e */ /* 0x002fc400048070ff */
[----:B--2---:R-:W-:Y:S01]  /*24a20*/  F2FP.SATFINITE.E4M3.F32.PACK_AB_MERGE_C R17, RZ, R11, RZ ;  /* 0x0000000bff11723e */ /* 0x004fe200048070ff */
[----:B------:R-:W-:Y:S01]  /*24a30*/  @!P0 STG.E.U8 desc[UR36][R6.64+0xe1], R23 ;  /* 0x0000e11706008986 */ /* 0x000fe2000c101124 */
[----:B---3--:R-:W-:Y:S02]  /*24a40*/  F2FP.SATFINITE.E4M3.F32.PACK_AB_MERGE_C R19, RZ, R12, RZ ;  /* 0x0000000cff13723e */ /* 0x008fe400048070ff */
[C---:B------:R-:W-:Y:S01]  /*24a50*/  ISETP.LT.OR P0, PT, R0.reuse, 0xea, !P2 ;  /* 0x000000ea0000780c */ /* 0x040fe20005701670 */
[----:B------:R1:W-:Y:S01]  /*24a60*/  @!P4 STG.E.U8 desc[UR36][R8.64+0xe8], R15 ;  /* 0x0000e80f0800c986 */ /* 0x0003e2000c101124 */
[C---:B------:R-:W-:Y:S02]  /*24a70*/  ISETP.LT.OR P1, PT, R0.reuse, 0xf1, !P3 ;  /* 0x000000f10000780c */ /* 0x040fe40005f21670 */
[C---:B------:R-:W-:Y:S01]  /*24a80*/  ISETP.LT.OR P4, PT, R0.reuse, 0xf2, !P3 ;  /* 0x000000f20000780c */ /* 0x040fe20005f81670 */
[----:B------:R2:W-:Y:S01]  /*24a90*/  @!P5 STG.E.U8 desc[UR36][R8.64+0xe9], R17 ;  /* 0x0000e9110800d986 */ /* 0x0005e2000c101124 */
[----:B------:R-:W-:Y:S01]  /*24aa0*/  ISETP.LT.OR P5, PT, R0, 0xf1, !P2 ;  /* 0x000000f10000780c */ /* 0x000fe200057a1670 */
[-C--:B------:R-:W-:Y:S01]  /*24ab0*/  FMUL R13, R157, R163.reuse ;  /* 0x000000a39d0d7220 */ /* 0x080fe20000400000 */
[-C--:B------:R-:W-:Y:S01]  /*24ac0*/  FMUL R14, R156, R163.reuse ;  /* 0x000000a39c0e7220 */ /* 0x080fe20000400000 */
[----:B------:R3:W-:Y:S01]  /*24ad0*/  @!P6 STG.E.U8 desc[UR36][R6.64+0xe8], R19 ;  /* 0x0000e8130600e986 */ /* 0x0007e2000c101124 */
[-C--:B------:R-:W-:Y:S01]  /*24ae0*/  FMUL R10, R155, R163.reuse ;  /* 0x000000a39b0a7220 */ /* 0x080fe20000400000 */
[----:B------:R-:W-:Y:S01]  /*24af0*/  ISETP.LT.OR P6, PT, R0, 0xf2, !P2 ;  /* 0x000000f20000780c */ /* 0x000fe200057c1670 */
[----:B------:R-:W-:Y:S01]  /*24b00*/  FMUL R11, R154, R163 ;  /* 0x000000a39a0b7220 */ /* 0x000fe20000400000 */
[----:B------:R-:W-:Y:S01]  /*24b10*/  F2FP.SATFINITE.E4M3.F32.PACK_AB_MERGE_C R13, RZ, R13, RZ ;  /* 0x0000000dff0d723e */ /* 0x000fe200048070ff */
[----:B------:R-:W-:Y:S01]  /*24b20*/  FMUL R12, R153, R163 ;  /* 0x000000a3990c7220 */ /* 0x000fe20000400000 */
[----:B0-----:R-:W-:-:S02]  /*24b30*/  F2FP.SATFINITE.E4M3.F32.PACK_AB_MERGE_C R21, RZ, R14, RZ ;  /* 0x0000000eff15723e */ /* 0x001fc400048070ff */
[----:B-1----:R-:W-:Y:S02]  /*24b40*/  F2FP.SATFINITE.E4M3.F32.PACK_AB_MERGE_C R15, RZ, R10, RZ ;  /* 0x0000000aff0f723e */ /* 0x002fe400048070ff */
[----:B--2---:R-:W-:Y:S01]  /*24b50*/  F2FP.SATFINITE.E4M3.F32.PACK_AB_MERGE_C R17, RZ, R11, RZ ;  /* 0x0000000bff11723e */ /* 0x004fe200048070ff */
[----:B------:R0:W-:Y:S01]  /*24b60*/  @!P0 STG.E.U8 desc[UR36][R6.64+0xe9], R13 ;  /* 0x0000e90d06008986 */ /* 0x0001e2000c101124 */
[----:B---3--:R-:W-:-:S03]  /*24b70*/  F2FP.SATFINITE.E4M3.F32.PACK_AB_MERGE_C R19, RZ, R12, RZ ;  /* 0x0000000cff13723e */ /* 0x008fc600048070ff */
[----:B------:R-:W-:Y:S01]  /*24b80*/  @!P1 STG.E.U8 desc[UR36][R8.64+0xf0], R21 ;  /* 0x0000f01508009986 */ /* 0x000fe2000c101124 */
[----:B------:R-:W-:-:S03]  /*24b90*/  ISETP.GE.AND P1, PT, R20, 0x81, PT ;  /* 0x000000811400780c */ /* 0x000fc60003f26270 */
[----:B------:R1:W-:Y:S01]  /*24ba0*/  @!P4 STG.E.U8 desc[UR36][R8.64+0xf1], R15 ;  /* 0x0000f10f0800c986 */ /* 0x0003e2000c101124 */
[C---:B------:R-:W-:Y:S02]  /*24bb0*/  ISETP.LT.OR P4, PT, R0.reuse, 0xf9, !P3 ;  /* 0x000000f90000780c */ /* 0x040fe40005f81670 */
[C---:B------:R-:W-:Y:S01]  /*24bc0*/  ISETP.LT.OR P3, PT, R0.reuse, 0xfa, !P3 ;  /* 0x000000fa0000780c */ /* 0x040fe20005f61670 */
[----:B------:R2:W-:Y:S01]  /*24bd0*/  @!P5 STG.E.U8 desc[UR36][R6.64+0xf0], R17 ;  /* 0x0000f0110600d986 */ /* 0x0005e2000c101124 */
[C---:B------:R-:W-:Y:S02]  /*24be0*/  ISETP.LT.OR P5, PT, R0.reuse, 0xf9, !P2 ;  /* 0x000000f90000780c */ /* 0x040fe400057a1670 */
[----:B------:R-:W-:Y:S01]  /*24bf0*/  ISETP.LT.OR P2, PT, R0, 0xfa, !P2 ;  /* 0x000000fa0000780c */ /* 0x000fe20005741670 */
[----:B------:R3:W-:Y:S01]  /*24c00*/  @!P6 STG.E.U8 desc[UR36][R6.64+0xf1], R19 ;  /* 0x0000f1130600e986 */ /* 0x0007e2000c101124 */
[-C--:B------:R-:W-:Y:S01]  /*24c10*/  FMUL R10, R152, R163.reuse ;  /* 0x000000a3980a7220 */ /* 0x080fe20000400000 */
[-C--:B------:R-:W-:Y:S01]  /*24c20*/  FMUL R11, R22, R163.reuse ;  /* 0x000000a3160b7220 */ /* 0x080fe20000400000 */
[----:B------:R-:W-:Y:S01]  /*24c30*/  ISETP.LT.OR P6, PT, R0, 0x1, !P1 ;  /* 0x000000010000780c */ /* 0x000fe20004fc1670 */
[-C--:B0-----:R-:W-:Y:S01]  /*24c40*/  FMUL R13, R16, R163.reuse ;  /* 0x000000a3100d7220 */ /* 0x081fe20000400000 */
[-C--:B------:R-:W-:Y:S01]  /*24c50*/  FMUL R12, R18, R163.reuse ;  /* 0x000000a3120c7220 */ /* 0x080fe20000400000 */
[----:B------:R-:W-:Y:S01]  /*24c60*/  FMUL R24, R24, R163 ;  /* 0x000000a318187220 */ /* 0x000fe20000400000 */
[----:B-1----:R-:W-:-:S02]  /*24c70*/  F2FP.SATFINITE.E4M3.F32.PACK_AB_MERGE_C R15, RZ, R10, RZ ;  /* 0x0000000aff0f723e */ /* 0x002fc400048070ff */
[----:B------:R-:W-:Y:S02]  /*24c80*/  F2FP.SATFINITE.E4M3.F32.PACK_AB_MERGE_C R11, RZ, R11, RZ ;  /* 0x0000000bff0b723e */ /* 0x000fe400048070ff */
[----:B------:R-:W-:Y:S02]  /*24c90*/  F2FP.SATFINITE.E4M3.F32.PACK_AB_MERGE_C R13, RZ, R13, RZ ;  /* 0x0000000dff0d723e */ /* 0x000fe400048070ff */
[----:B--2---:R-:W-:Y:S02]  /*24ca0*/  F2FP.SATFINITE.E4M3.F32.PACK_AB_MERGE_C R17, RZ, R12, RZ ;  /* 0x0000000cff11723e */ /* 0x004fe400048070ff */
[----:B---3--:R-:W-:Y:S01]  /*24cb0*/  F2FP.SATFINITE.E4M3.F32.PACK_AB_MERGE_C R19, RZ, R24, RZ ;  /* 0x00000018ff13723e */ /* 0x008fe200048070ff */
[----:B------:R-:W-:Y:S01]  /*24cc0*/  @!P4 STG.E.U8 desc[UR36][R8.64+0xf8], R15 ;  /* 0x0000f80f0800c986 */ /* 0x000fe2000c101124 */
[----:B------:R-:W-:-:S03]  /*24cd0*/  ISETP.GE.AND P0, PT, R20, 0x89, PT ;  /* 0x000000891400780c */ /* 0x000fc60003f06270 */
[----:B------:R-:W-:Y:S01]  /*24ce0*/  @!P3 STG.E.U8 desc[UR36][R8.64+0xf9], R11 ;  /* 0x0000f90b0800b986 */ /* 0x000fe2000c101124 */
[----:B------:R-:W-:-:S03]  /*24cf0*/  ISETP.LT.OR P3, PT, R0, 0x1, !P0 ;  /* 0x000000010000780c */ /* 0x000fc60004761670 */
[----:B------:R-:W-:Y:S01]  /*24d00*/  @!P2 STG.E.U8 desc[UR36][R6.64+0xf9], R13 ;  /* 0x0000f90d0600a986 */ /* 0x000fe2000c101124 */
[C---:B------:R-:W-:Y:S02]  /*24d10*/  ISETP.LT.OR P2, PT, R0.reuse, 0x2, !P1 ;  /* 0x000000020000780c */ /* 0x040fe40004f41670 */
[C---:B------:R-:W-:Y:S01]  /*24d20*/  ISETP.LT.OR P4, PT, R0.reuse, 0x2, !P0 ;  /* 0x000000020000780c */ /* 0x040fe20004781670 */
[----:B------:R0:W-:Y:S01]  /*24d30*/  @!P5 STG.E.U8 desc[UR36][R6.64+0xf8], R17 ;  /* 0x0000f8110600d986 */ /* 0x0001e2000c101124 */
[C---:B------:R-:W-:Y:S01]  /*24d40*/  ISETP.LT.OR P5, PT, R0.reuse, 0x9, !P1 ;  /* 0x000000090000780c */ /* 0x040fe20004fa1670 */
[-C--:B------:R-:W-:Y:S02]  /*24d50*/  FMUL R25, R25, R163.reuse ;  /* 0x000000a319197220 */ /* 0x080fe40000400000 */
[----:B------:R-:W-:Y:S01]  /*24d60*/  @!P6 STG.E.U8 desc[UR36][R4.64], R19 ;  /* 0x000000130400e986 */ /* 0x000fe2000c101124 */
[----:B------:R-:W-:Y:S01]  /*24d70*/  ISETP.LT.OR P6, PT, R0, 0xa, !P1 ;  /* 0x0000000a0000780c */ /* 0x000fe20004fc1670 */
[-C--:B------:R-:W-:Y:S01]  /*24d80*/  FMUL R26, R26, R163.reuse ;  /* 0x000000a31a1a7220 */ /* 0x080fe20000400000 */
[-C--:B------:R-:W-:Y:S01]  /*24d90*/  FMUL R27, R27, R163.reuse ;  /* 0x000000a31b1b7220 */ /* 0x080fe20000400000 */
[-C--:B------:R-:W-:Y:S01]  /*24da0*/  FMUL R28, R28, R163.reuse ;  /* 0x000000a31c1c7220 */ /* 0x080fe20000400000 */
[----:B------:R-:W-:Y:S01]  /*24db0*/  FMUL R29, R29, R163 ;  /* 0x000000a31d1d7220 */ /* 0x000fe20000400000 */
[----:B------:R-:W-:-:S02]  /*24dc0*/  F2FP.SATFINITE.E4M3.F32.PACK_AB_MERGE_C R25, RZ, R25, RZ ;  /* 0x00000019ff19723e */ /* 0x000fc400048070ff */
[----:B0-----:R-:W-:Y:S02]  /*24dd0*/  F2FP.SATFINITE.E4M3.F32.PACK_AB_MERGE_C R7, RZ, R26, RZ ;  /* 0x0000001aff07723e */ /* 0x001fe400048070ff */
[----:B------:R-:W-:Y:S02]  /*24de0*/  F2FP.SATFINITE.E4M3.F32.PACK_AB_MERGE_C R27, RZ, R27, RZ ;  /* 0x0000001bff1b723e */ /* 0x000fe400048070ff */
[----:B------:R-:W-:Y:S02]  /*24df0*/  F2FP.SATFINITE.E4M3.F32.PACK_AB_MERGE_C R9, RZ, R28, RZ ;  /* 0x0000001cff09723e */ /* 0x000fe400048070ff */
[----:B------:R-:W-:Y:S01]  /*24e00*/  F2FP.SATFINITE.E4M3.F32.PACK_AB_MERGE_C R29, RZ, R29, RZ ;  /* 0x0000001dff1d723e */ /* 0x000fe200048070ff */
[----:B------:R-:W-:Y:S01]  /*24e10*/  @!P2 STG.E.U8 desc[UR36][R4.64+0x1], R25 ;  /* 0x000001190400a986 */ /* 0x000fe2000c101124 */
[----:B------:R-:W-:-:S03]  /*24e20*/  ISETP.LT.OR P2, PT, R0, 0x11, !P0 ;  /* 0x000000110000780c */ /* 0x000fc60004741670 */
[----:B------:R0:W-:Y:S01]  /*24e30*/  @!P3 STG.E.U8 desc[UR36][R2.64], R7 ;  /* 0x000000070200b986 */ /* 0x0001e2000c101124 */
[----:B------:R-:W-:-:S03]  /*24e40*/  ISETP.LT.OR P3, PT, R0, 0x9, !P0 ;  /* 0x000000090000780c */ /* 0x000fc60004761670 */
[----:B------:R-:W-:Y:S01]  /*24e50*/  @!P4 STG.E.U8 desc[UR36][R2.64+0x1], R27 ;  /* 0x0000011b0200c986 */ /* 0x000fe2000c101124 */
[----:B------:R-:W-:-:S03]  /*24e60*/  ISETP.LT.OR P4, PT, R0, 0xa, !P0 ;  /* 0x0000000a0000780c */ /* 0x000fc60004781670 */
[----:B------:R1:W-:Y:S01]  /*24e70*/  @!P5 STG.E.U8 desc[UR36][R4.64+0x8], R9 ;  /* 0x000008090400d986 */ /* 0x0003e2000c101124 */
[----:B------:R-:W-:-:S03]  /*24e80*/  ISETP.LT.OR P5, PT, R0, 0x11, !P1 ;  /* 0x000000110000780c */ /* 0x000fc60004fa1670 */
[----:B------:R-:W-:Y:S01]  /*24e90*/  @!P6 STG.E.U8 desc[UR36][R4.64+0x9], R29 ;  /* 0x0000091d0400e986 */ /* 0x000fe2000c101124 */
[----:B------:R-:W-:Y:S01]  /*24ea0*/  ISETP.LT.OR P6, PT, R0, 0x12, !P1 ;  /* 0x000000120000780c */ /* 0x000fe20004fc1670 */
[-C--:B------:R-:W-:Y:S01]  /*24eb0*/  FMUL R30, R30, R163.reuse ;  /* 0x000000a31e1e7220 */ /* 0x080fe20000400000 */
[-C--:B------:R-:W-:Y:S01]  /*24ec0*/  FMUL R31, R31, R163.reuse ;  /* 0x000000a31f1f7220 */ /* 0x080fe20000400000 */
[-C--:B------:R-:W-:Y:S01]  /*24ed0*/  FMUL R32, R32, R163.reuse ;  /* 0x000000a320207220 */ /* 0x080fe20000400000 */
[-C--:B------:R-:W-:Y:S01]  /*24ee0*/  FMUL R33, R33, R163.reuse ;  /* 0x000000a321217220 */ /* 0x080fe20000400000 */
[----:B------:R-:W-:Y:S01]  /*24ef0*/  FMUL R34, R34, R163 ;  /* 0x000000a322227220 */ /* 0x000fe20000400000 */
[----:B0-----:R-:W-:Y:S02]  /*24f00*/  F2FP.SATFINITE.E4M3.F32.PACK_AB_MERGE_C R7, RZ, R30, RZ ;  /* 0x0000001eff07723e */ /* 0x001fe400048070ff */
[----:B------:R-:W-:Y:S02]  /*24f10*/  F2FP.SATFINITE.E4M3.F32.PACK_AB_MERGE_C R31, RZ, R31, RZ ;  /* 0x0000001fff1f723e */ /* 0x000fe400048070ff */
[----:B-1----:R-:W-:-:S02]  /*24f20*/  F2FP.SATFINITE.E4M3.F32.PACK_AB_MERGE_C R9, RZ, R32, RZ ;  /* 0x00000020ff09723e */ /* 0x002fc400048070ff */
[----:B------:R-:W-:Y:S02]  /*24f30*/  F2FP.SATFINITE.E4M3.F32.PACK_AB_MERGE_C R33, RZ, R33, RZ ;  /* 0x00000021ff21723e */ /* 0x000fe400048070ff */
[----:B------:R-:W-:Y:S01]  /*24f40*/  F2FP.SATFINITE.E4M3.F32.PACK_AB_MERGE_C R11, RZ, R34, RZ ;  /* 0x00000022ff0b723e */ /* 0x000fe200048070ff */
[----:B------:R0:W-:Y:S01]  /*24f50*/  @!P3 STG.E.U8 desc[UR36][R2.64+0x8], R7 ;  /* 0x000008070200b986 */ /* 0x0001e2000c101124 */
[----:B------:R-:W-:-:S03]  /*24f60*/  ISETP.LT.OR P3, PT, R0, 0x12, !P0 ;  /* 0x000000120000780c */ /* 0x000fc60004761670 */
[----:B------:R-:W-:Y:S01]  /*24f70*/  @!P4 STG.E.U8 desc[UR36][R2.64+0x9], R31 ;  /* 0x0000091f0200c986 */ /* 0x000fe2000c101124 */
[----:B------:R-:W-:-:S03]  /*24f80*/  ISETP.LT.OR P4, PT, R0, 0x1a, !P1 ;  /* 0x0000001a0000780c */ /* 0x000fc60004f81670 */
[----:B------:R1:W-:Y:S01]  /*24f90*/  @!P5 STG.E.U8 desc[UR36][R4.64+0x10], R9 ;  /* 0x000010090400d986 */ /* 0x0003e2000c101124 */
[----:B------:R-:W-:-:S03]  /*24fa0*/  ISETP.LT.OR P5, PT, R0, 0x19, !P0 ;  /* 0x000000190000780c */ /* 0x000fc600047a1670 */
[----:B------:R-:W-:Y:S01]  /*24fb0*/  @!P6 STG.E.U8 desc[UR36][R4.64+0x11], R33 ;  /* 0x000011210400e986 */ /* 0x000fe2000c101124 */
        /* <DEDUP_REMOVED lines=8> */
[----:B------:R-:W-:Y:S02]  /*25040*/  F2FP.SATFINITE.E4M3.F32.PACK_AB_MERGE_C R35, RZ, R35, RZ ;  /* 0x00000023ff23723e */ /* 0x000fe400048070ff */
[----:B0-----:R-:W-:Y:S02]  /*25050*/  F2FP.SATFINITE.E4M3.F32.PACK_AB_MERGE_C R7, RZ, R36, RZ ;  /* 0x00000024ff07723e */ /* 0x001fe400048070ff */
[----:B------:R-:W-:-:S02]  /*25060*/  F2FP.SATFINITE.E4M3.F32.PACK_AB_MERGE_C R37, RZ, R37, RZ ;  /* 0x00000025ff25723e */ /* 0x000fc400048070ff */
[----:B-1----:R-:W-:Y:S02]  /*25070*/  F2FP.SATFINITE.E4M3.F32.PACK_AB_MERGE_C R9, RZ, R38, RZ ;  /* 0x00000026ff09723e */ /* 0x002fe400048070ff */
        /* <DEDUP_REMOVED lines=225> */
[----:B------:R1:W-:Y:S04]  /*25e90*/  @!P5 STG.E.U8 desc[UR36][R4.64+0x88], R9 ;  /* 0x000088090400d986 */ /* 0x0003e8000c101124 */
[----:B------:R-:W-:Y:S01]  /*25ea0*/  @!P6 STG.E.U8 desc[UR36][R4.64+0x89], R93 ;  /* 0x0000895d0400e986 */ /* 0x000fe2000c101124 */
[----:B------:R-:W-:-:S03]  /*25eb0*/  FMUL R95, R95, R163 ;  /* 0x000000a35f5f7220 */ /* 0x000fc60000400000 */
[----:B------:R-:W-:Y:S01]  /*25ec0*/  @!P2 STG.E.U8 desc[UR36][R2.64+0x88], R11 ;  /* 0x0000880b0200a986 */ /* 0x000fe2000c101124 */
[----:B------:R-:W-:Y:S01]  /*25ed0*/  ISETP.LT.OR P2, PT, R0, 0x91, !P1 ;  /* 0x000000910000780c */ /* 0x000fe20004f41670 */
[-C--:B------:R-:W-:Y:S01]  /*25ee0*/  FMUL R96, R96, R163.reuse ;  /* 0x000000a360607220 */ /* 0x080fe20000400000 */
[C---:B------:R-:W-:Y:S02]  /*25ef0*/  ISETP.LT.OR P5, PT, R0.reuse, 0x91, !P0 ;  /* 0x000000910000780c */ /* 0x040fe400047a1670 */
[----:B------:R-:W-:Y:S01]  /*25f00*/  ISETP.LT.OR P6, PT, R0, 0x92, !P0 ;  /* 0x000000920000780c */ /* 0x000fe200047c1670 */
[-C--:B------:R-:W-:Y:S01]  /*25f10*/  FMUL R97, R97, R163.reuse ;  /* 0x000000a361617220 */ /* 0x080fe20000400000 */
[-C--:B------:R-:W-:Y:S01]  /*25f20*/  FMUL R98, R98, R163.reuse ;  /* 0x000000a362627220 */ /* 0x080fe20000400000 */
[----:B------:R-:W-:Y:S01]  /*25f30*/  FMUL R99, R99, R163 ;  /* 0x000000a363637220 */ /* 0x000fe20000400000 */
[----:B------:R-:W-:Y:S02]  /*25f40*/  F2FP.SATFINITE.E4M3.F32.PACK_AB_MERGE_C R95, RZ, R95, RZ ;  /* 0x0000005fff5f723e */ /* 0x000fe400048070ff */
[----:B0-----:R-:W-:-:S02]  /*25f50*/  F2FP.SATFINITE.E4M3.F32.PACK_AB_MERGE_C R7, RZ, R96, RZ ;  /* 0x00000060ff07723e */ /* 0x001fc400048070ff */
[----:B------:R-:W-:Y:S02]  /*25f60*/  F2FP.SATFINITE.E4M3.F32.PACK_AB_MERGE_C R97, RZ, R97, RZ ;  /* 0x00000061ff61723e */ /* 0x000fe400048070ff */
        /* <DEDUP_REMOVED lines=149> */
[----:B------:R-:W-:-:S03]  /*268c0*/  FMUL R135, R135, R163 ;  /* 0x000000a387877220 */ /* 0x000fc60000400000 */
[----:B------:R-:W-:Y:S01]  /*268d0*/  @!P2 STG.E.U8 desc[UR36][R2.64+0xd8], R11 ;  /* 0x0000d80b0200a986 */ /* 0x000fe2000c101124 */
[----:B------:R-:W-:Y:S01]  /*268e0*/  ISETP.LT.OR P2, PT, R0, 0xe1, !P1 ;  /* 0x000000e10000780c */ /* 0x000fe20004f41670 */
[-C--:B------:R-:W-:Y:S01]  /*268f0*/  FMUL R136, R136, R163.reuse ;  /* 0x000000a388887220 */ /* 0x080fe20000400000 */
[----:B------:R-:W-:Y:S01]  /*26900*/  ISETP.LT.OR P6, PT, R0, 0xe2, !P0 ;  /* 0x000000e20000780c */ /* 0x000fe200047c1670 */
        /* <DEDUP_REMOVED lines=15> */
[----:B------:R-:W-:Y:S01]  /*26a00*/  ISETP.LT.OR P5, PT, R0, 0xea, !P0 ;  /* 0x000000ea0000780c */ /* 0x000fe200047a1670 */
[-C--:B------:R-:W-:Y:S02]  /*26a10*/  FMUL R140, R140, R163.reuse ;  /* 0x000000a38c8c7220 */ /* 0x080fe40000400000 */
[----:B------:R-:W-:Y:S01]  /*26a20*/  @!P6 STG.E.U8 desc[UR36][R2.64+0xe1], R139 ;  /* 0x0000e18b0200e986 */ /* 0x000fe2000c101124 */
[----:B------:R-:W-:Y:S01]  /*26a30*/  ISETP.LT.OR P6, PT, R0, 0xf1, !P1 ;  /* 0x000000f10000780c */ /* 0x000fe20004fc1670 */
[-C--:B------:R-:W-:Y:S01]  /*26a40*/  FMUL R141, R141, R163.reuse ;  /* 0x000000a38d8d7220 */ /* 0x080fe20000400000 */
[-C--:B------:R-:W-:Y:S01]  /*26a50*/  FMUL R142, R142, R163.reuse ;  /* 0x000000a38e8e7220 */ /* 0x080fe20000400000 */
[-C--:B------:R-:W-:Y:S01]  /*26a60*/  FMUL R143, R143, R163.reuse ;  /* 0x000000a38f8f7220 */ /* 0x080fe20000400000 */
[----:B------:R-:W-:Y:S01]  /*26a70*/  FMUL R144, R144, R163 ;  /* 0x000000a390907220 */ /* 0x000fe20000400000 */
[----:B0-----:R-:W-:-:S02]  /*26a80*/  F2FP.SATFINITE.E4M3.F32.PACK_AB_MERGE_C R7, RZ, R140, RZ ;  /* 0x0000008cff07723e */ /* 0x001fc400048070ff */
[----:B------:R-:W-:Y:S02]  /*26a90*/  F2FP.SATFINITE.E4M3.F32.PACK_AB_MERGE_C R141, RZ, R141, RZ ;  /* 0x0000008dff8d723e */ /* 0x000fe400048070ff */
[----:B-1----:R-:W-:Y:S02]  /*26aa0*/  F2FP.SATFINITE.E4M3.F32.PACK_AB_MERGE_C R9, RZ, R142, RZ ;  /* 0x0000008eff09723e */ /* 0x002fe400048070ff */
        /* <DEDUP_REMOVED lines=10> */
[----:B------:R2:W-:Y:S01]  /*26b50*/  @!P6 STG.E.U8 desc[UR36][R4.64+0xf0], R11 ;  /* 0x0000f00b0400e986 */ /* 0x0005e2000c101124 */
[C---:B------:R-:W-:Y:S01]  /*26b60*/  ISETP.LT.OR P6, PT, R0.reuse, 0xf2, !P0 ;  /* 0x000000f20000780c */ /* 0x040fe200047c1670 */
[-C--:B------:R-:W-:Y:S01]  /*26b70*/  FMUL R145, R145, R163.reuse ;  /* 0x000000a391917220 */ /* 0x080fe20000400000 */
[----:B------:R-:W-:Y:S01]  /*26b80*/  ISETP.LT.OR P5, PT, R0, 0xf9, !P0 ;  /* 0x000000f90000780c */ /* 0x000fe200047a1670 */
[-C--:B------:R-:W-:Y:S01]  /*26b90*/  FMUL R146, R146, R163.reuse ;  /* 0x000000a392927220 */ /* 0x080fe20000400000 */
[----:B------:R-:W-:Y:S01]  /*26ba0*/  ISETP.LT.OR P0, PT, R0, 0xfa, !P0 ;  /* 0x000000fa0000780c */ /* 0x000fe20004701670 */
[-C--:B------:R-:W-:Y:S01]  /*26bb0*/  FMUL R147, R147, R163.reuse ;  /* 0x000000a393937220 */ /* 0x080fe20000400000 */
[-C--:B------:R-:W-:Y:S01]  /*26bc0*/  FMUL R148, R148, R163.reuse ;  /* 0x000000a394947220 */ /* 0x080fe20000400000 */
[-C--:B------:R-:W-:Y:S01]  /*26bd0*/  FMUL R149, R149, R163.reuse ;  /* 0x000000a395957220 */ /* 0x080fe20000400000 */
[-C--:B------:R-:W-:Y:S01]  /*26be0*/  FMUL R150, R150, R163.reuse ;  /* 0x000000a396967220 */ /* 0x080fe20000400000 */
[----:B------:R-:W-:Y:S01]  /*26bf0*/  FMUL R151, R151, R163 ;  /* 0x000000a397977220 */ /* 0x000fe20000400000 */
[----:B------:R-:W-:-:S02]  /*26c00*/  F2FP.SATFINITE.E4M3.F32.PACK_AB_MERGE_C R145, RZ, R145, RZ ;  /* 0x00000091ff91723e */ /* 0x000fc400048070ff */
[----:B0-----:R-:W-:Y:S02]  /*26c10*/  F2FP.SATFINITE.E4M3.F32.PACK_AB_MERGE_C R7, RZ, R146, RZ ;  /* 0x00000092ff07723e */ /* 0x001fe400048070ff */
[----:B------:R-:W-:Y:S02]  /*26c20*/  F2FP.SATFINITE.E4M3.F32.PACK_AB_MERGE_C R147, RZ, R147, RZ ;  /* 0x00000093ff93723e */ /* 0x000fe400048070ff */
[----:B-1----:R-:W-:Y:S02]  /*26c30*/  F2FP.SATFINITE.E4M3.F32.PACK_AB_MERGE_C R9, RZ, R148, RZ ;  /* 0x00000094ff09723e */ /* 0x002fe400048070ff */
[----:B------:R-:W-:Y:S02]  /*26c40*/  F2FP.SATFINITE.E4M3.F32.PACK_AB_MERGE_C R149, RZ, R149, RZ ;  /* 0x00000095ff95723e */ /* 0x000fe400048070ff */
[----:B--2---:R-:W-:Y:S02]  /*26c50*/  F2FP.SATFINITE.E4M3.F32.PACK_AB_MERGE_C R11, RZ, R150, RZ ;  /* 0x00000096ff0b723e */ /* 0x004fe400048070ff */
[----:B------:R-:W-:Y:S01]  /*26c60*/  F2FP.SATFINITE.E4M3.F32.PACK_AB_MERGE_C R151, RZ, R151, RZ ;  /* 0x00000097ff97723e */ /* 0x000fe200048070ff */
[----:B------:R0:W-:Y:S04]  /*26c70*/  @!P2 STG.E.U8 desc[UR36][R4.64+0xf1], R145 ;  /* 0x0000f1910400a986 */ /* 0x0001e8000c101124 */
[----:B------:R0:W-:Y:S04]  /*26c80*/  @!P4 STG.E.U8 desc[UR36][R2.64+0xf0], R7 ;  /* 0x0000f0070200c986 */ /* 0x0001e8000c101124 */
[----:B------:R0:W-:Y:S04]  /*26c90*/  @!P6 STG.E.U8 desc[UR36][R2.64+0xf1], R147 ;  /* 0x0000f1930200e986 */ /* 0x0001e8000c101124 */
[----:B------:R0:W-:Y:S04]  /*26ca0*/  @!P3 STG.E.U8 desc[UR36][R4.64+0xf8], R9 ;  /* 0x0000f8090400b986 */ /* 0x0001e8000c101124 */
[----:B------:R0:W-:Y:S04]  /*26cb0*/  @!P1 STG.E.U8 desc[UR36][R4.64+0xf9], R149 ;  /* 0x0000f99504009986 */ /* 0x0001e8000c101124 */
[----:B------:R0:W-:Y:S04]  /*26cc0*/  @!P5 STG.E.U8 desc[UR36][R2.64+0xf8], R11 ;  /* 0x0000f80b0200d986 */ /* 0x0001e8000c101124 */
[----:B------:R0:W-:Y:S02]  /*26cd0*/  @!P0 STG.E.U8 desc[UR36][R2.64+0xf9], R151 ;  /* 0x0000f99702008986 */ /* 0x0001e4000c101124 */
.L_x_564:
[----:B------:R-:W-:Y:S05]  /*26ce0*/  BSYNC B0 ;  /* 0x0000000000007941 */ /* 0x000fea0003800000 */
.L_x_50:
[----:B0-----:R-:W2:Y:S04]  /*26cf0*/  LDL.LU R3, [R1+0x200] ;  /* 0x0002000001037983 */ /* 0x001ea80000300800 */
[----:B------:R-:W2:Y:S01]  /*26d00*/  LDL.LU R2, [R1+0x204] ;  /* 0x0002040001027983 */ /* 0x000ea20000300800 */
[----:B------:R-:W-:Y:S01]  /*26d10*/  ULDC UR4, c[0x0][0xc] ;  /* 0x0000030000047ab9 */ /* 0x000fe20000000800 */
[----:B------:R-:W-:Y:S01]  /*26d20*/  ULDC UR5, c[0x0][0x10] ;  /* 0x0000040000057ab9 */ /* 0x000fe20000000800 */
[----:B------:R-:W2:Y:S01]  /*26d30*/  LDC R5, c[0x0][0x14] ;  /* 0x00000500ff057b82 */ /* 0x000ea20000000800 */
[----:B------:R-:W-:Y:S01]  /*26d40*/  UIMAD.WIDE.U32 UR4, UR4, UR5, URZ ;  /* 0x00000005040472a5 */ /* 0x000fe2000f8e003f */
[----:B-----5:R-:W-:Y:S01]  /*26d50*/  PRMT R0, RZ, 0x7610, R0 ;  /* 0x00007610ff007816 */ /* 0x020fe20000000000 */
[----:B------:R-:W-:Y:S01]  /*26d60*/  UMOV UR42, 0xffffffff ;  /* 0xffffffff002a7882 */ /* 0x000fe20000000000 */
[----:B------:R-:W-:-:S03]  /*26d70*/  UMOV UR43, 0xffffffff ;  /* 0xffffffff002b7882 */ /* 0x000fc60000000000 */
[----:B--2---:R-:W-:-:S04]  /*26d80*/  IMAD.WIDE.U32 R2, R5, UR4, R2 ;  /* 0x0000000405027c25 */ /* 0x004fc8000f8e0002 */
[----:B------:R-:W-:Y:S01]  /*26d90*/  IMAD R5, R5, UR5, RZ ;  /* 0x0000000505057c24 */ /* 0x000fe2000f8e02ff */
[----:B------:R-:W-:Y:S01]  /*26da0*/  ULDC.64 UR4, c[0x0][0x650] ;  /* 0x0001940000047ab9 */ /* 0x000fe20000000a00 */
[----:B------:R-:W-:Y:S01]  /*26db0*/  IMAD.MOV.U32 R6, RZ, RZ, R2 ;  /* 0x000000ffff067224 */ /* 0x000fe200078e0002 */
[----:B------:R-:W-:Y:S01]  /*26dc0*/  ISETP.GE.U32.AND P0, PT, R2, UR4, PT ;  /* 0x0000000402007c0c */ /* 0x000fe2000bf06070 */
[----:B------:R-:W-:-:S05]  /*26dd0*/  IMAD.IADD R4, R3, 0x1, R5 ;  /* 0x0000000103047824 */ /* 0x000fca00078e0205 */
[----:B------:R0:W-:Y:S01]  /*26de0*/  STL [R1+0x200], R4 ;  /* 0x0002000401007387 */ /* 0x0001e20000100800 */
[----:B------:R-:W-:-:S03]  /*26df0*/  ISETP.GE.U32.AND.EX P0, PT, R4, UR5, PT, P0 ;  /* 0x0000000504007c0c */ /* 0x000fc6000bf06100 */
[----:B------:R0:W-:Y:S10]  /*26e00*/  STL [R1+0x204], R6 ;  /* 0x0002040601007387 */ /* 0x0001f40000100800 */
[----:B0-----:R-:W-:Y:S05]  /*26e10*/  @P0 BRA `(.L_x_565) ;  /* 0x0000000400880947 */ /* 0x001fea0003800000 */
[----:B------:R-:W0:Y:S01]  /*26e20*/  S2UR UR6, SR_CTAID.X ;  /* 0x00000000000679c3 */ /* 0x000e220000002500 */
[----:B------:R-:W-:Y:S01]  /*26e30*/  ULDC.64 UR12, c[0x0][0x628] ;  /* 0x00018a00000c7ab9 */ /* 0x000fe20000000a00 */
[----:B------:R-:W-:Y:S01]  /*26e40*/  ULDC UR4, c[0x0][0x150] ;  /* 0x0000540000047ab9 */ /* 0x000fe20000000800 */
[----:B------:R-:W-:Y:S01]  /*26e50*/  ISETP.NE.U32.AND P0, PT, RZ, UR12, PT ;  /* 0x0000000cff007c0c */ /* 0x000fe2000bf05070 */
[----:B------:R-:W-:Y:S01]  /*26e60*/  ULDC UR15, c[0x0][0x630] ;  /* 0x00018c00000f7ab9 */ /* 0x000fe20000000800 */
[----:B------:R-:W-:Y:S01]  /*26e70*/  R2UR UR16, R6 ;  /* 0x00000000061072ca */ /* 0x000fe200000e0000 */
[----:B------:R-:W-:Y:S01]  /*26e80*/  ULDC UR19, c[0x0][0x154] ;  /* 0x0000550000137ab9 */ /* 0x000fe20000000800 */
[----:B------:R-:W-:Y:S01]  /*26e90*/  ISETP.NE.AND.EX P0, PT, RZ, UR13, PT, P0 ;  /* 0x0000000dff007c0c */ /* 0x000fe2000bf05300 */
[----:B------:R-:W2:Y:S01]  /*26ea0*/  S2UR UR18, SR_CTAID.Y ;  /* 0x00000000001279c3 */ /* 0x000ea20000002600 */
[----:B------:R-:W-:Y:S02]  /*26eb0*/  R2UR UR17, R4 ;  /* 0x00000000041172ca */ /* 0x000fe400000e0000 */
[----:B------:R-:W-:-:S02]  /*26ec0*/  R2UR UR10, R6 ;  /* 0x00000000060a72ca */ /* 0x000fc400000e0000 */
[----:B------:R-:W-:Y:S02]  /*26ed0*/  R2UR UR11, R4 ;  /* 0x00000000040b72ca */ /* 0x000fe400000e0000 */
[----:B0-----:R-:W-:-:S05]  /*26ee0*/  I2FP.F32.U32 R0, UR6 ;  /* 0x0000000600007c45 */ /* 0x001fca0008201000 */
[----:B------:R-:W-:-:S04]  /*26ef0*/  FMUL R0, R0, UR4 ;  /* 0x0000000400007c20 */ /* 0x000fc80008400000 */
[----:B------:R0:W0:Y:S01]  /*26f00*/  F2I.U32.TRUNC.NTZ R2, R0 ;  /* 0x0000000000027305 */ /* 0x000022000020f000 */
[----:B--2---:R-:W-:Y:S05]  /*26f10*/  @!P0 BRA `(.L_x_566) ;  /* 0x0000000000308947 */ /* 0x004fea0003800000 */
        /* <DEDUP_REMOVED lines=12> */
.L_x_566:
[----:B------:R-:W-:Y:S01]  /*26fe0*/  USHF.R.U64 UR43, UR10, UR15, UR11 ;  /* 0x0000000f0a2b7299 */ /* 0x000fe2000800120b */
[----:B0-----:R-:W-:Y:S01]  /*26ff0*/  I2FP.F32.U32 R0, UR18 ;  /* 0x0000001200007c45 */ /* 0x001fe20008201000 */
[----:B------:R-:W-:Y:S02]  /*27000*/  USHF.R.U32.HI UR4, URZ, UR15, UR11 ;  /* 0x0000000f3f047299 */ /* 0x000fe4000801160b */
        /* <DEDUP_REMOVED lines=8> */
[----:B------:R-:W-:Y:S01]  /*27090*/  UIMAD.WIDE.U32 UR8, UR10, UR12, UR8 ;  /* 0x0000000c0a0872a5 */ /* 0x000fe2000f8e0008 */
[----:B------:R-:W-:Y:S01]  /*270a0*/  R2UR UR12, R2 ;  /* 0x00000000020c72ca */ /* 0x000fe200000e0000 */
[----:B------:R-:W-:Y:S01]  /*270b0*/  UIMAD UR10, UR10, UR13, UR4 ;  /* 0x0000000d0a0a72a4 */ /* 0x000fe2000f8e0204 */
[----:B------:R-:W-:Y:S01]  /*270c0*/  ULDC UR11, c[0x0][0x618] ;  /* 0x00018600000b7ab9 */ /* 0x000fe20000000800 */
[----:B------:R-:W-:Y:S02]  /*270d0*/  ULDC UR21, c[0x0][0x658] ;  /* 0x0001960000157ab9 */ /* 0x000fe40000000800 */
[----:B------:R-:W-:Y:S01]  /*270e0*/  UIADD3 UR9, UR9, UR10, URZ ;  /* 0x0000000a09097290 */ /* 0x000fe2000fffe03f */
[----:B------:R-:W-:Y:S01]  /*270f0*/  UMOV UR15, 0xffffffff ;  /* 0xffffffff000f7882 */ /* 0x000fe20000000000 */
[----:B------:R-:W-:Y:S01]  /*27100*/  ULDC.64 UR4, c[0x0][0x640] ;  /* 0x0001900000047ab9 */ /* 0x000fe20000000a00 */
[----:B------:R-:W-:Y:S01]  /*27110*/  USHF.L.U32 UR15, UR15, UR21, URZ ;  /* 0x000000150f0f7299 */ /* 0x000fe2000800063f */
[----:B------:R-:W-:Y:S01]  /*27120*/  ISETP.NE.U32.AND P0, PT, RZ, UR4, PT ;  /* 0x00000004ff007c0c */ /* 0x000fe2000bf05070 */
[----:B------:R-:W-:-:S02]  /*27130*/  USHF.R.U64 UR16, UR8, UR11, UR9 ;  /* 0x0000000b08107299 */ /* 0x000fc40008001209 */
[----:B------:R-:W-:Y:S01]  /*27140*/  USHF.R.U32.HI UR8, URZ, UR11, UR9 ;  /* 0x0000000b3f087299 */ /* 0x000fe20008011609 */
[----:B0-----:R-:W-:Y:S01]  /*27150*/  R2UR UR14, R0 ;  /* 0x00000000000e72ca */ /* 0x001fe200000e0000 */
[----:B------:R-:W-:Y:S01]  /*27160*/  ULDC UR17, c[0x0][0x608] ;  /* 0x0001820000117ab9 */ /* 0x000fe20000000800 */
[----:B------:R-:W-:Y:S01]  /*27170*/  ULOP3.LUT UR45, URZ, UR15, URZ, 0x33, !UPT ;  /* 0x0000000f3f2d7292 */ /* 0x000fe2000f8e333f */
[----:B------:R-:W-:Y:S01]  /*27180*/  ISETP.NE.AND.EX P0, PT, RZ, UR5, PT, P0 ;  /* 0x00000005ff007c0c */ /* 0x000fe2000bf05300 */
[----:B------:R-:W-:Y:S02]  /*27190*/  USHF.R.U64 UR15, UR16, UR17, UR8 ;  /* 0x00000011100f7299 */ /* 0x000fe40008001208 */
[----:B------:R-:W-:Y:S02]  /*271a0*/  USHF.R.U32.HI UR8, URZ, UR17, UR8 ;  /* 0x000000113f087299 */ /* 0x000fe40008011608 */
[----:B------:R-:W-:Y:S02]  /*271b0*/  UIADD3 UR12, -UR12, URZ, URZ ;  /* 0x0000003f0c0c7290 */ /* 0x000fe4000fffe13f */
[----:B------:R-:W-:Y:S01]  /*271c0*/  USHF.R.U64 UR17, UR15, UR21, UR8 ;  /* 0x000000150f117299 */ /* 0x000fe20008001208 */
[----:B------:R-:W-:Y:S01]  /*271d0*/  UMOV UR19, 0x1 ;  /* 0x0000000100137882 */ /* 0x000fe20000000000 */
[----:B------:R-:W-:Y:S01]  /*271e0*/  ULDC UR13, c[0x0][0x144] ;  /* 0x00005100000d7ab9 */ /* 0x000fe20000000800 */
[----:B------:R-:W-:Y:S01]  /*271f0*/  ULDC UR7, c[0x0][0x600] ;  /* 0x0001800000077ab9 */ /* 0x000fe20000000800 */
[----:B------:R-:W-:-:S02]  /*27200*/  USHF.L.U32 UR24, UR19, UR21, URZ ;  /* 0x0000001513187299 */ /* 0x000fc4000800063f */
[----:B------:R-:W-:Y:S02]  /*27210*/  USHF.R.U32.HI UR8, URZ, UR21, UR8 ;  /* 0x000000153f087299 */ /* 0x000fe40008011608 */
[----:B------:R-:W-:Y:S02]  /*27220*/  UIMAD UR21, UR13, UR12, UR6 ;  /* 0x0000000c0d1572a4 */ /* 0x000fe4000f8e0206 */
[----:B------:R-:W-:Y:S02]  /*27230*/  UIADD3 UR20, UR7, -0x1, URZ ;  /* 0xffffffff07147890 */ /* 0x000fe4000fffe03f */
[----:B------:R-:W-:Y:S01]  /*27240*/  UIADD3 UR19, -UR14, URZ, URZ ;  /* 0x0000003f0e137290 */ /* 0x000fe2000fffe13f */
        /* <DEDUP_REMOVED lines=17> */
.L_x_567:
[----:B------:R-:W-:Y:S01]  /*27360*/  UISETP.NE.AND UP0, UPT, UR44, URZ, UPT ;  /* 0x0000003f2c00728c */ /* 0x000fe2000bf05270 */
[----:B------:R-:W-:Y:S01]  /*27370*/  IMAD.MOV.U32 R0, RZ, RZ, 0x1 ;  /* 0x00000001ff007424 */ /* 0x000fe200078e00ff */
[----:B------:R-:W-:Y:S02]  /*27380*/  USHF.R.U64 UR4, UR6, UR22, UR8 ;  /* 0x0000001606047299 */ /* 0x000fe40008001208 */
[----:B------:R-:W-:Y:S02]  /*27390*/  ULOP3.LUT UR45, UR15, UR45, URZ, 0xc0, !UPT ;  /* 0x0000002d0f2d7292 */ /* 0x000fe4000f8ec03f */
[----:B------:R-:W-:Y:S02]  /*273a0*/  UIADD3 UR5, -UR4, URZ, URZ ;  /* 0x0000003f04057290 */ /* 0x000fe4000fffe13f */
[----:B------:R-:W-:Y:S02]  /*273b0*/  UIMAD UR45, UR24, UR4, UR45 ;  /* 0x00000004182d72a4 */ /* 0x000fe4000f8e022d */
[----:B------:R-:W-:-:S02]  /*273c0*/  ULOP3.LUT UR16, UR16, UR20, URZ, 0xc0, !UPT ;  /* 0x0000001410107292 */ /* 0x000fc4000f8ec03f */
[----:B------:R-:W-:Y:S02]  /*273d0*/  @UP0 UIMAD UR21, UR25, UR19, UR18 ;  /* 0x00000013191502a4 */ /* 0x000fe4000f8e0212 */
[----:B------:R-:W-:-:S03]  /*273e0*/  UIMAD UR4, UR5, UR23, UR17 ;  /* 0x00000017050472a4 */ /* 0x000fc6000f8e0211 */
[----:B------:R-:W-:Y:S01]  /*273f0*/  ULDC UR5, c[0x0][0x610] ;  /* 0x0001840000057ab9 */ /* 0x000fe20000000800 */
[----:B------:R-:W-:Y:S02]  /*27400*/  UIMAD UR4, UR4, UR7, UR16 ;  /* 0x00000007040472a4 */ /* 0x000fe4000f8e0210 */
[----:B------:R-:W-:-:S04]  /*27410*/  UIMAD UR45, UR45, UR5, UR21 ;  /* 0x000000052d2d72a4 */ /* 0x000fc8000f8e0215 */
[----:B------:R-:W-:Y:S02]  /*27420*/  USEL UR42, UR4, UR45, !UP0 ;  /* 0x0000002d042a7287 */ /* 0x000fe4000c000000 */
[----:B------:R-:W-:-:S12]  /*27430*/  USEL UR45, UR45, UR4, !UP0 ;  /* 0x000000042d2d7287 */ /* 0x000fd8000c000000 */
.L_x_565:
[----:B------:R-:W-:-:S13]  /*27440*/  LOP3.LUT P0, RZ, R0, 0xff, RZ, 0xc0, !PT ;  /* 0x000000ff00ff7812 */ /* 0x000fda000780c0ff */
[----:B------:R-:W-:Y:S05]  /*27450*/  @P0 BRA `(.L_x_568) ;  /* 0xfffffd9c00340947 */ /* 0x000fea000383ffff */
[----:B------:R-:W-:Y:S05]  /*27460*/  EXIT ;  /* 0x000000000000794d */ /* 0x000fea0003800000 */
.L_x_3:
[----:B------:R-:W2:Y:S04]  /*27470*/  LDL R4, [R1+0x204] ;  /* 0x0002040001047983 */ /* 0x000ea80000100800 */
[----:B------:R-:W3:Y:S01]  /*27480*/  LDL R3, [R1+0x200] ;  /* 0x0002000001037983 */ /* 0x000ee20000100800 */
[----:B------:R-:W-:Y:S01]  /*27490*/  IMAD.MOV.U32 R5, RZ, RZ, -0x1 ;  /* 0xffffffffff057424 */ /* 0x000fe200078e00ff */
[----:B------:R-:W-:Y:S01]  /*274a0*/  ULDC.64 UR8, c[0x0][0x650] ;  /* 0x0001940000087ab9 */ /* 0x000fe20000000a00 */
[----:B------:R-:W-:Y:S01]  /*274b0*/  IMAD.MOV.U32 R2, RZ, RZ, -0x1 ;  /* 0xffffffffff027424 */ /* 0x000fe200078e00ff */
[----:B------:R-:W-:Y:S01]  /*274c0*/  PRMT R0, RZ, 0x7610, R0 ;  /* 0x00007610ff007816 */ /* 0x000fe20000000000 */
[----:B------:R-:W-:Y:S01]  /*274d0*/  IMAD.MOV.U32 R16, RZ, RZ, -0x1 ;  /* 0xffffffffff107424 */ /* 0x000fe200078e00ff */
[----:B------:R1:W-:Y:S04]  /*274e0*/  STL [R1+0x8], R5 ;  /* 0x0000080501007387 */ /* 0x0003e80000100800 */
[----:B------:R1:W-:Y:S01]  /*274f0*/  STL [R1+0x4], R2 ;  /* 0x0000040201007387 */ /* 0x0003e20000100800 */
[----:B--2---:R-:W-:-:S04]  /*27500*/  ISETP.GE.U32.AND P0, PT, R4, UR8, PT ;  /* 0x0000000804007c0c */ /* 0x004fc8000bf06070 */
[----:B---3--:R-:W-:-:S13]  /*27510*/  ISETP.GE.U32.AND.EX P0, PT, R3, UR9, PT, P0 ;  /* 0x0000000903007c0c */ /* 0x008fda000bf06100 */
[----:B-1----:R-:W-:Y:S05]  /*27520*/  @P0 BRA `(.L_x_569) ;  /* 0x0000000400940947 */ /* 0x002fea0003800000 */
[----:B------:R-:W-:Y:S01]  /*27530*/  I2FP.F32.U32 R0, UR4 ;  /* 0x0000000400007c45 */ /* 0x000fe20008201000 */
[----:B0-----:R-:W-:Y:S01]  /*27540*/  ULDC.64 UR16, c[0x0][0x628] ;  /* 0x00018a0000107ab9 */ /* 0x001fe20000000a00 */
        /* <DEDUP_REMOVED lines=24> */
.L_x_570:
        /* <DEDUP_REMOVED lines=24> */
[----:B------:R-:W-:Y:S01]  /*27850*/  UMOV UR19, 0x1 ;  /* 0x0000000100137882 */ /* 0x000fe20000000000 */
[----:B------:R-:W-:Y:S01]  /*27860*/  ULDC UR20, c[0x0][0x608] ;  /* 0x0001820000147ab9 */ /* 0x000fe20000000800 */
[----:B------:R-:W-:Y:S01]  /*27870*/  USHF.L.U32 UR26, UR19, UR23, URZ ;  /* 0x00000017131a7299 */ /* 0x000fe2000800063f */
[----:B------:R-:W-:Y:S01]  /*27880*/  ISETP.NE.AND.EX P0, PT, RZ, UR9, PT, P0 ;  /* 0x00000009ff007c0c */ /* 0x000fe2000bf05300 */
[----:B------:R-:W-:Y:S02]  /*27890*/  USHF.R.U64 UR19, UR18, UR20, UR11 ;  /* 0x0000001412137299 */ /* 0x000fe4000800120b */
[----:B------:R-:W-:Y:S02]  /*278a0*/  USHF.R.U32.HI UR11, URZ, UR20, UR11 ;  /* 0x000000143f0b7299 */ /* 0x000fe4000801160b */
[----:B------:R-:W-:-:S02]  /*278b0*/  UIADD3 UR15, -UR15, URZ, URZ ;  /* 0x0000003f0f0f7290 */ /* 0x000fc4000fffe13f */
[----:B------:R-:W-:Y:S01]  /*278c0*/  USHF.R.U64 UR20, UR19, UR23, UR11 ;  /* 0x0000001713147299 */ /* 0x000fe2000800120b */
[----:B------:R-:W-:Y:S01]  /*278d0*/  ULDC UR16, c[0x0][0x144] ;  /* 0x0000510000107ab9 */ /* 0x000fe20000000800 */
[----:B------:R-:W-:Y:S01]  /*278e0*/  ULDC UR6, c[0x0][0x600] ;  /* 0x0001800000067ab9 */ /* 0x000fe20000000800 */
[----:B------:R-:W-:Y:S02]  /*278f0*/  USHF.R.U32.HI UR11, URZ, UR23, UR11 ;  /* 0x000000173f0b7299 */ /* 0x000fe4000801160b */
[----:B------:R-:W-:Y:S02]  /*27900*/  UIMAD UR23, UR16, UR15, UR4 ;  /* 0x0000000f101772a4 */ /* 0x000fe4000f8e0204 */
[----:B------:R-:W-:Y:S02]  /*27910*/  UIADD3 UR22, UR6, -0x1, URZ ;  /* 0xffffffff06167890 */ /* 0x000fe4000fffe03f */
[----:B------:R-:W-:Y:S02]  /*27920*/  ULOP3.LUT UR27, URZ, UR13, URZ, 0x33, !UPT ;  /* 0x0000000d3f1b7292 */ /* 0x000fe4000f8e333f */
        /* <DEDUP_REMOVED lines=18> */
.L_x_571:
[----:B------:R-:W-:Y:S01]  /*27a50*/  UISETP.NE.AND UP0, UPT, UR44, URZ, UPT ;  /* 0x0000003f2c00728c */ /* 0x000fe2000bf05270 */
[----:B------:R-:W-:Y:S01]  /*27a60*/  IMAD.MOV.U32 R0, RZ, RZ, 0x1 ;  /* 0x00000001ff007424 */ /* 0x000fe200078e00ff */
[----:B------:R-:W-:Y:S01]  /*27a70*/  USHF.R.U64 UR8, UR4, UR24, UR11 ;  /* 0x0000001804087299 */ /* 0x000fe2000800120b */
[----:B------:R-:W-:Y:S01]  /*27a80*/  IMAD.U32 R16, RZ, RZ, UR5 ;  /* 0x00000005ff107e24 */ /* 0x000fe2000f8e00ff */
[----:B------:R-:W-:Y:S02]  /*27a90*/  ULOP3.LUT UR4, UR19, UR27, URZ, 0xc0, !UPT ;  /* 0x0000001b13047292 */ /* 0x000fe4000f8ec03f */
[----:B------:R-:W-:Y:S02]  /*27aa0*/  ULOP3.LUT UR18, UR18, UR22, URZ, 0xc0, !UPT ;  /* 0x0000001612127292 */ /* 0x000fe4000f8ec03f */
[----:B------:R-:W-:-:S03]  /*27ab0*/  UIMAD UR4, UR26, UR8, UR4 ;  /* 0x000000081a0472a4 */ /* 0x000fc6000f8e0204 */
[----:B------:R-:W-:Y:S02]  /*27ac0*/  @UP0 UIMAD UR23, UR28, UR21, UR7 ;  /* 0x000000151c1702a4 */ /* 0x000fe4000f8e0207 */
[----:B------:R-:W-:-:S03]  /*27ad0*/  UIADD3 UR7, -UR8, URZ, URZ ;  /* 0x0000003f08077290 */ /* 0x000fc6000fffe13f */
[----:B------:R-:W-:Y:S01]  /*27ae0*/  ULDC UR8, c[0x0][0x610] ;  /* 0x0001840000087ab9 */ /* 0x000fe20000000800 */
[----:B------:R-:W-:Y:S02]  /*27af0*/  UIMAD UR7, UR7, UR25, UR20 ;  /* 0x00000019070772a4 */ /* 0x000fe4000f8e0214 */
[----:B------:R-:W-:Y:S02]  /*27b00*/  UIMAD UR4, UR4, UR8, UR23 ;  /* 0x00000008040472a4 */ /* 0x000fe4000f8e0217 */
[----:B------:R-:W-:-:S04]  /*27b10*/  UIMAD UR7, UR7, UR6, UR18 ;  /* 0x00000006070772a4 */ /* 0x000fc8000f8e0212 */
[----:B------:R-:W-:Y:S02]  /*27b20*/  USEL UR6, UR7, UR4, !UP0 ;  /* 0x0000000407067287 */ /* 0x000fe4000c000000 */
[----:B------:R-:W-:-:S04]  /*27b30*/  USEL UR4, UR4, UR7, !UP0 ;  /* 0x0000000704047287 */ /* 0x000fc8000c000000 */
[----:B------:R-:W-:Y:S02]  /*27b40*/  IMAD.U32 R3, RZ, RZ, UR6 ;  /* 0x00000006ff037e24 */ /* 0x000fe4000f8e00ff */
[----:B------:R-:W-:-:S05]  /*27b50*/  IMAD.U32 R2, RZ, RZ, UR4 ;  /* 0x00000004ff027e24 */ /* 0x000fca000f8e00ff */
[----:B------:R1:W-:Y:S04]  /*27b60*/  STL [R1+0x8], R2 ;  /* 0x0000080201007387 */ /* 0x0003e80000100800 */
[----:B------:R1:W-:Y:S02]  /*27b70*/  STL [R1+0x4], R3 ;  /* 0x0000040301007387 */ /* 0x0003e40000100800 */
.L_x_569:
[----:B------:R-:W-:-:S08]  /*27b80*/  NOP ;  /* 0x0000000000007918 */ /* 0x000fd00000000000 */
[----:B01----:R-:W0:-:S00]  /*27b90*/  USETMAXREG.DEALLOC.CTAPOOL 0x18 ;  /* 0x00000018000079c8 */ /* 0x003e0000080e0500 */
[----:B------:R-:W-:-:S13]  /*27ba0*/  ISETP.NE.AND P0, PT, RZ, UR10, PT ;  /* 0x0000000aff007c0c */ /* 0x000fda000bf05270 */
[----:B------:R-:W-:Y:S05]  /*27bb0*/  @P0 EXIT ;  /* 0x000000000000094d */ /* 0x000fea0003800000 */
[----:B0-----:R0:W-:Y:S01]  /*27bc0*/  STL [R1+0xc], RZ ;  /* 0x00000cff01007387 */ /* 0x0011e20000100800 */
[----:B------:R-:W-:Y:S01]  /*27bd0*/  LOP3.LUT P0, RZ, R0, 0xff, RZ, 0xc0, !PT ;  /* 0x000000ff00ff7812 */ /* 0x000fe2000780c0ff */
[----:B------:R-:W-:-:S12]  /*27be0*/  IMAD.MOV.U32 R18, RZ, RZ, 0x1 ;  /* 0x00000001ff127424 */ /* 0x000fd800078e00ff */
[----:B0-----:R-:W-:Y:S05]  /*27bf0*/  @!P0 BRA `(.L_x_572) ;  /* 0x0000001000688947 */ /* 0x001fea0003800000 */
[----:B------:R-:W0:Y:S01]  /*27c00*/  LDC R0, c[0x0][0x28c] ;  /* 0x0000a300ff007b82 */ /* 0x000e220000000800 */
[----:B------:R-:W1:Y:S01]  /*27c10*/  S2R R2, SR_TID.X ;  /* 0x0000000000027919 */ /* 0x000e620000002100 */
[----:B------:R-:W-:Y:S01]  /*27c20*/  ULDC UR42, c[0x0][0x658] ;  /* 0x00019600002a7ab9 */ /* 0x000fe20000000800 */
[----:B------:R-:W-:Y:S01]  /*27c30*/  UMOV UR5, 0xffffffff ;  /* 0xffffffff00057882 */ /* 0x000fe20000000000 */
[----:B------:R-:W-:Y:S01]  /*27c40*/  ULDC UR4, c[0x0][0xc] ;  /* 0x0000030000047ab9 */ /* 0x000fe20000000800 */
[----:B------:R-:W-:Y:S01]  /*27c50*/  USHF.L.U32 UR43, UR5, UR42, URZ ;  /* 0x0000002a052b7299 */ /* 0x000fe2000800063f */
[----:B------:R-:W-:Y:S01]  /*27c60*/  BSSY B7, `(.L_x_572) ;  /* 0x0000113000077945 */ /* 0x000fe20003800000 */
[----:B------:R-:W-:Y:S01]  /*27c70*/  UMOV UR6, 0x1 ;  /* 0x0000000100067882 */ /* 0x000fe20000000000 */
[----:B------:R-:W-:Y:S01]  /*27c80*/  ULDC UR5, c[0x0][0x10] ;  /* 0x0000040000057ab9 */ /* 0x000fe20000000800 */
[----:B------:R-:W-:Y:S01]  /*27c90*/  USHF.L.U32 UR42, UR6, UR42, URZ ;  /* 0x0000002a062a7299 */ /* 0x000fe2000800063f */
[----:B------:R-:W-:Y:S01]  /*27ca0*/  IMAD.MOV.U32 R18, RZ, RZ, 0x1 ;  /* 0x00000001ff127424 */ /* 0x000fe200078e00ff */
[----:B------:R-:W-:Y:S01]  /*27cb0*/  UIMAD.WIDE.U32 UR4, UR4, UR5, URZ ;  /* 0x00000005040472a5 */ /* 0x000fe2000f8e003f */
[----:B------:R-:W-:Y:S01]  /*27cc0*/  ULDC UR6, c[0x0][0x14] ;  /* 0x0000050000067ab9 */ /* 0x000fe20000000800 */
[----:B------:R-:W-:-:S02]  /*27cd0*/  ULDC UR41, c[0x0][0x600] ;  /* 0x0001800000297ab9 */ /* 0x000fc40000000800 */
[----:B------:R-:W-:Y:S02]  /*27ce0*/  UIMAD.WIDE.U32 UR38, UR4, UR6, URZ ;  /* 0x00000006042672a5 */ /* 0x000fe4000f8e003f */
[----:B------:R-:W-:Y:S02]  /*27cf0*/  UIMAD UR45, UR5, UR6, URZ ;  /* 0x00000006052d72a4 */ /* 0x000fe4000f8e023f */
[----:B------:R-:W-:Y:S02]  /*27d00*/  ULOP3.LUT UR46, UR40, 0x2, URZ, 0xfc, !UPT ;  /* 0x00000002282e7892 */ /* 0x000fe4000f8efc3f */
[----:B------:R-:W-:Y:S02]  /*27d10*/  UIADD3 UR41, UR41, -0x1, URZ ;  /* 0xffffffff29297890 */ /* 0x000fe4000fffe03f */
[----:B------:R-:W-:Y:S01]  /*27d20*/  ULOP3.LUT UR43, URZ, UR43, URZ, 0x33, !UPT ;  /* 0x0000002b3f2b7292 */ /* 0x000fe2000f8e333f */
[----:B0-----:R-:W-:Y:S01]  /*27d30*/  VIADD R0, R0, 0x7f ;  /* 0x0000007f00007836 */ /* 0x001fe20000000000 */
[----:B------:R-:W-:Y:S01]  /*27d40*/  UIADD3 UR45, UR39, UR45, URZ ;  /* 0x0000002d272d7290 */ /* 0x000fe2000fffe03f */
[----:B------:R-:W-:-:S03]  /*27d50*/  ULDC.64 UR36, c[0x0][0x198] ;  /* 0x0000660000247ab9 */ /* 0x000fc60000000a00 */
[----:B------:R-:W-:-:S04]  /*27d60*/  SHF.R.S32.HI R3, RZ, 0x1f, R0 ;  /* 0x0000001fff037819 */ /* 0x000fc80000011400 */
[----:B------:R-:W-:Y:S01]  /*27d70*/  LEA.HI R3, R3, R0, RZ, 0x7 ;  /* 0x0000000003037211 */ /* 0x000fe200078f38ff */
[----:B------:R-:W-:Y:S01]  /*27d80*/  IMAD.MOV.U32 R0, RZ, RZ, 0x1 ;  /* 0x00000001ff007424 */ /* 0x000fe200078e00ff */
[C---:B-1----:R-:W-:Y:S02]  /*27d90*/  LOP3.LUT P1, RZ, R2.reuse, 0x7f, RZ, 0xc0, !PT ;  /* 0x0000007f02ff7812 */ /* 0x042fe4000782c0ff */
[----:B------:R-:W-:Y:S02]  /*27da0*/  LOP3.LUT P0, RZ, R2, 0x1f, RZ, 0xc0, !PT ;  /* 0x0000001f02ff7812 */ /* 0x000fe4000780c0ff */
[----:B------:R-:W-:Y:S01]  /*27db0*/  SHF.R.S32.HI R2, RZ, 0x7, R3 ;  /* 0x00000007ff027819 */ /* 0x000fe20000011403 */
[----:B------:R0:W-:Y:S01]  /*27dc0*/  STL.S16 [R1+0x10], R0 ;  /* 0x0000100001007387 */ /* 0x0001e20000100600 */
[----:B------:R-:W-:-:S03]  /*27dd0*/  PLOP3.LUT P0, PT, P0, P1, PT, 0x8a, 0x0 ;  /* 0x000000000000781c */ /* 0x000fc60000703172 */
[----:B------:R1:W-:Y:S01]  /*27de0*/  STL [R1+0xc], RZ ;  /* 0x00000cff01007387 */ /* 0x0003e20000100800 */
[----:B------:R-:W-:-:S03]  /*27df0*/  P2R R17, PR, RZ, 0x1 ;  /* 0x00000001ff117803 */ /* 0x000fc60000000000 */
[----:B------:R1:W-:Y:S01]  /*27e00*/  STL [R1], R2 ;  /* 0x0000000201007387 */ /* 0x0003e20000100800 */
[----:B0-----:R-:W-:-:S05]  /*27e10*/  VIADD R0, R2, 0x1 ;  /* 0x0000000102007836 */ /* 0x001fca0000000000 */
[----:B------:R1:W-:Y:S02]  /*27e20*/  STL [R1+0x14], R0 ;  /* 0x0000140001007387 */ /* 0x0003e40000100800 */
.L_x_586:
[----:B------:R-:W-:-:S03]  /*27e30*/  UMOV UR4, 0xffffffff ;  /* 0xffffffff00047882 */ /* 0x000fc60000000000 */
[----:B012---:R-:W-:Y:S05]  /*27e40*/  BRA.DIV UR4, `(.L_x_573) ;  /* 0x0000001604107947 */ /* 0x007fea000b800000 */
[----:B------:R-:W-:-:S13]  /*27e50*/  ELECT P6, URZ, PT ;  /* 0x00000000003f782f */ /* 0x000fda00038c0000 */
.L_x_604:
[----:B------:R-:W-:Y:S04]  /*27e60*/  BSSY B6, `(.L_x_574) ;  /* 0x000006e000067945 */ /* 0x000fe80003800000 */
[----:B------:R-:W-:Y:S05]  /*27e70*/  @!P6 BRA `(.L_x_575) ;  /* 0x0000000400b0e947 */ /* 0x000fea0003800000 */
[----:B-1----:R-:W0:Y:S01]  /*27e80*/  S2R R0, SR_CgaCtaId ;  /* 0x0000000000007919 */ /* 0x002e220000008800 */
[----:B------:R-:W-:-:S04]  /*27e90*/  MOV R19, 0x400 ;  /* 0x0000040000137802 */ /* 0x000fc80000000f00 */
[----:B0-----:R-:W-:-:S05]  /*27ea0*/  LEA R19, R0, R19, 0x18 ;  /* 0x0000001300137211 */ /* 0x001fca00078ec0ff */
[----:B------:R-:W-:-:S05]  /*27eb0*/  VIADD R0, R19, 0x800 ;  /* 0x0000080013007836 */ /* 0x000fca0000000000 */
[----:B------:R-:W-:-:S13]  /*27ec0*/  LOP3.LUT P0, RZ, R0, 0x3ff, RZ, 0xc0, !PT ;  /* 0x000003ff00ff7812 */ /* 0x000fda000780c0ff */
[----:B------:R-:W-:Y:S05]  /*27ed0*/  @!P0 BRA `(.L_x_576) ;  /* 0x0000000000408947 */ /* 0x000fea0003800000 */
[----:B------:R-:W-:Y:S01]  /*27ee0*/  MOV R2, 0x0 ;  /* 0x0000000000027802 */ /* 0x000fe20000000f00 */
[----:B------:R-:W-:Y:S01]  /*27ef0*/  ULDC.64 UR4, c[0x4][0x70] ;  /* 0x01001c0000047ab9 */ /* 0x000fe20000000a00 */
[----:B------:R-:W-:Y:S01]  /*27f00*/  ULDC.64 UR6, c[0x4][0x78] ;  /* 0x01001e0000067ab9 */ /* 0x000fe20000000a00 */
[----:B------:R-:W-:Y:S01]  /*27f10*/  ULDC.64 UR8, c[0x4][0x8] ;  /* 0x0100020000087ab9 */ /* 0x000fe20000000a00 */
[----:B------:R-:W-:Y:S02]  /*27f20*/  IMAD.U32 R4, RZ, RZ, UR4 ;  /* 0x00000004ff047e24 */ /* 0x000fe4000f8e00ff */
[----:B------:R-:W0:Y:S01]  /*27f30*/  LDC.64 R2, c[0x4][R2] ;  /* 0x0100000002027b82 */ /* 0x000e220000000a00 */
[----:B------:R-:W-:Y:S02]  /*27f40*/  IMAD.U32 R5, RZ, RZ, UR5 ;  /* 0x00000005ff057e24 */ /* 0x000fe4000f8e00ff */
[----:B------:R-:W-:Y:S02]  /*27f50*/  IMAD.U32 R6, RZ, RZ, UR6 ;  /* 0x00000006ff067e24 */ /* 0x000fe4000f8e00ff */
[----:B------:R-:W-:-:S02]  /*27f60*/  IMAD.U32 R7, RZ, RZ, UR7 ;  /* 0x00000007ff077e24 */ /* 0x000fc4000f8e00ff */
[----:B------:R-:W-:Y:S02]  /*27f70*/  IMAD.U32 R10, RZ, RZ, UR8 ;  /* 0x00000008ff0a7e24 */ /* 0x000fe4000f8e00ff */
[----:B------:R-:W-:Y:S02]  /*27f80*/  IMAD.U32 R11, RZ, RZ, UR9 ;  /* 0x00000009ff0b7e24 */ /* 0x000fe4000f8e00ff */
[----:B------:R-:W-:Y:S02]  /*27f90*/  IMAD.MOV.U32 R8, RZ, RZ, 0x70 ;  /* 0x00000070ff087424 */ /* 0x000fe400078e00ff */
[----:B------:R-:W-:Y:S02]  /*27fa0*/  IMAD.MOV.U32 R12, RZ, RZ, 0x1 ;  /* 0x00000001ff0c7424 */ /* 0x000fe400078e00ff */
[----:B------:R-:W-:-:S07]  /*27fb0*/  IMAD.MOV.U32 R13, RZ, RZ, RZ ;  /* 0x000000ffff0d7224 */ /* 0x000fce00078e00ff */
[----:B------:R-:W-:-:S07]  /*27fc0*/  LEPC R20, `(.L_x_576) ;  /* 0x000000001014794e */ /* 0x000fce0000000000 */
[----:B0-----:R-:W-:Y:S05]  /*27fd0*/  CALL.ABS.NOINC R2 ;  /* 0x0000000002007343 */ /* 0x001fea0003c00000 */
.L_x_576:
        /* <DEDUP_REMOVED lines=19> */
.L_x_577:
[----:B------:R-:W0:Y:S02]  /*28110*/  LDC R0, c[0x0][0x28c] ;  /* 0x0000a300ff007b82 */ /* 0x000e240000000800 */
[----:B0-----:R-:W-:-:S13]  /*28120*/  ISETP.GE.AND P0, PT, R0, 0x1, PT ;  /* 0x000000010000780c */ /* 0x001fda0003f06270 */
[----:B------:R-:W-:Y:S05]  /*28130*/  @!P0 BRA `(.L_x_575) ;  /* 0x0000000400008947 */ /* 0x000fea0003800000 */
[----:B------:R-:W2:Y:S04]  /*28140*/  LDL.LU R3, [R1+0x8] ;  /* 0x0000080001037983 */ /* 0x000ea80000300800 */
[----:B------:R-:W3:Y:S01]  /*28150*/  LDL.LU R2, [R1+0x4] ;  /* 0x0000040001027983 */ /* 0x000ee20000300800 */
[----:B------:R-:W-:-:S03]  /*28160*/  IMAD.MOV.U32 R7, RZ, RZ, RZ ;  /* 0x000000ffff077224 */ /* 0x000fc600078e00ff */
[----:B------:R0:W5:Y:S01]  /*28170*/  LDL R6, [R1+0xc] ;  /* 0x00000c0001067983 */ /* 0x0001620000100800 */
[----:B--2---:R-:W-:-:S03]  /*28180*/  IMAD.SHL.U32 R0, R3, 0x100, RZ ;  /* 0x0000010003007824 */ /* 0x004fc600078e00ff */
[----:B------:R0:W5:Y:S01]  /*28190*/  LDL R3, [R1+0x14] ;  /* 0x0000140001037983 */ /* 0x0001620000100800 */
[----:B---3--:R-:W-:Y:S02]  /*281a0*/  IMAD.SHL.U32 R2, R2, 0x100, RZ ;  /* 0x0000010002027824 */ /* 0x008fe400078e00ff */
[----:B------:R-:W-:Y:S02]  /*281b0*/  IMAD.MOV.U32 R4, RZ, RZ, R18 ;  /* 0x000000ffff047224 */ /* 0x000fe400078e0012 */
[----:B------:R-:W-:Y:S02]  /*281c0*/  VIADD R8, R0, 0x80 ;  /* 0x0000008000087836 */ /* 0x000fe40000000000 */
[----:B------:R-:W-:-:S07]  /*281d0*/  VIADD R9, R2, 0x80 ;  /* 0x0000008002097836 */ /* 0x000fce0000000000 */
.L_x_581:
[----:B-----5:R-:W-:Y:S01]  /*281e0*/  IMAD R5, R6, 0x8, R19 ;  /* 0x0000000806057824 */ /* 0x020fe200078e0213 */
[----:B------:R-:W-:-:S04]  /*281f0*/  SHF.L.U32 R10, R4, 0x1f, RZ ;  /* 0x0000001f040a7819 */ /* 0x000fc800000006ff */
[----:B------:R-:W1:Y:S02]  /*28200*/  SYNCS.PHASECHK.TRANS64.TRYWAIT P0, [R5+URZ+0x18], R10 ;  /* 0x0000180a050075a7 */ /* 0x000e64000800017f */
[----:B-1----:R-:W-:Y:S05]  /*28210*/  @!P0 BRA `(.L_x_578) ;  /* 0x00000010003c8947 */ /* 0x002fea0003800000 */
.L_x_605:
[----:B------:R-:W2:Y:S01]  /*28220*/  S2R R11, SR_TID.X ;  /* 0x00000000000b7919 */ /* 0x000ea20000002100 */
[----:B------:R-:W-:-:S04]  /*28230*/  UPRMT UR4, UR46, 0x9910, URZ ;  /* 0x000099102e047896 */ /* 0x000fc8000800003f */
[----:B------:R-:W-:Y:S01]  /*28240*/  UISETP.NE.AND UP0, UPT, UR4, 0x2, UPT ;  /* 0x000000020400788c */ /* 0x000fe2000bf05270 */
[----:B--2---:R-:W-:-:S13]  /*28250*/  LOP3.LUT P0, RZ, R11, 0x7f, RZ, 0xc0, !PT ;  /* 0x0000007f0bff7812 */ /* 0x004fda000780c0ff */
[----:B-1----:R-:W1:Y:S02]  /*28260*/  @!P0 LDC R10, c[0x0][0x500] ;  /* 0x00014000ff0a8b82 */ /* 0x002e640000000800 */
[----:B-1----:R1:W-:Y:S01]  /*28270*/  @!P0 SYNCS.ARRIVE.TRANS64 RZ, [R5+URZ], R10 ;  /* 0x0000000a05ff89a7 */ /* 0x0023e2000800003f */
[----:B------:R-:W-:-:S13]  /*28280*/  PLOP3.LUT P0, PT, PT, PT, UP0, 0x80, 0x0 ;  /* 0x000000000000781c */ /* 0x000fda0003f0f008 */
[----:B-1----:R-:W-:Y:S05]  /*28290*/  @P0 BRA `(.L_x_579) ;  /* 0x0000000000040947 */ /* 0x002fea0003800000 */
[----:B------:R-:W-:Y:S01]  /*282a0*/  BPT.TRAP 0x1 ;  /* 0x000000040000795c */ /* 0x000fe20000300000 */
.L_x_579:
[----:B------:R-:W-:-:S13]  /*282b0*/  ISETP.NE.AND P0, PT, R17, RZ, PT ;  /* 0x000000ff1100720c */ /* 0x000fda0003f05270 */
[----:B------:R-:W-:Y:S05]  /*282c0*/  @P0 BRA `(.L_x_580) ;  /* 0x0000000000040947 */ /* 0x000fea0003800000 */
[----:B------:R-:W-:Y:S01]  /*282d0*/  BPT.TRAP 0x1 ;  /* 0x000000040000795c */ /* 0x000fe20000300000 */
.L_x_580:
[----:B------:R-:W-:Y:S01]  /*282e0*/  R2UR UR9, R5 ;  /* 0x00000000050972ca */ /* 0x000fe200000e0000 */
[----:B------:R-:W-:Y:S01]  /*282f0*/  IMAD R5, R6, 0x8000, R19 ;  /* 0x0000800006057824 */ /* 0x000fe200078e0213 */
[----:B------:R-:W-:Y:S01]  /*28300*/  R2UR UR10, R0 ;  /* 0x00000000000a72ca */ /* 0x000fe200000e0000 */
[----:B------:R-:W-:Y:S01]  /*28310*/  UIADD3 UR4, UP0, UR36, 0xf0, URZ ;  /* 0x000000f024047890 */ /* 0x000fe2000ff1e03f */
[----:B------:R-:W-:Y:S01]  /*28320*/  R2UR UR11, R7 ;  /* 0x00000000070b72ca */ /* 0x000fe200000e0000 */
[----:B------:R-:W-:Y:S01]  /*28330*/  VIADD R3, R3, 0xffffffff ;  /* 0xffffffff03037836 */ /* 0x000fe20000000000 */
[----:B------:R-:W-:Y:S01]  /*28340*/  R2UR UR13, R5 ;  /* 0x00000000050d72ca */ /* 0x000fe200000e0000 */
[----:B------:R-:W-:Y:S01]  /*28350*/  UIADD3.X UR5, URZ, UR37, URZ, UP0, !UPT ;  /* 0x000000253f057290 */ /* 0x000fe200087fe43f */
[----:B------:R-:W-:Y:S01]  /*28360*/  R2UR UR12, R16 ;  /* 0x00000000100c72ca */ /* 0x000fe200000e0000 */
[----:B------:R-:W-:Y:S01]  /*28370*/  UIADD3 UR6, UP1, UR36, 0x1f0, URZ ;  /* 0x000001f024067890 */ /* 0x000fe2000ff3e03f */
[----:B------:R-:W-:Y:S01]  /*28380*/  R2UR UR18, R8 ;  /* 0x00000000081272ca */ /* 0x000fe200000e0000 */
[----:B------:R-:W-:Y:S01]  /*28390*/  UMOV UR14, 0x0 ;  /* 0x00000000000e7882 */ /* 0x000fe20000000000 */
[----:B------:R-:W-:Y:S01]  /*283a0*/  R2UR UR19, R2 ;  /* 0x00000000021372ca */ /* 0x000fe200000e0000 */
[----:B------:R-:W-:Y:S01]  /*283b0*/  UIADD3.X UR7, URZ, UR37, URZ, UP1, !UPT ;  /* 0x000000253f077290 */ /* 0x000fe20008ffe43f */
[----:B------:R-:W-:Y:S01]  /*283c0*/  R2UR UR20, R9 ;  /* 0x00000000091472ca */ /* 0x000fe200000e0000 */
[----:B------:R-:W-:Y:S01]  /*283d0*/  UMOV UR15, 0x10000000 ;  /* 0x10000000000f7882 */ /* 0x000fe20000000000 */
[----:B------:R-:W-:Y:S01]  /*283e0*/  ISETP.GT.AND P1, PT, R3, 0x1, PT ;  /* 0x000000010300780c */ /* 0x000fe20003f24270 */
[----:B------:R-:W-:-:S02]  /*283f0*/  VIADD R6, R6, 0x1 ;  /* 0x0000000106067836 */ /* 0x000fc40000000000 */
[----:B------:R-:W-:Y:S01]  /*28400*/  UIADD3 UR8, UR13, 0x800, URZ ;  /* 0x000008000d087890 */ /* 0x000fe2000fffe03f */
[----:B------:R-:W-:Y:S01]  /*28410*/  VIADD R7, R7, 0x80 ;  /* 0x0000008007077836 */ /* 0x000fe20000000000 */
[----:B------:R-:W-:Y:S01]  /*28420*/  UIADD3 UR16, UR13, 0x4800, URZ ;  /* 0x000048000d107890 */ /* 0x000fe2000fffe03f */
[C---:B------:R-:W-:Y:S01]  /*28430*/  ISETP.NE.AND P0, PT, R6.reuse, 0x3, PT ;  /* 0x000000030600780c */ /* 0x040fe20003f05270 */
[----:B------:R-:W-:Y:S02]  /*28440*/  UIADD3 UR17, UR13, 0x18800, URZ ;  /* 0x000188000d117890 */ /* 0x000fe4000fffe03f */
[----:B------:R-:W-:Y:S01]  /*28450*/  UIADD3 UR13, UR13, 0x1c800, URZ ;  /* 0x0001c8000d0d7890 */ /* 0x000fe2000fffe03f */
[----:B------:R-:W-:Y:S02]  /*28460*/  SEL R5, RZ, 0x1, P0 ;  /* 0x00000001ff057807 */ /* 0x000fe40000000000 */
[----:B------:R1:W-:Y:S01]  /*28470*/  UTMALDG.3D [UR8], [UR4], desc[UR14] ;  /* 0x00000e08040075b4 */ /* 0x0003e20008011000 */
[----:B------:R-:W-:-:S02]  /*28480*/  SEL R6, R6, RZ, P0 ;  /* 0x000000ff06067207 */ /* 0x000fc40000000000 */
[----:B------:R-:W-:Y:S01]  /*28490*/  LOP3.LUT R4, R4, R5, RZ, 0x3c, !PT ;  /* 0x0000000504047212 */ /* 0x000fe200078e3cff */
[----:B-1----:R-:W-:Y:S01]  /*284a0*/  UMOV UR8, UR16 ;  /* 0x0000001000087c82 */ /* 0x002fe20008000000 */
[----:B------:R-:W-:Y:S02]  /*284b0*/  UMOV UR10, UR18 ;  /* 0x00000012000a7c82 */ /* 0x000fe40008000000 */
[----:B------:R1:W-:Y:S02]  /*284c0*/  UTMALDG.3D [UR8], [UR4], desc[UR14] ;  /* 0x00000e08040075b4 */ /* 0x0003e40008011000 */
[----:B-1----:R-:W-:Y:S01]  /*284d0*/  UMOV UR8, UR17 ;  /* 0x0000001100087c82 */ /* 0x002fe20008000000 */
[----:B------:R-:W-:Y:S02]  /*284e0*/  UMOV UR10, UR19 ;  /* 0x00000013000a7c82 */ /* 0x000fe40008000000 */
[----:B------:R1:W-:Y:S02]  /*284f0*/  UTMALDG.3D [UR8], [UR6], desc[UR14] ;  /* 0x00000e08060075b4 */ /* 0x0003e40008011000 */
[----:B-1----:R-:W-:Y:S01]  /*28500*/  UMOV UR8, UR13 ;  /* 0x0000000d00087c82 */ /* 0x002fe20008000000 */
[----:B------:R-:W-:-:S02]  /*28510*/  UMOV UR10, UR20 ;  /* 0x00000014000a7c82 */ /* 0x000fc40008000000 */
[----:B------:R2:W-:Y:S02]  /*28520*/  UTMALDG.3D [UR8], [UR6], desc[UR14] ;  /* 0x00000e08060075b4 */ /* 0x0005e40008011000 */
[----:B--2---:R-:W-:Y:S05]  /*28530*/  @P1 BRA `(.L_x_581) ;  /* 0xfffffffc00281947 */ /* 0x004fea000383ffff */
.L_x_575:
[----:B------:R-:W-:Y:S05]  /*28540*/  BSYNC B6 ;  /* 0x0000000000067941 */ /* 0x000fea0003800000 */
.L_x_574:
[----:B------:R-:W2:Y:S01]  /*28550*/  LDL.LU R13, [R1+0x10] ;  /* 0x00001000010d7983 */ /* 0x000ea20000300800 */
[----:B------:R-:W-:-:S03]  /*28560*/  ULDC.64 UR4, c[0x0][0x650] ;  /* 0x0001940000047ab9 */ /* 0x000fc60000000a00 */
[----:B------:R-:W3:Y:S04]  /*28570*/  LDL.LU R12, [R1+0xc] ;  /* 0x00000c00010c7983 */ /* 0x000ee80000300800 */
[----:B------:R-:W4:Y:S04]  /*28580*/  LDL R5, [R1] ;  /* 0x0000000001057983 */ /* 0x000f280000100800 */
[----:B------:R-:W5:Y:S04]  /*28590*/  LDL.LU R11, [R1+0x200] ;  /* 0x00020000010b7983 */ /* 0x000f680000300800 */
[----:B------:R-:W5:Y:S01]  /*285a0*/  LDL.LU R10, [R1+0x204] ;  /* 0x00020400010a7983 */ /* 0x000f620000300800 */
[----:B------:R-:W-:Y:S01]  /*285b0*/  IMAD.MOV.U32 R4, RZ, RZ, -0x1 ;  /* 0xffffffffff047424 */ /* 0x000fe200078e00ff */
[----:B------:R-:W-:Y:S01]  /*285c0*/  BSSY B0, `(.L_x_582) ;  /* 0x000007a000007945 */ /* 0x000fe20003800000 */
[----:B------:R-:W-:Y:S01]  /*285d0*/  IMAD.MOV.U32 R16, RZ, RZ, -0x1 ;  /* 0xffffffffff107424 */ /* 0x000fe200078e00ff */
[----:B--2---:R-:W-:-:S02]  /*285e0*/  LOP3.LUT P0, RZ, R13, 0xff, RZ, 0xc0, !PT ;  /* 0x000000ff0dff7812 */ /* 0x004fc4000780c0ff */
[----:B----4-:R-:W-:-:S11]  /*285f0*/  ISETP.GE.U32.AND P1, PT, R5, 0x3, PT ;  /* 0x000000030500780c */ /* 0x010fd60003f26070 */
[----:B------:R-:W2:Y:S01]  /*28600*/  @P0 S2R R3, SR_CgaCtaId ;  /* 0x0000000000030919 */ /* 0x000ea20000008800 */
[----:B-1----:R-:W-:-:S04]  /*28610*/  @P0 MOV R0, 0x400 ;  /* 0x0000040000000802 */ /* 0x002fc80000000f00 */
[----:B--2---:R-:W-:Y:S01]  /*28620*/  @P0 LEA R3, R3, R0, 0x18 ;  /* 0x0000000003030211 */ /* 0x004fe200078ec0ff */
[----:B---3--:R-:W-:-:S03]  /*28630*/  IMAD.IADD R0, R5, 0x1, R12 ;  /* 0x0000000105007824 */ /* 0x008fc600078e020c */
[----:B------:R1:W-:Y:S02]  /*28640*/  @P0 SYNCS.ARRIVE.TRANS64.A1T0 RZ, [R3+URZ+0x48], RZ ;  /* 0x000048ff03ff09a7 */ /* 0x0003e4000810003f */
[----:B------:R-:W-:-:S04]  /*28650*/  ISETP.GT.U32.AND P0, PT, R0, 0x2, PT ;  /* 0x000000020000780c */ /* 0x000fc80003f04070 */
[----:B------:R-:W-:Y:S01]  /*28660*/  ISETP.LT.U32.AND P0, PT, R5, 0x3, P0 ;  /* 0x000000030500780c */ /* 0x000fe20000701070 */
[----:B-1----:R-:W-:-:S05]  /*28670*/  IMAD.WIDE.U32 R2, R0, -0x55555555, RZ ;  /* 0xaaaaaaab00027825 */ /* 0x002fca00078e00ff */
[----:B------:R-:W-:Y:S02]  /*28680*/  SHF.R.U32.HI R5, RZ, 0x1, R3 ;  /* 0x00000001ff057819 */ /* 0x000fe40000011603 */
[----:B------:R-:W-:Y:S02]  /*28690*/  SEL R3, RZ, 0x1, !P0 ;  /* 0x00000001ff037807 */ /* 0x000fe40004000000 */
[----:B-----5:R-:W-:Y:S02]  /*286a0*/  IADD3 R10, P0, R10, UR38, RZ ;  /* 0x000000260a0a7c10 */ /* 0x020fe4000ff1e0ff */
[----:B------:R-:W-:Y:S01]  /*286b0*/  LOP3.LUT R18, R18, R3, RZ, 0x3c, !PT ;  /* 0x0000000312127212 */ /* 0x000fe200078e3cff */
[----:B------:R-:W-:Y:S01]  /*286c0*/  IMAD R3, R5, -0x3, R0 ;  /* 0xfffffffd05037824 */ /* 0x000fe200078e0200 */
[----:B------:R-:W-:Y:S01]  /*286d0*/  IADD3.X R11, R11, UR45, RZ, P0, !PT ;  /* 0x0000002d0b0b7c10 */ /* 0x000fe200087fe4ff */
[----:B------:R-:W-:Y:S01]  /*286e0*/  STL [R1+0x204], R10 ;  /* 0x0002040a01007387 */ /* 0x000fe20000100800 */
[----:B------:R-:W-:-:S02]  /*286f0*/  PRMT R2, RZ, 0x7610, R2 ;  /* 0x00007610ff027816 */ /* 0x000fc40000000002 */
[----:B------:R-:W-:Y:S01]  /*28700*/  ISETP.GE.U32.AND P0, PT, R10, UR4, PT ;  /* 0x000000040a007c0c */ /* 0x000fe2000bf06070 */
[----:B------:R-:W-:Y:S01]  /*28710*/  STL [R1+0x200], R11 ;  /* 0x0002000b01007387 */ /* 0x000fe20000100800 */
[----:B------:R-:W-:Y:S02]  /*28720*/  @P1 LOP3.LUT R18, R18, 0x1, R5, 0x78, !PT ;  /* 0x0000000112121812 */ /* 0x000fe400078e7805 */
[----:B------:R-:W-:Y:S01]  /*28730*/  ISETP.GE.U32.AND.EX P0, PT, R11, UR5, PT, P0 ;  /* 0x000000050b007c0c */ /* 0x000fe2000bf06100 */
[----:B------:R1:W-:Y:S01]  /*28740*/  STL [R1+0xc], R3 ;  /* 0x00000c0301007387 */ /* 0x0003e20000100800 */
[----:B------:R-:W-:-:S03]  /*28750*/  PRMT R0, RZ, 0x7610, R0 ;  /* 0x00007610ff007816 */ /* 0x000fc60000000000 */
[----:B------:R2:W-:Y:S01]  /*28760*/  STL [R1+0x8], R4 ;  /* 0x0000080401007387 */ /* 0x0005e20000100800 */
[----:B-1----:R-:W-:-:S05]  /*28770*/  IMAD.MOV.U32 R3, RZ, RZ, -0x1 ;  /* 0xffffffffff037424 */ /* 0x002fca00078e00ff */
[----:B------:R2:W-:Y:S04]  /*28780*/  STL [R1+0x4], R3 ;  /* 0x0000040301007387 */ /* 0x0005e80000100800 */
[----:B------:R2:W-:Y:S01]  /*28790*/  STL.S16 [R1+0x10], R2 ;  /* 0x0000100201007387 */ /* 0x0005e20000100600 */
[----:B------:R-:W-:Y:S05]  /*287a0*/  @P0 BRA `(.L_x_583) ;  /* 0x00000004006c0947 */ /* 0x000fea0003800000 */
[----:B------:R-:W1:Y:S01]  /*287b0*/  S2R R0, SR_CTAID.X ;  /* 0x0000000000007919 */ /* 0x000e620000002500 */
[----:B------:R-:W-:Y:S01]  /*287c0*/  ULDC UR4, c[0x0][0x150] ;  /* 0x0000540000047ab9 */ /* 0x000fe20000000800 */
[----:B------:R-:W3:Y:S01]  /*287d0*/  LDC R5, c[0x0][0x144] ;  /* 0x00005100ff057b82 */ /* 0x000ee20000000800 */
[----:B------:R-:W-:Y:S01]  /*287e0*/  UISETP.NE.AND UP0, UPT, UR44, URZ, UPT ;  /* 0x0000003f2c00728c */ /* 0x000fe2000bf05270 */
[----:B--2---:R-:W2:Y:S01]  /*287f0*/  S2R R2, SR_CTAID.Y ;  /* 0x0000000000027919 */ /* 0x004ea20000002600 */
[----:B------:R-:W-:-:S04]  /*28800*/  ULDC UR7, c[0x0][0x630] ;  /* 0x00018c0000077ab9 */ /* 0x000fc80000000800 */
[----:B------:R-:W-:Y:S01]  /*28810*/  PLOP3.LUT P0, PT, PT, PT, UP0, 0x80, 0x0 ;  /* 0x000000000000781c */ /* 0x000fe20003f0f008 */
[----:B------:R-:W4:Y:S01]  /*28820*/  LDC R7, c[0x0][0x148] ;  /* 0x00005200ff077b82 */ /* 0x000f220000000800 */
[----:B-1----:R-:W-:Y:S02]  /*28830*/  I2FP.F32.U32 R3, R0 ;  /* 0x0000000000037245 */ /* 0x002fe40000201000 */
[----:B--2---:R-:W-:-:S03]  /*28840*/  I2FP.F32.U32 R4, R2 ;  /* 0x0000000200047245 */ /* 0x004fc60000201000 */
[----:B------:R-:W-:Y:S01]  /*28850*/  FMUL R3, R3, UR4 ;  /* 0x0000000403037c20 */ /* 0x000fe20008400000 */
[----:B------:R-:W-:Y:S02]  /*28860*/  ULDC UR4, c[0x0][0x154] ;  /* 0x0000550000047ab9 */ /* 0x000fe40000000800 */
[----:B------:R-:W-:Y:S01]  /*28870*/  FMUL R6, R4, UR4 ;  /* 0x0000000404067c20 */ /* 0x000fe20008400000 */
[----:B------:R-:W-:Y:S02]  /*28880*/  ULDC.64 UR4, c[0x0][0x628] ;  /* 0x00018a0000047ab9 */ /* 0x000fe40000000a00 */
[----:B------:R-:W1:Y:S08]  /*28890*/  F2I.U32.TRUNC.NTZ R3, R3 ;  /* 0x0000000300037305 */ /* 0x000e70000020f000 */
[----:B------:R-:W2:Y:S01]  /*288a0*/  F2I.U32.TRUNC.NTZ R6, R6 ;  /* 0x0000000600067305 */ /* 0x000ea2000020f000 */
[----:B-1----:R-:W-:-:S02]  /*288b0*/  IMAD.MOV R4, RZ, RZ, -R3 ;  /* 0x000000ffff047224 */ /* 0x002fc400078e0a03 */
[----:B------:R-:W-:Y:S02]  /*288c0*/  IMAD.MOV.U32 R3, RZ, RZ, R11 ;  /* 0x000000ffff037224 */ /* 0x000fe400078e000b */
[----:B---3--:R-:W-:Y:S02]  /*288d0*/  IMAD R0, R5, R4, R0 ;  /* 0x0000000405007224 */ /* 0x008fe400078e0200 */
[----:B--2---:R-:W-:-:S04]  /*288e0*/  IMAD.MOV R4, RZ, RZ, -R6 ;  /* 0x000000ffff047224 */ /* 0x004fc800078e0a06 */
[----:B----4-:R-:W-:Y:S01]  /*288f0*/  @P0 IMAD R0, R7, R4, R2 ;  /* 0x0000000407000224 */ /* 0x010fe200078e0202 */
[----:B------:R-:W-:Y:S01]  /*28900*/  ISETP.NE.U32.AND P0, PT, RZ, UR4, PT ;  /* 0x00000004ff007c0c */ /* 0x000fe2000bf05070 */
[----:B------:R-:W-:-:S03]  /*28910*/  IMAD.MOV.U32 R2, RZ, RZ, R10 ;  /* 0x000000ffff027224 */ /* 0x000fc600078e000a */
[----:B------:R-:W-:-:S13]  /*28920*/  ISETP.NE.AND.EX P0, PT, RZ, UR5, PT, P0 ;  /* 0x00000005ff007c0c */ /* 0x000fda000bf05300 */
[----:B------:R-:W-:Y:S05]  /*28930*/  @!P0 BRA `(.L_x_584) ;  /* 0x0000000000288947 */ /* 0x000fea0003800000 */
[----:B------:R-:W-:Y:S02]  /*28940*/  ULDC UR6, c[0x0][0x634] ;  /* 0x00018d0000067ab9 */ /* 0x000fe40000000800 */
[----:B------:R-:W-:-:S05]  /*28950*/  IADD3 R3, P0, R10, UR6, RZ ;  /* 0x000000060a037c10 */ /* 0x000fca000ff1e0ff */
[----:B------:R-:W-:-:S04]  /*28960*/  IMAD.X R7, RZ, RZ, R11, P0 ;  /* 0x000000ffff077224 */ /* 0x000fc800000e060b */
[----:B------:R-:W-:-:S04]  /*28970*/  IMAD.WIDE.U32 R4, R7, UR4, RZ ;  /* 0x0000000407047c25 */ /* 0x000fc8000f8e00ff */
[----:B------:R-:W-:-:S04]  /*28980*/  IMAD.WIDE.U32 R4, P0, R3, UR5, R4 ;  /* 0x0000000503047c25 */ /* 0x000fc8000f800004 */
[----:B------:R-:W-:-:S04]  /*28990*/  IMAD.WIDE.U32 R2, R3, UR4, RZ ;  /* 0x0000000403027c25 */ /* 0x000fc8000f8e00ff */
[----:B------:R-:W-:Y:S01]  /*289a0*/  IMAD.MOV.U32 R2, RZ, RZ, R5 ;  /* 0x000000ffff027224 */ /* 0x000fe200078e0005 */
[----:B------:R-:W-:Y:S01]  /*289b0*/  IADD3 RZ, P1, R3, R4, RZ ;  /* 0x0000000403ff7210 */ /* 0x000fe20007f3e0ff */
[----:B------:R-:W-:-:S04]  /*289c0*/  IMAD.X R3, RZ, RZ, RZ, P0 ;  /* 0x000000ffff037224 */ /* 0x000fc800000e06ff */
[----:B------:R-:W-:-:S08]  /*289d0*/  IMAD.WIDE.U32.X R2, R7, UR5, R2, P1 ;  /* 0x0000000507027c25 */ /* 0x000fd000088e0402 */
.L_x_584:
[--C-:B------:R-:W-:Y:S01]  /*289e0*/  SHF.R.U64 R16, R2, UR7, R3.reuse ;  /* 0x0000000702107c19 */ /* 0x100fe20008001203 */
[----:B------:R-:W-:Y:S01]  /*289f0*/  ULDC.64 UR4, c[0x0][0x620] ;  /* 0x0001880000047ab9 */ /* 0x000fe20000000a00 */
[----:B------:R-:W-:Y:S01]  /*28a00*/  SHF.R.U32.HI R2, RZ, UR7, R3 ;  /* 0x00000007ff027c19 */ /* 0x000fe20008011603 */
[----:B------:R-:W-:Y:S01]  /*28a10*/  IMAD.MOV.U32 R3, RZ, RZ, R11 ;  /* 0x000000ffff037224 */ /* 0x000fe200078e000b */
[----:B------:R-:W-:Y:S01]  /*28a20*/  IADD3 R7, P0, RZ, -R16, RZ ;  /* 0x80000010ff077210 */ /* 0x000fe20007f1e0ff */
[----:B------:R-:W-:-:S04]  /*28a30*/  ULDC.64 UR6, c[0x0][0x640] ;  /* 0x0001900000067ab9 */ /* 0x000fc80000000a00 */
[----:B------:R-:W-:Y:S01]  /*28a40*/  IMAD.X R2, RZ, RZ, ~R2, P0 ;  /* 0x000000ffff027224 */ /* 0x000fe200000e0e02 */
[----:B------:R-:W-:-:S03]  /*28a50*/  ISETP.NE.U32.AND P0, PT, RZ, UR6, PT ;  /* 0x00000006ff007c0c */ /* 0x000fc6000bf05070 */
[----:B------:R-:W-:Y:S01]  /*28a60*/  IMAD R2, R2, UR4, RZ ;  /* 0x0000000402027c24 */ /* 0x000fe2000f8e02ff */
[----:B------:R-:W-:-:S03]  /*28a70*/  ISETP.NE.AND.EX P0, PT, RZ, UR7, PT, P0 ;  /* 0x00000007ff007c0c */ /* 0x000fc6000bf05300 */
[----:B------:R-:W-:Y:S02]  /*28a80*/  IMAD R5, R7, UR5, R2 ;  /* 0x0000000507057c24 */ /* 0x000fe4000f8e0202 */
[----:B------:R-:W-:-:S04]  /*28a90*/  IMAD.MOV.U32 R2, RZ, RZ, R10 ;  /* 0x000000ffff027224 */ /* 0x000fc800078e000a */
[----:B------:R-:W-:Y:S01]  /*28aa0*/  IMAD.WIDE.U32 R2, R7, UR4, R2 ;  /* 0x0000000407027c25 */ /* 0x000fe2000f8e0002 */
[----:B------:R-:W-:-:S03]  /*28ab0*/  ULDC UR4, c[0x0][0x618] ;  /* 0x0001860000047ab9 */ /* 0x000fc60000000800 */
[----:B------:R-:W-:-:S05]  /*28ac0*/  IMAD.IADD R3, R3, 0x1, R5 ;  /* 0x0000000103037824 */ /* 0x000fca00078e0205 */
[--C-:B------:R-:W-:Y:S02]  /*28ad0*/  SHF.R.U64 R6, R2, UR4, R3.reuse ;  /* 0x0000000402067c19 */ /* 0x100fe40008001203 */
[----:B------:R-:W-:Y:S01]  /*28ae0*/  SHF.R.U32.HI R3, RZ, UR4, R3 ;  /* 0x00000004ff037c19 */ /* 0x000fe20008011603 */
[----:B------:R-:W-:-:S03]  /*28af0*/  ULDC UR4, c[0x0][0x608] ;  /* 0x0001820000047ab9 */ /* 0x000fc60000000800 */
[--C-:B------:R-:W-:Y:S02]  /*28b00*/  SHF.R.U64 R7, R6, UR4, R3.reuse ;  /* 0x0000000406077c19 */ /* 0x100fe40008001203 */
[----:B------:R-:W-:Y:S01]  /*28b10*/  SHF.R.U32.HI R2, RZ, UR4, R3 ;  /* 0x00000004ff027c19 */ /* 0x000fe20008011603 */
[----:B------:R-:W-:-:S03]  /*28b20*/  ULDC UR4, c[0x0][0x658] ;  /* 0x0001960000047ab9 */ /* 0x000fc60000000800 */
[--C-:B------:R-:W-:Y:S02]  /*28b30*/  SHF.R.U64 R8, R7, UR4, R2.reuse ;  /* 0x0000000407087c19 */ /* 0x100fe40008001202 */
[----:B------:R-:W-:-:S03]  /*28b40*/  SHF.R.U32.HI R9, RZ, UR4, R2 ;  /* 0x00000004ff097c19 */ /* 0x000fc60008011602 */
[----:B------:R-:W-:Y:S02]  /*28b50*/  IMAD.MOV.U32 R2, RZ, RZ, R8 ;  /* 0x000000ffff027224 */ /* 0x000fe400078e0008 */
[----:B------:R-:W-:Y:S01]  /*28b60*/  IMAD.MOV.U32 R3, RZ, RZ, R9 ;  /* 0x000000ffff037224 */ /* 0x000fe200078e0009 */
[----:B------:R-:W-:Y:S06]  /*28b70*/  @!P0 BRA `(.L_x_585) ;  /* 0x0000000000288947 */ /* 0x000fec0003800000 */
        /* <DEDUP_REMOVED lines=10> */
.L_x_585:
[----:B------:R-:W-:Y:S01]  /*28c20*/  ULDC UR4, c[0x0][0x648] ;  /* 0x0001920000047ab9 */ /* 0x000fe20000000800 */
[----:B------:R-:W-:Y:S01]  /*28c30*/  LOP3.LUT R7, R7, UR43, RZ, 0xc0, !PT ;  /* 0x0000002b07077c12 */ /* 0x000fe2000f8ec0ff */
[----:B------:R-:W-:Y:S01]  /*28c40*/  UISETP.NE.AND UP0, UPT, UR44, URZ, UPT ;  /* 0x0000003f2c00728c */ /* 0x000fe2000bf05270 */
[----:B------:R-:W-:Y:S01]  /*28c50*/  SHF.R.U64 R2, R2, UR4, R3 ;  /* 0x0000000402027c19 */ /* 0x000fe20008001203 */
[----:B------:R-:W-:-:S04]  /*28c60*/  ULDC UR4, c[0x0][0x638] ;  /* 0x00018e0000047ab9 */ /* 0x000fc80000000800 */
[----:B------:R-:W-:Y:S01]  /*28c70*/  IMAD.MOV R3, RZ, RZ, -R2 ;  /* 0x000000ffff037224 */ /* 0x000fe200078e0a02 */
[----:B------:R-:W-:Y:S01]  /*28c80*/  PLOP3.LUT P0, PT, PT, PT, UP0, 0x40, 0x0 ;  /* 0x000000000000781c */ /* 0x000fe20003f0e808 */
[----:B------:R-:W-:Y:S01]  /*28c90*/  IMAD R7, R2, UR42, R7 ;  /* 0x0000002a02077c24 */ /* 0x000fe2000f8e0207 */
[----:B------:R-:W-:Y:S01]  /*28ca0*/  PLOP3.LUT P1, PT, PT, PT, UP0, 0x40, 0x0 ;  /* 0x000000000000781c */ /* 0x000fe20003f2e808 */
[----:B------:R-:W-:Y:S01]  /*28cb0*/  IMAD R8, R3, UR4, R8 ;  /* 0x0000000403087c24 */ /* 0x000fe2000f8e0208 */
[----:B------:R-:W-:Y:S01]  /*28cc0*/  ULDC UR4, c[0x0][0x610] ;  /* 0x0001840000047ab9 */ /* 0x000fe20000000800 */
[----:B------:R-:W-:Y:S01]  /*28cd0*/  LOP3.LUT R3, R6, UR41, RZ, 0xc0, !PT ;  /* 0x0000002906037c12 */ /* 0x000fe2000f8ec0ff */
[----:B------:R-:W-:Y:S01]  /*28ce0*/  IMAD R0, R7, UR4, R0 ;  /* 0x0000000407007c24 */ /* 0x000fe2000f8e0200 */
[----:B------:R-:W-:-:S03]  /*28cf0*/  ULDC UR4, c[0x0][0x600] ;  /* 0x0001800000047ab9 */ /* 0x000fc60000000800 */
[----:B------:R-:W-:-:S05]  /*28d00*/  IMAD R3, R8, UR4, R3 ;  /* 0x0000000408037c24 */ /* 0x000fca000f8e0203 */
[----:B------:R-:W-:Y:S02]  /*28d10*/  SEL R4, R3, R0, P0 ;  /* 0x0000000003047207 */ /* 0x000fe40000000000 */
[----:B------:R-:W-:Y:S01]  /*28d20*/  SEL R2, R0, R3, P1 ;  /* 0x0000000300027207 */ /* 0x000fe20000800000 */
[----:B------:R-:W-:Y:S02]  /*28d30*/  IMAD.MOV.U32 R0, RZ, RZ, 0x1 ;  /* 0x00000001ff007424 */ /* 0x000fe400078e00ff */
[----:B------:R1:W-:Y:S04]  /*28d40*/  STL [R1+0x4], R4 ;  /* 0x0000040401007387 */ /* 0x0003e80000100800 */
[----:B------:R1:W-:Y:S02]  /*28d50*/  STL [R1+0x8], R2 ;  /* 0x0000080201007387 */ /* 0x0003e40000100800 */
.L_x_583:
[----:B------:R-:W-:Y:S05]  /*28d60*/  BSYNC B0 ;  /* 0x0000000000007941 */ /* 0x000fea0003800000 */
.L_x_582:
[----:B------:R-:W-:-:S13]  /*28d70*/  LOP3.LUT P0, RZ, R0, 0xff, RZ, 0xc0, !PT ;  /* 0x000000ff00ff7812 */ /* 0x000fda000780c0ff */
[----:B------:R-:W-:Y:S05]  /*28d80*/  @P0 BRA `(.L_x_586) ;  /* 0xfffffff000280947 */ /* 0x000fea000383ffff */
[----:B------:R-:W-:Y:S05]  /*28d90*/  BSYNC B7 ;  /* 0x0000000000077941 */ /* 0x000fea0003800000 */
.L_x_572:
[----:B------:R-:W-:-:S03]  /*28da0*/  UMOV UR4, 0xffffffff ;  /* 0xffffffff00047882 */ /* 0x000fc60000000000 */
[----:B------:R-:W-:Y:S05]  /*28db0*/  BRA.DIV UR4, `(.L_x_587) ;  /* 0x0000000604687947 */ /* 0x000fea000b800000 */
[----:B------:R-:W-:-:S13]  /*28dc0*/  ELECT P6, URZ, PT ;  /* 0x00000000003f782f */ /* 0x000fda00038c0000 */
.L_x_608:
[----:B------:R-:W-:Y:S04]  /*28dd0*/  BSSY B0, `(.L_x_588) ;  /* 0x0000025000007945 */ /* 0x000fe80003800000 */
[----:B------:R-:W-:Y:S05]  /*28de0*/  @!P6 BRA `(.L_x_589) ;  /* 0x00000000008ce947 */ /* 0x000fea0003800000 */
[----:B------:R-:W-:-:S04]  /*28df0*/  ULOP3.LUT UR4, UR40, 0x2, URZ, 0xfc, !UPT ;  /* 0x0000000228047892 */ /* 0x000fc8000f8efc3f */
[----:B------:R-:W-:-:S06]  /*28e00*/  UISETP.NE.AND UP0, UPT, UR4, 0x3, UPT ;  /* 0x000000030400788c */ /* 0x000fcc000bf05270 */
[----:B------:R-:W-:-:S13]  /*28e10*/  PLOP3.LUT P0, PT, PT, PT, UP0, 0x80, 0x0 ;  /* 0x000000000000781c */ /* 0x000fda0003f0f008 */
[----:B------:R-:W-:Y:S05]  /*28e20*/  @!P0 BRA `(.L_x_590) ;  /* 0x0000000000048947 */ /* 0x000fea0003800000 */
[----:B------:R-:W-:Y:S01]  /*28e30*/  BPT.TRAP 0x1 ;  /* 0x000000040000795c */ /* 0x000fe20000300000 */
.L_x_590:
[----:B-12---:R-:W2:Y:S01]  /*28e40*/  LDL R4, [R1+0xc] ;  /* 0x00000c0001047983 */ /* 0x006ea20000100800 */
[----:B------:R-:W-:Y:S02]  /*28e50*/  MOV R0, 0x400 ;  /* 0x0000040000007802 */ /* 0x000fe40000000f00 */
[----:B------:R-:W-:Y:S01]  /*28e60*/  SHF.L.U32 R2, R18, 0x1f, RZ ;  /* 0x0000001f12027819 */ /* 0x000fe200000006ff */
[----:B------:R-:W1:Y:S02]  /*28e70*/  S2R R3, SR_CgaCtaId ;  /* 0x0000000000037919 */ /* 0x000e640000008800 */
[----:B-1----:R-:W-:-:S05]  /*28e80*/  LEA R0, R3, R0, 0x18 ;  /* 0x0000000003007211 */ /* 0x002fca00078ec0ff */
[----:B------:R-:W-:-:S04]  /*28e90*/  VIADD R0, R0, 0x18 ;  /* 0x0000001800007836 */ /* 0x000fc80000000000 */
[----:B--2---:R-:W-:-:S04]  /*28ea0*/  IMAD R3, R4, 0x8, R0 ;  /* 0x0000000804037824 */ /* 0x004fc800078e0200 */
[----:B------:R-:W1:Y:S02]  /*28eb0*/  SYNCS.PHASECHK.TRANS64.TRYWAIT P0, [R3+URZ], R2 ;  /* 0x00000002030075a7 */ /* 0x000e64000800017f */
[----:B-1----:R-:W-:Y:S05]  /*28ec0*/  @!P0 BRA `(.L_x_591) ;  /* 0x0000000400448947 */ /* 0x002fea0003800000 */
.L_x_609:
[----:B------:R-:W1:Y:S02]  /*28ed0*/  LDL.LU R4, [R1+0xc] ;  /* 0x00000c0001047983 */ /* 0x000e640000300800 */
[----:B-1----:R-:W-:-:S05]  /*28ee0*/  VIADD R2, R4, 0x1 ;  /* 0x0000000104027836 */ /* 0x002fca0000000000 */
[----:B------:R-:W-:-:S04]  /*28ef0*/  ISETP.NE.AND P0, PT, R2, 0x3, PT ;  /* 0x000000030200780c */ /* 0x000fc80003f05270 */
[----:B------:R-:W-:Y:S02]  /*28f00*/  SEL R3, RZ, 0x1, P0 ;  /* 0x00000001ff037807 */ /* 0x000fe40000000000 */
[----:B------:R-:W-:Y:S02]  /*28f10*/  SEL R5, R2, RZ, P0 ;  /* 0x000000ff02057207 */ /* 0x000fe40000000000 */
[----:B------:R-:W-:-:S03]  /*28f20*/  LOP3.LUT R7, R18, R3, RZ, 0x3c, !PT ;  /* 0x0000000312077212 */ /* 0x000fc600078e3cff */
[----:B------:R-:W-:Y:S01]  /*28f30*/  IMAD R3, R5, 0x8, R0 ;  /* 0x0000000805037824 */ /* 0x000fe200078e0200 */
[----:B------:R-:W-:-:S04]  /*28f40*/  SHF.L.U32 R2, R7, 0x1f, RZ ;  /* 0x0000001f07027819 */ /* 0x000fc800000006ff */
[----:B------:R-:W1:Y:S02]  /*28f50*/  SYNCS.PHASECHK.TRANS64.TRYWAIT P0, [R3+URZ], R2 ;  /* 0x00000002030075a7 */ /* 0x000e64000800017f */
[----:B-1----:R-:W-:Y:S05]  /*28f60*/  @!P0 BRA `(.L_x_592) ;  /* 0x0000000400308947 */ /* 0x002fea0003800000 */
.L_x_610:
[----:B-1----:R-:W-:-:S05]  /*28f70*/  VIADD R2, R5, 0x1 ;  /* 0x0000000105027836 */ /* 0x002fca0000000000 */
[----:B------:R-:W-:-:S04]  /*28f80*/  ISETP.NE.AND P0, PT, R2, 0x3, PT ;  /* 0x000000030200780c */ /* 0x000fc80003f05270 */
[----:B------:R-:W-:Y:S02]  /*28f90*/  SEL R4, RZ, 0x1, P0 ;  /* 0x00000001ff047807 */ /* 0x000fe40000000000 */
[----:B------:R-:W-:Y:S02]  /*28fa0*/  SEL R3, R2, RZ, P0 ;  /* 0x000000ff02037207 */ /* 0x000fe40000000000 */
[----:B------:R-:W-:-:S03]  /*28fb0*/  LOP3.LUT R4, R7, R4, RZ, 0x3c, !PT ;  /* 0x0000000407047212 */ /* 0x000fc600078e3cff */
[----:B------:R-:W-:Y:S01]  /*28fc0*/  IMAD R3, R3, 0x8, R0 ;  /* 0x0000000803037824 */ /* 0x000fe200078e0200 */
[----:B------:R-:W-:-:S07]  /*28fd0*/  SHF.L.U32 R0, R4, 0x1f, RZ ;  /* 0x0000001f04007819 */ /* 0x000fce00000006ff */
.L_x_593:
[----:B-1----:R1:W2:Y:S02]  /*28fe0*/  SYNCS.PHASECHK.TRANS64.TRYWAIT P0, [R3+URZ], R0 ;  /* 0x00000000030075a7 */ /* 0x0022a4000800017f */
[----:B--2---:R-:W-:Y:S05]  /*28ff0*/  @!P0 NANOSLEEP.SYNCS 0x989680 ;  /* 0x009896800000895d */ /* 0x004fea0003900000 */
[----:B------:R-:W2:Y:S02]  /*29000*/  @!P0 SYNCS.PHASECHK.TRANS64 P0, [R3+URZ], R0 ;  /* 0x00000000030085a7 */ /* 0x000ea4000800007f */
[----:B--2---:R-:W-:Y:S05]  /*29010*/  @!P0 BRA `(.L_x_593) ;  /* 0xfffffffc00f08947 */ /* 0x004fea000383ffff */
.L_x_589:
[----:B------:R-:W-:Y:S05]  /*29020*/  BSYNC B0 ;  /* 0x0000000000007941 */ /* 0x000fea0003800000 */
.L_x_588:
[----:B------:R-:W-:Y:S05]  /*29030*/  EXIT ;  /* 0x000000000000794d */ /* 0x000fea0003800000 */
.L_x_16:
[----:B------:R-:W-:Y:S02]  /*29040*/  IMAD.MOV.U32 R12, RZ, RZ, RZ ;  /* 0x000000ffff0c7224 */ /* 0x000fe400078e00ff */
[----:B------:R-:W-:Y:S02]  /*29050*/  IMAD.MOV.U32 R11, RZ, RZ, 0x1f ;  /* 0x0000001fff0b7424 */ /* 0x000fe400078e00ff */
[----:B------:R-:W-:-:S07]  /*29060*/  IMAD.MOV.U32 R15, RZ, RZ, -0x1 ;  /* 0xffffffffff0f7424 */ /* 0x000fce00078e00ff */
[----:B0-2--5:R-:W-:Y:S05]  /*29070*/  WARPSYNC.COLLECTIVE R15, `(.L_x_594) ;  /* 0x000000000f087348 */ /* 0x025fea0003c00000 */
[----:B------:R1:W3:Y:S02]  /*29080*/  SHFL.IDX P6, R14, R13, R12, R11 ;  /* 0x0000000c0d0e7389 */ /* 0x0002e400000c000b */
[----:B0123-5:R-:W-:Y:S01]  /*29090*/  ENDCOLLECTIVE ;  /* 0x000000000000791b */ /* 0x02ffe20003800000 */
.L_x_594:
[----:B------:R-:W-:Y:S05]  /*290a0*/  BRA `(.L_x_595) ;  /* 0xfffffd8400307947 */ /* 0x000fea000383ffff */
.L_x_20:
[----:B---3--:R3:W4:Y:S02]  /*290b0*/  SYNCS.PHASECHK.TRANS64.TRYWAIT P1, [R3+URZ], R0 ;  /* 0x00000000030075a7 */ /* 0x008724000802017f */
[----:B----4-:R-:W-:Y:S05]  /*290c0*/  @!P1 NANOSLEEP.SYNCS 0x989680 ;  /* 0x009896800000995d */ /* 0x010fea0003900000 */
[----:B------:R-:W4:Y:S02]  /*290d0*/  @!P1 SYNCS.PHASECHK.TRANS64 P1, [R3+URZ], R0 ;  /* 0x00000000030095a7 */ /* 0x000f24000802007f */
[----:B----4-:R-:W-:Y:S05]  /*290e0*/  @!P1 BRA `(.L_x_20) ;  /* 0xfffffffc00f09947 */ /* 0x010fea000383ffff */
[----:B------:R-:W-:Y:S05]  /*290f0*/  BRA `(.L_x_19) ;  /* 0xfffffd84004c7947 */ /* 0x000fea000383ffff */
.L_x_24:
[----:B------:R-:W-:Y:S01]  /*29100*/  BSSY B2, `(.L_x_596) ;  /* 0x0000005000027945 */ /* 0x000fe20003800000 */
[----:B0-----:R-:W-:-:S07]  /*29110*/  IMAD.MOV.U32 R15, RZ, RZ, -0x1 ;  /* 0xffffffffff0f7424 */ /* 0x001fce00078e00ff */
[----:B-----5:R-:W-:Y:S05]  /*29120*/  WARPSYNC.COLLECTIVE R15, `(.L_x_597) ;  /* 0x000000000f087348 */ /* 0x020fea0003c00000 */
[----:B------:R-:W-:Y:S01]  /*29130*/  NOP ;  /* 0x0000000000007918 */ /* 0x000fe20000000000 */
[----:B-----5:R-:W-:Y:S01]  /*29140*/  ENDCOLLECTIVE ;  /* 0x000000000000791b */ /* 0x020fe20003800000 */
.L_x_597:
[----:B------:R-:W-:Y:S05]  /*29150*/  BSYNC B2 ;  /* 0x0000000000027941 */ /* 0x000fea0003800000 */
.L_x_596:
[----:B------:R-:W-:Y:S05]  /*29160*/  BRA `(.L_x_598) ;  /* 0xfffffd9000507947 */ /* 0x000fea000383ffff */
.L_x_30:
[----:B0-----:R-:W-:-:S04]  /*29170*/  IMAD.U32 R6, RZ, RZ, UR4 ;  /* 0x00000004ff067e24 */ /* 0x001fc8000f8e00ff */
[----:B------:R0:W1:Y:S03]  /*29180*/  SYNCS.PHASECHK.TRANS64.TRYWAIT P1, [R6+URZ], R3 ;  /* 0x00000003060075a7 */ /* 0x000066000802017f */
[----:B-1----:R-:W-:Y:S05]  /*29190*/  @!P1 NANOSLEEP.SYNCS 0x989680 ;  /* 0x009896800000995d */ /* 0x002fea0003900000 */
[----:B------:R-:W1:Y:S02]  /*291a0*/  @!P1 SYNCS.PHASECHK.TRANS64 P1, [R6+URZ], R3 ;  /* 0x00000003060095a7 */ /* 0x000e64000802007f */
[----:B-1----:R-:W-:Y:S05]  /*291b0*/  @!P1 BRA `(.L_x_30) ;  /* 0xfffffffc00ec9947 */ /* 0x002fea000383ffff */
[----:B------:R-:W-:Y:S05]  /*291c0*/  BRA `(.L_x_29) ;  /* 0xfffffde400607947 */ /* 0x000fea000383ffff */
.L_x_40:
[----:B0-----:R0:W1:Y:S02]  /*291d0*/  SYNCS.PHASECHK.TRANS64.TRYWAIT P1, [R18+URZ], R17 ;  /* 0x00000011120075a7 */ /* 0x001064000802017f */
[----:B-1----:R-:W-:Y:S05]  /*291e0*/  @!P1 NANOSLEEP.SYNCS 0x989680 ;  /* 0x009896800000995d */ /* 0x002fea0003900000 */
[----:B------:R-:W1:Y:S02]  /*291f0*/  @!P1 SYNCS.PHASECHK.TRANS64 P1, [R18+URZ], R17 ;  /* 0x00000011120095a7 */ /* 0x000e64000802007f */
[----:B-1----:R-:W-:Y:S05]  /*29200*/  @!P1 BRA `(.L_x_40) ;  /* 0xfffffffc00f09947 */ /* 0x002fea000383ffff */
[----:B------:R-:W-:Y:S05]  /*29210*/  BRA `(.L_x_39) ;  /* 0xfffffe3800cc7947 */ /* 0x000fea000383ffff */
.L_x_42:
[----:B------:R-:W-:Y:S01]  /*29220*/  BSSY B1, `(.L_x_599) ;  /* 0x0000005000017945 */ /* 0x000fe20003800000 */
[----:B------:R-:W-:-:S07]  /*29230*/  IMAD.MOV.U32 R15, RZ, RZ, -0x1 ;  /* 0xffffffffff0f7424 */ /* 0x000fce00078e00ff */
[----:B0-2---:R-:W-:Y:S05]  /*29240*/  WARPSYNC.COLLECTIVE R15, `(.L_x_600) ;  /* 0x000000000f087348 */ /* 0x005fea0003c00000 */
[----:B------:R-:W-:Y:S01]  /*29250*/  NOP ;  /* 0x0000000000007918 */ /* 0x000fe20000000000 */
[----:B0-2---:R-:W-:Y:S01]  /*29260*/  ENDCOLLECTIVE ;  /* 0x000000000000791b */ /* 0x005fe20003800000 */
.L_x_600:
[----:B------:R-:W-:Y:S05]  /*29270*/  BSYNC B1 ;  /* 0x0000000000017941 */ /* 0x000fea0003800000 */
.L_x_599:
[----:B------:R-:W-:Y:S05]  /*29280*/  BRA `(.L_x_601) ;  /* 0xfffffe44000c7947 */ /* 0x000fea000383ffff */
.L_x_573:
[----:B------:R-:W-:Y:S01]  /*29290*/  BSSY B0, `(.L_x_602) ;  /* 0x0000006000007945 */ /* 0x000fe20003800000 */
[----:B------:R-:W-:-:S07]  /*292a0*/  IMAD.MOV.U32 R15, RZ, RZ, -0x1 ;  /* 0xffffffffff0f7424 */ /* 0x000fce00078e00ff */
[----:B-1----:R-:W-:Y:S05]  /*292b0*/  WARPSYNC.COLLECTIVE R15, `(.L_x_603) ;  /* 0x000000000f0c7348 */ /* 0x002fea0003c00000 */
[----:B------:R-:W-:Y:S02]  /*292c0*/  ELECT P6, UR62, PT ;  /* 0x00000000003e782f */ /* 0x000fe400038c0000 */
[----:B------:R-:W-:Y:S01]  /*292d0*/  MOV R14, UR62 ;  /* 0x0000003e000e7c02 */ /* 0x000fe20008000f00 */
[----:B-1----:R-:W-:Y:S10]  /*292e0*/  ENDCOLLECTIVE ;  /* 0x000000000000791b */ /* 0x002ff40003800000 */
.L_x_603:
[----:B------:R-:W-:Y:S05]  /*292f0*/  BSYNC B0 ;  /* 0x0000000000007941 */ /* 0x000fea0003800000 */
.L_x_602:
[----:B------:R-:W-:Y:S05]  /*29300*/  BRA `(.L_x_604) ;  /* 0xffffffe800d47947 */ /* 0x000fea000383ffff */
.L_x_578:
[----:B-1----:R1:W2:Y:S02]  /*29310*/  SYNCS.PHASECHK.TRANS64.TRYWAIT P0, [R5+URZ+0x18], R10 ;  /* 0x0000180a050075a7 */ /* 0x0022a4000800017f */
[----:B--2---:R-:W-:Y:S05]  /*29320*/  @!P0 NANOSLEEP.SYNCS 0x989680 ;  /* 0x009896800000895d */ /* 0x004fea0003900000 */
[----:B------:R-:W2:Y:S02]  /*29330*/  @!P0 SYNCS.PHASECHK.TRANS64 P0, [R5+URZ+0x18], R10 ;  /* 0x0000180a050085a7 */ /* 0x000ea4000800007f */
[----:B--2---:R-:W-:Y:S05]  /*29340*/  @!P0 BRA `(.L_x_578) ;  /* 0xfffffffc00f08947 */ /* 0x004fea000383ffff */
[----:B------:R-:W-:Y:S05]  /*29350*/  BRA `(.L_x_605) ;  /* 0xffffffec00b07947 */ /* 0x000fea000383ffff */
.L_x_587:
[----:B------:R-:W-:Y:S01]  /*29360*/  BSSY B0, `(.L_x_606) ;  /* 0x0000006000007945 */ /* 0x000fe20003800000 */
[----:B------:R-:W-:-:S07]  /*29370*/  IMAD.MOV.U32 R15, RZ, RZ, -0x1 ;  /* 0xffffffffff0f7424 */ /* 0x000fce00078e00ff */
[----:B012---:R-:W-:Y:S05]  /*29380*/  WARPSYNC.COLLECTIVE R15, `(.L_x_607) ;  /* 0x000000000f0c7348 */ /* 0x007fea0003c00000 */
[----:B------:R-:W-:Y:S02]  /*29390*/  ELECT P6, UR62, PT ;  /* 0x00000000003e782f */ /* 0x000fe400038c0000 */
[----:B------:R-:W-:Y:S01]  /*293a0*/  MOV R14, UR62 ;  /* 0x0000003e000e7c02 */ /* 0x000fe20008000f00 */
[----:B012---:R-:W-:Y:S10]  /*293b0*/  ENDCOLLECTIVE ;  /* 0x000000000000791b */ /* 0x007ff40003800000 */
.L_x_607:
[----:B------:R-:W-:Y:S05]  /*293c0*/  BSYNC B0 ;  /* 0x0000000000007941 */ /* 0x000fea0003800000 */
.L_x_606:
[----:B------:R-:W-:Y:S05]  /*293d0*/  BRA `(.L_x_608) ;  /* 0xfffffff8007c7947 */ /* 0x000fea000383ffff */
.L_x_591:
[----:B-1----:R1:W2:Y:S02]  /*293e0*/  SYNCS.PHASECHK.TRANS64.TRYWAIT P0, [R3+URZ], R2 ;  /* 0x00000002030075a7 */ /* 0x0022a4000800017f */
[----:B--2---:R-:W-:Y:S05]  /*293f0*/  @!P0 NANOSLEEP.SYNCS 0x989680 ;  /* 0x009896800000895d */ /* 0x004fea0003900000 */
[----:B------:R-:W2:Y:S02]  /*29400*/  @!P0 SYNCS.PHASECHK.TRANS64 P0, [R3+URZ], R2 ;  /* 0x00000002030085a7 */ /* 0x000ea4000800007f */
[----:B--2---:R-:W-:Y:S05]  /*29410*/  @!P0 BRA `(.L_x_591) ;  /* 0xfffffffc00f08947 */ /* 0x004fea000383ffff */
[----:B------:R-:W-:Y:S05]  /*29420*/  BRA `(.L_x_609) ;  /* 0xfffffff800a87947 */ /* 0x000fea000383ffff */
.L_x_592:
[----:B-1----:R1:W2:Y:S02]  /*29430*/  SYNCS.PHASECHK.TRANS64.TRYWAIT P0, [R3+URZ], R2 ;  /* 0x00000002030075a7 */ /* 0x0022a4000800017f */
[----:B--2---:R-:W-:Y:S05]  /*29440*/  @!P0 NANOSLEEP.SYNCS 0x989680 ;  /* 0x009896800000895d */ /* 0x004fea0003900000 */
[----:B------:R-:W2:Y:S02]  /*29450*/  @!P0 SYNCS.PHASECHK.TRANS64 P0, [R3+URZ], R2 ;  /* 0x00000002030085a7 */ /* 0x000ea4000800007f */
[----:B--2---:R-:W-:Y:S05]  /*29460*/  @!P0 BRA `(.L_x_592) ;  /* 0xfffffffc00f08947 */ /* 0x004fea000383ffff */
[----:B------:R-:W-:Y:S05]  /*29470*/  BRA `(.L_x_610) ;  /* 0xfffffff800bc7947 */ /* 0x000fea000383ffff */
.L_x_611:
[----:B------:R-:W-:-:S00]  /*29480*/  BRA `(.L_x_611) ;  /* 0xfffffffc00fc7947 */ /* 0x000fc0000383ffff */
[----:B------:R-:W-:-:S00]  /*29490*/  NOP ;  /* 0x0000000000007918 */ /* 0x000fc00000000000 */
        /* <DEDUP_REMOVED lines=14> */
.L_x_612:


//--------------------- .nv.global.init           --------------------------
	.section	.nv.global.init,"aw",@progbits
.nv.global.init:
	.type		$str$24,@object
	.size		$str$24,($str$25 - $str$24)
$str$24:
        /*0000*/ 	.byte	0x28, 0x61, 0x64, 0x64, 0x72, 0x65, 0x73, 0x73, 0x20, 0x26, 0x20, 0x6d, 0x61, 0x73, 0x6b, 0x29
        /*0010*/ 	.byte	0x20, 0x3d, 0x3d, 0x20, 0x30, 0x00
	.type		$str$25,@object
	.size		$str$25,(__unnamed_2 - $str$25)
$str$25:
        /*0016*/ 	.byte	0x2f, 0x74, 0x6d, 0x70, 0x2f, 0x63, 0x75, 0x74, 0x6c, 0x61, 0x73, 0x73, 0x5f, 0x73, 0x77, 0x65
        /*0026*/ 	.byte	0x65, 0x70, 0x5f, 0x73, 0x72, 0x63, 0x2f, 0x69, 0x6e, 0x63, 0x6c, 0x75, 0x64, 0x65, 0x2f, 0x63
        /*0036*/ 	.byte	0x75, 0x74, 0x65, 0x2f, 0x70, 0x6f, 0x69, 0x6e, 0x74, 0x65, 0x72, 0x5f, 0x66, 0x6c, 0x61, 0x67
        /*0046*/ 	.byte	0x67, 0x65, 0x64, 0x2e, 0x68, 0x70, 0x70, 0x00
	.type		__unnamed_2,@object
	.size		__unnamed_2,(__unnamed_1 - __unnamed_2)
__unnamed_2:
        /* <DEDUP_REMOVED lines=29> */
        /*021e*/ 	.byte	0x20, 0x26, 0x5d, 0x00
	.type		__unnamed_1,@object
	.size		__unnamed_1,(.L_0 - __unnamed_1)
__unnamed_1:
        /* <DEDUP_REMOVED lines=29> */
        /*03f2*/ 	.byte	0x3e, 0x3e, 0x3e, 0x3e, 0x20, 0x26, 0x5d, 0x00
.L_0:


//--------------------- .nv.shared._ZN7cutlass13device_kernelINS_4gemm6kernel13GemmUniversalIN4cute5tupleIJiiiiEEENS1_10collective13CollectiveMmaINS1_39MainloopSm90TmaGmmaRmemAWarpSpecializedILi3ENS5_IJNS4_1CILi1EEESB_SB_EEENS1_35KernelTmaWarpSpecializedCooperativeEEENS5_IJNSA_ILi256EEESF_NSA_ILi128EEEEEENS_12float_e4m3_tENS5_IJSB_llEEESI_SJ_NS4_8TiledMMAINS4_8MMA_AtomIJNS4_4SM904GMMA31MMA_64x256x32_F32E4M3E4M3_RS_TNILNSN_7ScaleInE1ELSP_1EEEEEENS4_6LayoutINS5_IJNSA_ILi2EEESB_SB_EEENS5_IJSB_NSA_ILi0EEESV_EEEEENS5_IJNS4_10UnderscoreESY_SY_EEEEENS4_13SM90_TMA_LOADENS4_14ComposedLayoutINS4_7SwizzleILi3ELi4ELi3EEENS4_18smem_ptr_flag_bitsILi8EEENSS_INS5_IJSG_NSA_ILi8EEEEEENS5_IJSB_SG_EEEEEEENS4_9Copy_AtomIJNS4_39AutoVectorizingCopyWithAssumedAlignmentILi128EEESI_EEENS4_8identityES11_S1B_vS1G_EENS_8epilogue10collective6detail29Sm90TmaWarpSpecializedAdapterINS1J_15DefaultEpilogueISI_NS5_IJlSB_lEEES1N_NS1I_6thread17LinearCombinationISI_Li1EffLNS1O_9ScaleType4KindE0ELNS_15FloatRoundStyleE2ESI_EENS1_15EpilogueDefaultEEEEEvvEEEEvNT_6ParamsE --------------------------
	.section	.nv.shared._ZN7cutlass13device_kernelINS_4gemm6kernel13GemmUniversalIN4cute5tupleIJiiiiEEENS1_10collective13CollectiveMmaINS1_39MainloopSm90TmaGmmaRmemAWarpSpecializedILi3ENS5_IJNS4_1CILi1EEESB_SB_EEENS1_35KernelTmaWarpSpecializedCooperativeEEENS5_IJNSA_ILi256EEESF_NSA_ILi128EEEEEENS_12float_e4m3_tENS5_IJSB_llEEESI_SJ_NS4_8TiledMMAINS4_8MMA_AtomIJNS4_4SM904GMMA31MMA_64x256x32_F32E4M3E4M3_RS_TNILNSN_7ScaleInE1ELSP_1EEEEEENS4_6LayoutINS5_IJNSA_ILi2EEESB_SB_EEENS5_IJSB_NSA_ILi0EEESV_EEEEENS5_IJNS4_10UnderscoreESY_SY_EEEEENS4_13SM90_TMA_LOADENS4_14ComposedLayoutINS4_7SwizzleILi3ELi4ELi3EEENS4_18smem_ptr_flag_bitsILi8EEENSS_INS5_IJSG_NSA_ILi8EEEEEENS5_IJSB_SG_EEEEEEENS4_9Copy_AtomIJNS4_39AutoVectorizingCopyWithAssumedAlignmentILi128EEESI_EEENS4_8identityES11_S1B_vS1G_EENS_8epilogue10collective6detail29Sm90TmaWarpSpecializedAdapterINS1J_15DefaultEpilogueISI_NS5_IJlSB_lEEES1N_NS1I_6thread17LinearCombinationISI_Li1EffLNS1O_9ScaleType4KindE0ELNS_15FloatRoundStyleE2ESI_EENS1_15EpilogueDefaultEEEEEvvEEEEvNT_6ParamsE,"aw",@nobits
	.sectionflags	@""
	.align	16
	.zero		1024


//--------------------- .nv.shared.reserved.0     --------------------------
	.section	.nv.shared.reserved.0,"aw",@nobits
	.weak		__nv_reservedSMEM_offset_0_alias
	.size		__nv_reservedSMEM_offset_0_alias, 0, 0
	.other		__nv_reservedSMEM_offset_0_alias,@"STO_CUDA_RESERVED_SHARED STV_DEFAULT"
__nv_reservedSMEM_offset_0_alias:
	.zero		0


//--------------------- .nv.global                --------------------------
	.section	.nv.global,"aw",@nobits
.nv.global:
	.type		_ZN40_INTERNAL_c038ff63_4_k_cu_a1018ce2_212804cute1_E,@object
	.size		_ZN40_INTERNAL_c038ff63_4_k_cu_a1018ce2_212804cute1_E,(_ZN40_INTERNAL_c038ff63_4_k_cu_a1018ce2_212804cuda3std3__45__cpo6cbeginE - _ZN40_INTERNAL_c038ff63_4_k_cu_a1018ce2_212804cute1_E)
_ZN40_INTERNAL_c038ff63_4_k_cu_a1018ce2_212804cute1_E:
	.zero		1
	.type		_ZN40_INTERNAL_c038ff63_4_k_cu_a1018ce2_212804cuda3std3__45__cpo6cbeginE,@object
	.size		_ZN40_INTERNAL_c038ff63_4_k_cu_a1018ce2_212804cuda3std3__45__cpo6cbeginE,(_ZN40_INTERNAL_c038ff63_4_k_cu_a1018ce2_212804cuda3std3__48in_placeE - _ZN40_INTERNAL_c038ff63_4_k_cu_a1018ce2_212804cuda3std3__45__cpo6cbeginE)
_ZN40_INTERNAL_c038ff63_4_k_cu_a1018ce2_212804cuda3std3__45__cpo6cbeginE:
	.zero		1
	.type		_ZN40_INTERNAL_c038ff63_4_k_cu_a1018ce2_212804cuda3std3__48in_placeE,@object
	.size		_ZN40_INTERNAL_c038ff63_4_k_cu_a1018ce2_212804cuda3std3__48in_placeE,(_ZN40_INTERNAL_c038ff63_4_k_cu_a1018ce2_212804cuda3std6ranges3__45__cpo9iter_moveE - _ZN40_INTERNAL_c038ff63_4_k_cu_a1018ce2_212804cuda3std3__48in_placeE)
_ZN40_INTERNAL_c038ff63_4_k_cu_a1018ce2_212804cuda3std3__48in_placeE:
	.zero		1
	.type		_ZN40_INTERNAL_c038ff63_4_k_cu_a1018ce2_212804cuda3std6ranges3__45__cpo9iter_moveE,@object
	.size		_ZN40_INTERNAL_c038ff63_4_k_cu_a1018ce2_212804cuda3std6ranges3__45__cpo9iter_moveE,(_ZN40_INTERNAL_c038ff63_4_k_cu_a1018ce2_212804cuda3std3__45__cpo5beginE - _ZN40_INTERNAL_c038ff63_4_k_cu_a1018ce2_212804cuda3std6ranges3__45__cpo9iter_moveE)
_ZN40_INTERNAL_c038ff63_4_k_cu_a1018ce2_212804cuda3std6ranges3__45__cpo9iter_moveE:
	.zero		1
	.type		_ZN40_INTERNAL_c038ff63_4_k_cu_a1018ce2_212804cuda3std3__45__cpo5beginE,@object
	.size		_ZN40_INTERNAL_c038ff63_4_k_cu_a1018ce2_212804cuda3std3__45__cpo5beginE,(_ZN40_INTERNAL_c038ff63_4_k_cu_a1018ce2_212804cuda3std3__442_GLOBAL__N__c038ff63_4_k_cu_a1018ce2_212806ignoreE - _ZN40_INTERNAL_c038ff63_4_k_cu_a1018ce2_212804cuda3std3__45__cpo5beginE)
_ZN40_INTERNAL_c038ff63_4_k_cu_a1018ce2_212804cuda3std3__45__cpo5beginE:
	.zero		1
	.type		_ZN40_INTERNAL_c038ff63_4_k_cu_a1018ce2_212804cuda3std3__442_GLOBAL__N__c038ff63_4_k_cu_a1018ce2_212806ignoreE,@object
	.size		_ZN40_INTERNAL_c038ff63_4_k_cu_a1018ce2_212804cuda3std3__442_GLOBAL__N__c038ff63_4_k_cu_a1018ce2_212806ignoreE,(_ZN40_INTERNAL_c038ff63_4_k_cu_a1018ce2_212804cute7productE - _ZN40_INTERNAL_c038ff63_4_k_cu_a1018ce2_212804cuda3std3__442_GLOBAL__N__c038ff63_4_k_cu_a1018ce2_212806ignoreE)
_ZN40_INTERNAL_c038ff63_4_k_cu_a1018ce2_212804cuda3std3__442_GLOBAL__N__c038ff63_4_k_cu_a1018ce2_212806ignoreE:
	.zero		1
	.type		_ZN40_INTERNAL_c038ff63_4_k_cu_a1018ce2_212804cute7productE,@object
	.size		_ZN40_INTERNAL_c038ff63_4_k_cu_a1018ce2_212804cute7productE,(_ZN40_INTERNAL_c038ff63_4_k_cu_a1018ce2_212804cuda3std3__45__cpo3endE - _ZN40_INTERNAL_c038ff63_4_k_cu_a1018ce2_212804cute7productE)
_ZN40_INTERNAL_c038ff63_4_k_cu_a1018ce2_212804cute7productE:
	.zero		1
	.type		_ZN40_INTERNAL_c038ff63_4_k_cu_a1018ce2_212804cuda3std3__45__cpo3endE,@object
	.size		_ZN40_INTERNAL_c038ff63_4_k_cu_a1018ce2_212804cuda3std3__45__cpo3endE,(_ZN40_INTERNAL_c038ff63_4_k_cu_a1018ce2_212804cuda3std3__419piecewise_constructE - _ZN40_INTERNAL_c038ff63_4_k_cu_a1018ce2_212804cuda3std3__45__cpo3endE)
_ZN40_INTERNAL_c038ff63_4_k_cu_a1018ce2_212804cuda3std3__45__cpo3endE:
	.zero		1
	.type		_ZN40_INTERNAL_c038ff63_4_k_cu_a1018ce2_212804cuda3std3__419piecewise_constructE,@object
	.size		_ZN40_INTERNAL_c038ff63_4_k_cu_a1018ce2_212804cuda3std3__419piecewise_constructE,(_ZN40_INTERNAL_c038ff63_4_k_cu_a1018ce2_212804cuda3std3__45__cpo4cendE - _ZN40_INTERNAL_c038ff63_4_k_cu_a1018ce2_212804cuda3std3__419piecewise_constructE)
_ZN40_INTERNAL_c038ff63_4_k_cu_a1018ce2_212804cuda3std3__419piecewise_constructE:
	.zero		1
	.type		_ZN40_INTERNAL_c038ff63_4_k_cu_a1018ce2_212804cuda3std3__45__cpo4cendE,@object
	.size		_ZN40_INTERNAL_c038ff63_4_k_cu_a1018ce2_212804cuda3std3__45__cpo4cendE,(_ZN40_INTERNAL_c038ff63_4_k_cu_a1018ce2_212804cuda3std6ranges3__45__cpo4swapE - _ZN40_INTERNAL_c038ff63_4_k_cu_a1018ce2_212804cuda3std3__45__cpo4cendE)
_ZN40_INTERNAL_c038ff63_4_k_cu_a1018ce2_212804cuda3std3__45__cpo4cendE:
	.zero		1
	.type		_ZN40_INTERNAL_c038ff63_4_k_cu_a1018ce2_212804cuda3std6ranges3__45__cpo4swapE,@object
	.size		_ZN40_INTERNAL_c038ff63_4_k_cu_a1018ce2_212804cuda3std6ranges3__45__cpo4swapE,(.L_9 - _ZN40_INTERNAL_c038ff63_4_k_cu_a1018ce2_212804cuda3std6ranges3__45__cpo4swapE)
_ZN40_INTERNAL_c038ff63_4_k_cu_a1018ce2_212804cuda3std6ranges3__45__cpo4swapE:
	.zero		1
.L_9:


//--------------------- .nv.constant0._ZN7cutlass13device_kernelINS_4gemm6kernel13GemmUniversalIN4cute5tupleIJiiiiEEENS1_10collective13CollectiveMmaINS1_39MainloopSm90TmaGmmaRmemAWarpSpecializedILi3ENS5_IJNS4_1CILi1EEESB_SB_EEENS1_35KernelTmaWarpSpecializedCooperativeEEENS5_IJNSA_ILi256EEESF_NSA_ILi128EEEEEENS_12float_e4m3_tENS5_IJSB_llEEESI_SJ_NS4_8TiledMMAINS4_8MMA_AtomIJNS4_4SM904GMMA31MMA_64x256x32_F32E4M3E4M3_RS_TNILNSN_7ScaleInE1ELSP_1EEEEEENS4_6LayoutINS5_IJNSA_ILi2EEESB_SB_EEENS5_IJSB_NSA_ILi0EEESV_EEEEENS5_IJNS4_10UnderscoreESY_SY_EEEEENS4_13SM90_TMA_LOADENS4_14ComposedLayoutINS4_7SwizzleILi3ELi4ELi3EEENS4_18smem_ptr_flag_bitsILi8EEENSS_INS5_IJSG_NSA_ILi8EEEEEENS5_IJSB_SG_EEEEEEENS4_9Copy_AtomIJNS4_39AutoVectorizingCopyWithAssumedAlignmentILi128EEESI_EEENS4_8identityES11_S1B_vS1G_EENS_8epilogue10collective6detail29Sm90TmaWarpSpecializedAdapterINS1J_15DefaultEpilogueISI_NS5_IJlSB_lEEES1N_NS1I_6thread17LinearCombinationISI_Li1EffLNS1O_9ScaleType4KindE0ELNS_15FloatRoundStyleE2ESI_EENS1_15EpilogueDefaultEEEEEvvEEEEvNT_6ParamsE --------------------------
	.section	.nv.constant0._ZN7cutlass13device_kernelINS_4gemm6kernel13GemmUniversalIN4cute5tupleIJiiiiEEENS1_10collective13CollectiveMmaINS1_39MainloopSm90TmaGmmaRmemAWarpSpecializedILi3ENS5_IJNS4_1CILi1EEESB_SB_EEENS1_35KernelTmaWarpSpecializedCooperativeEEENS5_IJNSA_ILi256EEESF_NSA_ILi128EEEEEENS_12float_e4m3_tENS5_IJSB_llEEESI_SJ_NS4_8TiledMMAINS4_8MMA_AtomIJNS4_4SM904GMMA31MMA_64x256x32_F32E4M3E4M3_RS_TNILNSN_7ScaleInE1ELSP_1EEEEEENS4_6LayoutINS5_IJNSA_ILi2EEESB_SB_EEENS5_IJSB_NSA_ILi0EEESV_EEEEENS5_IJNS4_10UnderscoreESY_SY_EEEEENS4_13SM90_TMA_LOADENS4_14ComposedLayoutINS4_7SwizzleILi3ELi4ELi3EEENS4_18smem_ptr_flag_bitsILi8EEENSS_INS5_IJSG_NSA_ILi8EEEEEENS5_IJSB_SG_EEEEEEENS4_9Copy_AtomIJNS4_39AutoVectorizingCopyWithAssumedAlignmentILi128EEESI_EEENS4_8identityES11_S1B_vS1G_EENS_8epilogue10collective6detail29Sm90TmaWarpSpecializedAdapterINS1J_15DefaultEpilogueISI_NS5_IJlSB_lEEES1N_NS1I_6thread17LinearCombinationISI_Li1EffLNS1O_9ScaleType4KindE0ELNS_15FloatRoundStyleE2ESI_EENS1_15EpilogueDefaultEEEEEvvEEEEvNT_6ParamsE,"a",@progbits
	.sectionflags	@""
	.align	4
.nv.constant0._ZN7cutlass13device_kernelINS_4gemm6kernel13GemmUniversalIN4cute5tupleIJiiiiEEENS1_10collective13CollectiveMmaINS1_39MainloopSm90TmaGmmaRmemAWarpSpecializedILi3ENS5_IJNS4_1CILi1EEESB_SB_EEENS1_35KernelTmaWarpSpecializedCooperativeEEENS5_IJNSA_ILi256EEESF_NSA_ILi128EEEEEENS_12float_e4m3_tENS5_IJSB_llEEESI_SJ_NS4_8TiledMMAINS4_8MMA_AtomIJNS4_4SM904GMMA31MMA_64x256x32_F32E4M3E4M3_RS_TNILNSN_7ScaleInE1ELSP_1EEEEEENS4_6LayoutINS5_IJNSA_ILi2EEESB_SB_EEENS5_IJSB_NSA_ILi0EEESV_EEEEENS5_IJNS4_10UnderscoreESY_SY_EEEEENS4_13SM90_TMA_LOADENS4_14ComposedLayoutINS4_7SwizzleILi3ELi4ELi3EEENS4_18smem_ptr_flag_bitsILi8EEENSS_INS5_IJSG_NSA_ILi8EEEEEENS5_IJSB_SG_EEEEEEENS4_9Copy_AtomIJNS4_39AutoVectorizingCopyWithAssumedAlignmentILi128EEESI_EEENS4_8identityES11_S1B_vS1G_EENS_8epilogue10collective6detail29Sm90TmaWarpSpecializedAdapterINS1J_15DefaultEpilogueISI_NS5_IJlSB_lEEES1N_NS1I_6thread17LinearCombinationISI_Li1EffLNS1O_9ScaleType4KindE0ELNS_15FloatRoundStyleE2ESI_EENS1_15EpilogueDefaultEEEEEvvEEEEvNT_6ParamsE:
	.zero		1664


//--------------------- SYMBOLS --------------------------

	.type		.nv.reservedSmem.offset0,@object
	.size		.nv.reservedSmem.offset0,0x4
	.type		__assertfail,@function
